//
// Generated by NVIDIA NVVM Compiler
//
// Compiler Build ID: CL-36424714
// Cuda compilation tools, release 13.0, V13.0.88
// Based on NVVM 20.0.0
//

.version 9.0
.target sm_100
.address_size 64

	// .globl	_Z23extract_halfka_featuresPKmPKhPiS3_Pjii
// _ZZ9fc0_layerPKiPKaS0_PaS3_iiE7sqr_out has been demoted
// _ZZ9fc0_layerPKiPKaS0_PaS3_iiE10linear_out has been demoted
// _ZZ18nnue_forward_fusedPKiPKaS0_S2_S0_S2_S0_PiiiE7fc0_sqr has been demoted
// _ZZ18nnue_forward_fusedPKiPKaS0_S2_S0_S2_S0_PiiiE8fc0_skip has been demoted
// _ZZ18nnue_forward_fusedPKiPKaS0_S2_S0_S2_S0_PiiiE7fc1_out has been demoted
.extern .shared .align 16 .b8 shared_features[];

.visible .entry _Z23extract_halfka_featuresPKmPKhPiS3_Pjii(
	.param .u64 .ptr .align 1 _Z23extract_halfka_featuresPKmPKhPiS3_Pjii_param_0,
	.param .u64 .ptr .align 1 _Z23extract_halfka_featuresPKmPKhPiS3_Pjii_param_1,
	.param .u64 .ptr .align 1 _Z23extract_halfka_featuresPKmPKhPiS3_Pjii_param_2,
	.param .u64 .ptr .align 1 _Z23extract_halfka_featuresPKmPKhPiS3_Pjii_param_3,
	.param .u64 .ptr .align 1 _Z23extract_halfka_featuresPKmPKhPiS3_Pjii_param_4,
	.param .u32 _Z23extract_halfka_featuresPKmPKhPiS3_Pjii_param_5,
	.param .u32 _Z23extract_halfka_featuresPKmPKhPiS3_Pjii_param_6
)
{
	.reg .pred 	%p<54>;
	.reg .b16 	%rs<5>;
	.reg .b32 	%r<222>;
	.reg .b64 	%rd<83>;

	ld.param.u64 	%rd23, [_Z23extract_halfka_featuresPKmPKhPiS3_Pjii_param_0];
	ld.param.u64 	%rd24, [_Z23extract_halfka_featuresPKmPKhPiS3_Pjii_param_1];
	ld.param.u64 	%rd26, [_Z23extract_halfka_featuresPKmPKhPiS3_Pjii_param_2];
	ld.param.u64 	%rd27, [_Z23extract_halfka_featuresPKmPKhPiS3_Pjii_param_3];
	ld.param.u64 	%rd25, [_Z23extract_halfka_featuresPKmPKhPiS3_Pjii_param_4];
	ld.param.u32 	%r93, [_Z23extract_halfka_featuresPKmPKhPiS3_Pjii_param_5];
	ld.param.u32 	%r92, [_Z23extract_halfka_featuresPKmPKhPiS3_Pjii_param_6];
	cvta.to.global.u64 	%rd1, %rd27;
	cvta.to.global.u64 	%rd2, %rd26;
	mov.u32 	%r94, %ctaid.x;
	mov.u32 	%r95, %ntid.x;
	mov.u32 	%r96, %tid.x;
	mad.lo.s32 	%r1, %r94, %r95, %r96;
	setp.ge.s32 	%p2, %r1, %r93;
	@%p2 bra 	$L__BB0_46;
	cvta.to.global.u64 	%rd28, %rd24;
	shl.b32 	%r2, %r1, 1;
	cvt.s64.s32 	%rd29, %r2;
	add.s64 	%rd30, %rd28, %rd29;
	ld.global.nc.u8 	%rs1, [%rd30];
	cvt.u32.u8 	%r99, %rs1;
	ld.global.nc.u8 	%rs2, [%rd30+1];
	cvt.u16.u8 	%rs3, %rs2;
	mul.lo.s32 	%r3, %r92, %r1;
	mul.lo.s32 	%r4, %r1, 14;
	shl.b32 	%r100, %r99, 29;
	shr.s32 	%r101, %r100, 31;
	and.b32  	%r5, %r101, 7;
	xor.b32  	%r102, %r5, %r99;
	mul.lo.s32 	%r6, %r102, 640;
	xor.b16  	%rs4, %rs3, 56;
	cvt.u32.u16 	%r103, %rs4;
	and.b32  	%r104, %r103, 255;
	cvt.u32.u16 	%r105, %rs3;
	shl.b32 	%r106, %r105, 29;
	shr.s32 	%r107, %r106, 31;
	and.b32  	%r7, %r107, 7;
	xor.b32  	%r108, %r7, %r104;
	mul.lo.s32 	%r8, %r108, 640;
	cvta.to.global.u64 	%rd3, %rd23;
	mov.b32 	%r183, 0;
	mov.b32 	%r182, 6;
	mov.pred 	%p53, -1;
	mov.u32 	%r189, %r183;
	mov.u32 	%r188, %r183;
$L__BB0_2:
	mov.pred 	%p1, %p53;
	add.s32 	%r109, %r183, %r4;
	selp.b32 	%r13, 0, 6, %p1;
	mul.wide.s32 	%rd31, %r109, 8;
	add.s64 	%rd4, %rd3, %rd31;
	ld.global.nc.u64 	%rd77, [%rd4+8];
	setp.eq.s64 	%p4, %rd77, 0;
	max.s32 	%r110, %r188, %r189;
	setp.ge.s32 	%p5, %r110, %r92;
	or.pred  	%p6, %p5, %p4;
	@%p6 bra 	$L__BB0_9;
	shl.b32 	%r111, %r13, 6;
	add.s32 	%r14, %r111, %r6;
	shl.b32 	%r112, %r182, 6;
	add.s32 	%r15, %r112, %r8;
$L__BB0_4:
	neg.s64 	%rd32, %rd77;
	and.b64  	%rd33, %rd77, %rd32;
	clz.b64 	%r113, %rd33;
	sub.s32 	%r18, 63, %r113;
	add.s64 	%rd34, %rd77, -1;
	and.b64  	%rd77, %rd34, %rd77;
	xor.b32  	%r114, %r18, %r5;
	add.s32 	%r19, %r14, %r114;
	setp.gt.u32 	%p7, %r19, 45055;
	@%p7 bra 	$L__BB0_6;
	add.s32 	%r20, %r188, 1;
	add.s32 	%r115, %r188, %r3;
	mul.wide.s32 	%rd35, %r115, 4;
	add.s64 	%rd36, %rd2, %rd35;
	st.global.u32 	[%rd36], %r19;
	mov.u32 	%r188, %r20;
$L__BB0_6:
	xor.b32  	%r116, %r7, %r18;
	xor.b32  	%r117, %r116, 56;
	add.s32 	%r22, %r15, %r117;
	setp.gt.u32 	%p8, %r22, 45055;
	@%p8 bra 	$L__BB0_8;
	add.s32 	%r23, %r189, 1;
	add.s32 	%r118, %r189, %r3;
	mul.wide.s32 	%rd37, %r118, 4;
	add.s64 	%rd38, %rd1, %rd37;
	st.global.u32 	[%rd38], %r22;
	mov.u32 	%r189, %r23;
$L__BB0_8:
	setp.ne.s64 	%p9, %rd77, 0;
	max.s32 	%r119, %r188, %r189;
	setp.lt.s32 	%p10, %r119, %r92;
	and.pred  	%p11, %p10, %p9;
	@%p11 bra 	$L__BB0_4;
$L__BB0_9:
	ld.global.nc.u64 	%rd78, [%rd4+16];
	setp.eq.s64 	%p12, %rd78, 0;
	max.s32 	%r120, %r188, %r189;
	setp.ge.s32 	%p13, %r120, %r92;
	or.pred  	%p14, %p13, %p12;
	@%p14 bra 	$L__BB0_16;
	shl.b32 	%r121, %r13, 6;
	add.s32 	%r122, %r121, %r6;
	add.s32 	%r27, %r122, 64;
	shl.b32 	%r123, %r182, 6;
	add.s32 	%r124, %r123, %r8;
	add.s32 	%r28, %r124, 64;
$L__BB0_11:
	neg.s64 	%rd39, %rd78;
	and.b64  	%rd40, %rd78, %rd39;
	clz.b64 	%r125, %rd40;
	sub.s32 	%r31, 63, %r125;
	add.s64 	%rd41, %rd78, -1;
	and.b64  	%rd78, %rd41, %rd78;
	xor.b32  	%r126, %r31, %r5;
	add.s32 	%r32, %r27, %r126;
	setp.gt.u32 	%p15, %r32, 45055;
	@%p15 bra 	$L__BB0_13;
	add.s32 	%r33, %r188, 1;
	add.s32 	%r127, %r188, %r3;
	mul.wide.s32 	%rd42, %r127, 4;
	add.s64 	%rd43, %rd2, %rd42;
	st.global.u32 	[%rd43], %r32;
	mov.u32 	%r188, %r33;
$L__BB0_13:
	xor.b32  	%r128, %r7, %r31;
	xor.b32  	%r129, %r128, 56;
	add.s32 	%r35, %r28, %r129;
	setp.gt.u32 	%p16, %r35, 45055;
	@%p16 bra 	$L__BB0_15;
	add.s32 	%r36, %r189, 1;
	add.s32 	%r130, %r189, %r3;
	mul.wide.s32 	%rd44, %r130, 4;
	add.s64 	%rd45, %rd1, %rd44;
	st.global.u32 	[%rd45], %r35;
	mov.u32 	%r189, %r36;
$L__BB0_15:
	setp.ne.s64 	%p17, %rd78, 0;
	max.s32 	%r131, %r188, %r189;
	setp.lt.s32 	%p18, %r131, %r92;
	and.pred  	%p19, %p18, %p17;
	@%p19 bra 	$L__BB0_11;
$L__BB0_16:
	ld.global.nc.u64 	%rd79, [%rd4+24];
	setp.eq.s64 	%p20, %rd79, 0;
	max.s32 	%r132, %r188, %r189;
	setp.ge.s32 	%p21, %r132, %r92;
	or.pred  	%p22, %p21, %p20;
	@%p22 bra 	$L__BB0_23;
	shl.b32 	%r133, %r13, 6;
	add.s32 	%r134, %r133, %r6;
	add.s32 	%r40, %r134, 128;
	shl.b32 	%r135, %r182, 6;
	add.s32 	%r136, %r135, %r8;
	add.s32 	%r41, %r136, 128;
$L__BB0_18:
	neg.s64 	%rd46, %rd79;
	and.b64  	%rd47, %rd79, %rd46;
	clz.b64 	%r137, %rd47;
	sub.s32 	%r44, 63, %r137;
	add.s64 	%rd48, %rd79, -1;
	and.b64  	%rd79, %rd48, %rd79;
	xor.b32  	%r138, %r44, %r5;
	add.s32 	%r45, %r40, %r138;
	setp.gt.u32 	%p23, %r45, 45055;
	@%p23 bra 	$L__BB0_20;
	add.s32 	%r46, %r188, 1;
	add.s32 	%r139, %r188, %r3;
	mul.wide.s32 	%rd49, %r139, 4;
	add.s64 	%rd50, %rd2, %rd49;
	st.global.u32 	[%rd50], %r45;
	mov.u32 	%r188, %r46;
$L__BB0_20:
	xor.b32  	%r140, %r7, %r44;
	xor.b32  	%r141, %r140, 56;
	add.s32 	%r48, %r41, %r141;
	setp.gt.u32 	%p24, %r48, 45055;
	@%p24 bra 	$L__BB0_22;
	add.s32 	%r49, %r189, 1;
	add.s32 	%r142, %r189, %r3;
	mul.wide.s32 	%rd51, %r142, 4;
	add.s64 	%rd52, %rd1, %rd51;
	st.global.u32 	[%rd52], %r48;
	mov.u32 	%r189, %r49;
$L__BB0_22:
	setp.ne.s64 	%p25, %rd79, 0;
	max.s32 	%r143, %r188, %r189;
	setp.lt.s32 	%p26, %r143, %r92;
	and.pred  	%p27, %p26, %p25;
	@%p27 bra 	$L__BB0_18;
$L__BB0_23:
	ld.global.nc.u64 	%rd80, [%rd4+32];
	setp.eq.s64 	%p28, %rd80, 0;
	max.s32 	%r144, %r188, %r189;
	setp.ge.s32 	%p29, %r144, %r92;
	or.pred  	%p30, %p29, %p28;
	@%p30 bra 	$L__BB0_30;
	shl.b32 	%r145, %r13, 6;
	add.s32 	%r146, %r145, %r6;
	add.s32 	%r53, %r146, 192;
	shl.b32 	%r147, %r182, 6;
	add.s32 	%r148, %r147, %r8;
	add.s32 	%r54, %r148, 192;
$L__BB0_25:
	neg.s64 	%rd53, %rd80;
	and.b64  	%rd54, %rd80, %rd53;
	clz.b64 	%r149, %rd54;
	sub.s32 	%r57, 63, %r149;
	add.s64 	%rd55, %rd80, -1;
	and.b64  	%rd80, %rd55, %rd80;
	xor.b32  	%r150, %r57, %r5;
	add.s32 	%r58, %r53, %r150;
	setp.gt.u32 	%p31, %r58, 45055;
	@%p31 bra 	$L__BB0_27;
	add.s32 	%r59, %r188, 1;
	add.s32 	%r151, %r188, %r3;
	mul.wide.s32 	%rd56, %r151, 4;
	add.s64 	%rd57, %rd2, %rd56;
	st.global.u32 	[%rd57], %r58;
	mov.u32 	%r188, %r59;
$L__BB0_27:
	xor.b32  	%r152, %r7, %r57;
	xor.b32  	%r153, %r152, 56;
	add.s32 	%r61, %r54, %r153;
	setp.gt.u32 	%p32, %r61, 45055;
	@%p32 bra 	$L__BB0_29;
	add.s32 	%r62, %r189, 1;
	add.s32 	%r154, %r189, %r3;
	mul.wide.s32 	%rd58, %r154, 4;
	add.s64 	%rd59, %rd1, %rd58;
	st.global.u32 	[%rd59], %r61;
	mov.u32 	%r189, %r62;
$L__BB0_29:
	setp.ne.s64 	%p33, %rd80, 0;
	max.s32 	%r155, %r188, %r189;
	setp.lt.s32 	%p34, %r155, %r92;
	and.pred  	%p35, %p34, %p33;
	@%p35 bra 	$L__BB0_25;
$L__BB0_30:
	ld.global.nc.u64 	%rd81, [%rd4+40];
	setp.eq.s64 	%p36, %rd81, 0;
	max.s32 	%r156, %r188, %r189;
	setp.ge.s32 	%p37, %r156, %r92;
	or.pred  	%p38, %p37, %p36;
	@%p38 bra 	$L__BB0_37;
	shl.b32 	%r157, %r13, 6;
	add.s32 	%r158, %r157, %r6;
	add.s32 	%r66, %r158, 256;
	shl.b32 	%r159, %r182, 6;
	add.s32 	%r160, %r159, %r8;
	add.s32 	%r67, %r160, 256;
$L__BB0_32:
	neg.s64 	%rd60, %rd81;
	and.b64  	%rd61, %rd81, %rd60;
	clz.b64 	%r161, %rd61;
	sub.s32 	%r70, 63, %r161;
	add.s64 	%rd62, %rd81, -1;
	and.b64  	%rd81, %rd62, %rd81;
	xor.b32  	%r162, %r70, %r5;
	add.s32 	%r71, %r66, %r162;
	setp.gt.u32 	%p39, %r71, 45055;
	@%p39 bra 	$L__BB0_34;
	add.s32 	%r72, %r188, 1;
	add.s32 	%r163, %r188, %r3;
	mul.wide.s32 	%rd63, %r163, 4;
	add.s64 	%rd64, %rd2, %rd63;
	st.global.u32 	[%rd64], %r71;
	mov.u32 	%r188, %r72;
$L__BB0_34:
	xor.b32  	%r164, %r7, %r70;
	xor.b32  	%r165, %r164, 56;
	add.s32 	%r74, %r67, %r165;
	setp.gt.u32 	%p40, %r74, 45055;
	@%p40 bra 	$L__BB0_36;
	add.s32 	%r75, %r189, 1;
	add.s32 	%r166, %r189, %r3;
	mul.wide.s32 	%rd65, %r166, 4;
	add.s64 	%rd66, %rd1, %rd65;
	st.global.u32 	[%rd66], %r74;
	mov.u32 	%r189, %r75;
$L__BB0_36:
	setp.ne.s64 	%p41, %rd81, 0;
	max.s32 	%r167, %r188, %r189;
	setp.lt.s32 	%p42, %r167, %r92;
	and.pred  	%p43, %p42, %p41;
	@%p43 bra 	$L__BB0_32;
$L__BB0_37:
	ld.global.nc.u64 	%rd82, [%rd4+48];
	setp.eq.s64 	%p44, %rd82, 0;
	max.s32 	%r168, %r188, %r189;
	setp.ge.s32 	%p45, %r168, %r92;
	or.pred  	%p46, %p45, %p44;
	@%p46 bra 	$L__BB0_44;
	shl.b32 	%r169, %r13, 6;
	add.s32 	%r170, %r169, %r6;
	add.s32 	%r79, %r170, 320;
	shl.b32 	%r171, %r182, 6;
	add.s32 	%r172, %r171, %r8;
	add.s32 	%r80, %r172, 320;
$L__BB0_39:
	neg.s64 	%rd67, %rd82;
	and.b64  	%rd68, %rd82, %rd67;
	clz.b64 	%r173, %rd68;
	sub.s32 	%r83, 63, %r173;
	add.s64 	%rd69, %rd82, -1;
	and.b64  	%rd82, %rd69, %rd82;
	xor.b32  	%r174, %r83, %r5;
	add.s32 	%r84, %r79, %r174;
	setp.gt.u32 	%p47, %r84, 45055;
	@%p47 bra 	$L__BB0_41;
	add.s32 	%r85, %r188, 1;
	add.s32 	%r175, %r188, %r3;
	mul.wide.s32 	%rd70, %r175, 4;
	add.s64 	%rd71, %rd2, %rd70;
	st.global.u32 	[%rd71], %r84;
	mov.u32 	%r188, %r85;
$L__BB0_41:
	xor.b32  	%r176, %r7, %r83;
	xor.b32  	%r177, %r176, 56;
	add.s32 	%r87, %r80, %r177;
	setp.gt.u32 	%p48, %r87, 45055;
	@%p48 bra 	$L__BB0_43;
	add.s32 	%r88, %r189, 1;
	add.s32 	%r178, %r189, %r3;
	mul.wide.s32 	%rd72, %r178, 4;
	add.s64 	%rd73, %rd1, %rd72;
	st.global.u32 	[%rd73], %r87;
	mov.u32 	%r189, %r88;
$L__BB0_43:
	setp.ne.s64 	%p49, %rd82, 0;
	max.s32 	%r179, %r188, %r189;
	setp.lt.s32 	%p50, %r179, %r92;
	and.pred  	%p51, %p50, %p49;
	@%p51 bra 	$L__BB0_39;
$L__BB0_44:
	mov.b32 	%r183, 7;
	mov.b32 	%r182, 0;
	mov.pred 	%p53, 0;
	@%p1 bra 	$L__BB0_2;
	cvta.to.global.u64 	%rd74, %rd25;
	mul.wide.s32 	%rd75, %r2, 4;
	add.s64 	%rd76, %rd74, %rd75;
	st.global.u32 	[%rd76], %r188;
	st.global.u32 	[%rd76+4], %r189;
$L__BB0_46:
	ret;

}
	// .globl	_Z22feature_transform_fullPKsS0_PKiPKjS4_Piii
.visible .entry _Z22feature_transform_fullPKsS0_PKiPKjS4_Piii(
	.param .u64 .ptr .align 1 _Z22feature_transform_fullPKsS0_PKiPKjS4_Piii_param_0,
	.param .u64 .ptr .align 1 _Z22feature_transform_fullPKsS0_PKiPKjS4_Piii_param_1,
	.param .u64 .ptr .align 1 _Z22feature_transform_fullPKsS0_PKiPKjS4_Piii_param_2,
	.param .u64 .ptr .align 1 _Z22feature_transform_fullPKsS0_PKiPKjS4_Piii_param_3,
	.param .u64 .ptr .align 1 _Z22feature_transform_fullPKsS0_PKiPKjS4_Piii_param_4,
	.param .u64 .ptr .align 1 _Z22feature_transform_fullPKsS0_PKiPKjS4_Piii_param_5,
	.param .u32 _Z22feature_transform_fullPKsS0_PKiPKjS4_Piii_param_6,
	.param .u32 _Z22feature_transform_fullPKsS0_PKiPKjS4_Piii_param_7
)
{
	.reg .pred 	%p<29>;
	.reg .b16 	%rs<17>;
	.reg .b32 	%r<146>;
	.reg .b64 	%rd<60>;

	ld.param.u64 	%rd11, [_Z22feature_transform_fullPKsS0_PKiPKjS4_Piii_param_0];
	ld.param.u64 	%rd7, [_Z22feature_transform_fullPKsS0_PKiPKjS4_Piii_param_1];
	ld.param.u64 	%rd12, [_Z22feature_transform_fullPKsS0_PKiPKjS4_Piii_param_2];
	ld.param.u64 	%rd8, [_Z22feature_transform_fullPKsS0_PKiPKjS4_Piii_param_3];
	ld.param.u64 	%rd9, [_Z22feature_transform_fullPKsS0_PKiPKjS4_Piii_param_4];
	ld.param.u64 	%rd10, [_Z22feature_transform_fullPKsS0_PKiPKjS4_Piii_param_5];
	ld.param.u32 	%r72, [_Z22feature_transform_fullPKsS0_PKiPKjS4_Piii_param_6];
	ld.param.u32 	%r73, [_Z22feature_transform_fullPKsS0_PKiPKjS4_Piii_param_7];
	cvta.to.global.u64 	%rd1, %rd11;
	cvta.to.global.u64 	%rd2, %rd12;
	mov.u32 	%r1, %ctaid.y;
	mov.u32 	%r74, %ctaid.x;
	mov.u32 	%r75, %ntid.x;
	mov.u32 	%r76, %tid.x;
	mad.lo.s32 	%r2, %r74, %r75, %r76;
	setp.ge.s32 	%p1, %r1, %r73;
	setp.ge.s32 	%p2, %r2, %r72;
	or.pred  	%p3, %p2, %p1;
	@%p3 bra 	$L__BB1_45;
	cvta.to.global.u64 	%rd13, %rd7;
	mul.wide.s32 	%rd14, %r2, 2;
	add.s64 	%rd15, %rd13, %rd14;
	ld.global.nc.u16 	%rs1, [%rd15];
	cvt.s32.s16 	%r122, %rs1;
	setp.eq.s32 	%p4, %r1, 0;
	mov.b32 	%r118, 0;
	@%p4 bra 	$L__BB1_3;
	add.s32 	%r78, %r1, -1;
	cvta.to.global.u64 	%rd16, %rd9;
	mul.wide.u32 	%rd17, %r78, 4;
	add.s64 	%rd18, %rd16, %rd17;
	ld.global.nc.u32 	%r118, [%rd18];
$L__BB1_3:
	cvta.to.global.u64 	%rd19, %rd8;
	mul.wide.u32 	%rd20, %r1, 4;
	add.s64 	%rd21, %rd19, %rd20;
	ld.global.nc.u32 	%r6, [%rd21];
	setp.lt.s32 	%p5, %r6, 1;
	@%p5 bra 	$L__BB1_44;
	and.b32  	%r7, %r6, 7;
	setp.lt.u32 	%p6, %r6, 8;
	mov.b32 	%r138, 0;
	@%p6 bra 	$L__BB1_23;
	and.b32  	%r138, %r6, 2147483640;
	neg.s32 	%r120, %r138;
	add.s64 	%rd3, %rd2, 16;
	mov.u32 	%r119, %r118;
$L__BB1_6:
	.pragma "nounroll";
	mul.wide.s32 	%rd22, %r119, 4;
	add.s64 	%rd4, %rd3, %rd22;
	ld.global.nc.u32 	%r13, [%rd4+-16];
	setp.gt.u32 	%p7, %r13, 45055;
	@%p7 bra 	$L__BB1_8;
	mad.lo.s32 	%r81, %r13, %r72, %r2;
	mul.wide.s32 	%rd23, %r81, 2;
	add.s64 	%rd24, %rd1, %rd23;
	ld.global.nc.u16 	%rs2, [%rd24];
	cvt.s32.s16 	%r82, %rs2;
	add.s32 	%r122, %r122, %r82;
$L__BB1_8:
	ld.global.nc.u32 	%r16, [%rd4+-12];
	setp.gt.u32 	%p8, %r16, 45055;
	@%p8 bra 	$L__BB1_10;
	mad.lo.s32 	%r83, %r16, %r72, %r2;
	mul.wide.s32 	%rd25, %r83, 2;
	add.s64 	%rd26, %rd1, %rd25;
	ld.global.nc.u16 	%rs3, [%rd26];
	cvt.s32.s16 	%r84, %rs3;
	add.s32 	%r122, %r122, %r84;
$L__BB1_10:
	ld.global.nc.u32 	%r19, [%rd4+-8];
	setp.gt.u32 	%p9, %r19, 45055;
	@%p9 bra 	$L__BB1_12;
	mad.lo.s32 	%r85, %r19, %r72, %r2;
	mul.wide.s32 	%rd27, %r85, 2;
	add.s64 	%rd28, %rd1, %rd27;
	ld.global.nc.u16 	%rs4, [%rd28];
	cvt.s32.s16 	%r86, %rs4;
	add.s32 	%r122, %r122, %r86;
$L__BB1_12:
	ld.global.nc.u32 	%r22, [%rd4+-4];
	setp.gt.u32 	%p10, %r22, 45055;
	@%p10 bra 	$L__BB1_14;
	mad.lo.s32 	%r87, %r22, %r72, %r2;
	mul.wide.s32 	%rd29, %r87, 2;
	add.s64 	%rd30, %rd1, %rd29;
	ld.global.nc.u16 	%rs5, [%rd30];
	cvt.s32.s16 	%r88, %rs5;
	add.s32 	%r122, %r122, %r88;
$L__BB1_14:
	ld.global.nc.u32 	%r25, [%rd4];
	setp.gt.u32 	%p11, %r25, 45055;
	@%p11 bra 	$L__BB1_16;
	mad.lo.s32 	%r89, %r25, %r72, %r2;
	mul.wide.s32 	%rd31, %r89, 2;
	add.s64 	%rd32, %rd1, %rd31;
	ld.global.nc.u16 	%rs6, [%rd32];
	cvt.s32.s16 	%r90, %rs6;
	add.s32 	%r122, %r122, %r90;
$L__BB1_16:
	ld.global.nc.u32 	%r28, [%rd4+4];
	setp.gt.u32 	%p12, %r28, 45055;
	@%p12 bra 	$L__BB1_18;
	mad.lo.s32 	%r91, %r28, %r72, %r2;
	mul.wide.s32 	%rd33, %r91, 2;
	add.s64 	%rd34, %rd1, %rd33;
	ld.global.nc.u16 	%rs7, [%rd34];
	cvt.s32.s16 	%r92, %rs7;
	add.s32 	%r122, %r122, %r92;
$L__BB1_18:
	ld.global.nc.u32 	%r31, [%rd4+8];
	setp.gt.u32 	%p13, %r31, 45055;
	@%p13 bra 	$L__BB1_20;
	mad.lo.s32 	%r93, %r31, %r72, %r2;
	mul.wide.s32 	%rd35, %r93, 2;
	add.s64 	%rd36, %rd1, %rd35;
	ld.global.nc.u16 	%rs8, [%rd36];
	cvt.s32.s16 	%r94, %rs8;
	add.s32 	%r122, %r122, %r94;
$L__BB1_20:
	ld.global.nc.u32 	%r34, [%rd4+12];
	setp.gt.u32 	%p14, %r34, 45055;
	@%p14 bra 	$L__BB1_22;
	mad.lo.s32 	%r95, %r34, %r72, %r2;
	mul.wide.s32 	%rd37, %r95, 2;
	add.s64 	%rd38, %rd1, %rd37;
	ld.global.nc.u16 	%rs9, [%rd38];
	cvt.s32.s16 	%r96, %rs9;
	add.s32 	%r122, %r122, %r96;
$L__BB1_22:
	add.s32 	%r120, %r120, 8;
	add.s32 	%r119, %r119, 8;
	setp.ne.s32 	%p15, %r120, 0;
	@%p15 bra 	$L__BB1_6;
$L__BB1_23:
	setp.eq.s32 	%p16, %r7, 0;
	@%p16 bra 	$L__BB1_44;
	and.b32  	%r42, %r6, 3;
	setp.lt.u32 	%p17, %r7, 4;
	@%p17 bra 	$L__BB1_34;
	add.s32 	%r98, %r138, %r118;
	mul.wide.s32 	%rd39, %r98, 4;
	add.s64 	%rd5, %rd2, %rd39;
	ld.global.nc.u32 	%r43, [%rd5];
	setp.gt.u32 	%p18, %r43, 45055;
	@%p18 bra 	$L__BB1_27;
	mad.lo.s32 	%r99, %r43, %r72, %r2;
	mul.wide.s32 	%rd40, %r99, 2;
	add.s64 	%rd41, %rd1, %rd40;
	ld.global.nc.u16 	%rs10, [%rd41];
	cvt.s32.s16 	%r100, %rs10;
	add.s32 	%r122, %r122, %r100;
$L__BB1_27:
	ld.global.nc.u32 	%r46, [%rd5+4];
	setp.gt.u32 	%p19, %r46, 45055;
	@%p19 bra 	$L__BB1_29;
	mad.lo.s32 	%r101, %r46, %r72, %r2;
	mul.wide.s32 	%rd42, %r101, 2;
	add.s64 	%rd43, %rd1, %rd42;
	ld.global.nc.u16 	%rs11, [%rd43];
	cvt.s32.s16 	%r102, %rs11;
	add.s32 	%r122, %r122, %r102;
$L__BB1_29:
	ld.global.nc.u32 	%r49, [%rd5+8];
	setp.gt.u32 	%p20, %r49, 45055;
	@%p20 bra 	$L__BB1_31;
	mad.lo.s32 	%r103, %r49, %r72, %r2;
	mul.wide.s32 	%rd44, %r103, 2;
	add.s64 	%rd45, %rd1, %rd44;
	ld.global.nc.u16 	%rs12, [%rd45];
	cvt.s32.s16 	%r104, %rs12;
	add.s32 	%r122, %r122, %r104;
$L__BB1_31:
	ld.global.nc.u32 	%r52, [%rd5+12];
	setp.gt.u32 	%p21, %r52, 45055;
	@%p21 bra 	$L__BB1_33;
	mad.lo.s32 	%r105, %r52, %r72, %r2;
	mul.wide.s32 	%rd46, %r105, 2;
	add.s64 	%rd47, %rd1, %rd46;
	ld.global.nc.u16 	%rs13, [%rd47];
	cvt.s32.s16 	%r106, %rs13;
	add.s32 	%r122, %r122, %r106;
$L__BB1_33:
	add.s32 	%r138, %r138, 4;
$L__BB1_34:
	setp.eq.s32 	%p22, %r42, 0;
	@%p22 bra 	$L__BB1_44;
	setp.eq.s32 	%p23, %r42, 1;
	@%p23 bra 	$L__BB1_41;
	add.s32 	%r108, %r138, %r118;
	mul.wide.s32 	%rd48, %r108, 4;
	add.s64 	%rd6, %rd2, %rd48;
	ld.global.nc.u32 	%r59, [%rd6];
	setp.gt.u32 	%p24, %r59, 45055;
	@%p24 bra 	$L__BB1_38;
	mad.lo.s32 	%r109, %r59, %r72, %r2;
	mul.wide.s32 	%rd49, %r109, 2;
	add.s64 	%rd50, %rd1, %rd49;
	ld.global.nc.u16 	%rs14, [%rd50];
	cvt.s32.s16 	%r110, %rs14;
	add.s32 	%r122, %r122, %r110;
$L__BB1_38:
	ld.global.nc.u32 	%r62, [%rd6+4];
	setp.gt.u32 	%p25, %r62, 45055;
	@%p25 bra 	$L__BB1_40;
	mad.lo.s32 	%r111, %r62, %r72, %r2;
	mul.wide.s32 	%rd51, %r111, 2;
	add.s64 	%rd52, %rd1, %rd51;
	ld.global.nc.u16 	%rs15, [%rd52];
	cvt.s32.s16 	%r112, %rs15;
	add.s32 	%r122, %r122, %r112;
$L__BB1_40:
	add.s32 	%r138, %r138, 2;
$L__BB1_41:
	and.b32  	%r113, %r6, 1;
	setp.eq.b32 	%p26, %r113, 1;
	not.pred 	%p27, %p26;
	@%p27 bra 	$L__BB1_44;
	add.s32 	%r114, %r138, %r118;
	mul.wide.s32 	%rd53, %r114, 4;
	add.s64 	%rd54, %rd2, %rd53;
	ld.global.nc.u32 	%r69, [%rd54];
	setp.gt.u32 	%p28, %r69, 45055;
	@%p28 bra 	$L__BB1_44;
	mad.lo.s32 	%r115, %r69, %r72, %r2;
	mul.wide.s32 	%rd55, %r115, 2;
	add.s64 	%rd56, %rd1, %rd55;
	ld.global.nc.u16 	%rs16, [%rd56];
	cvt.s32.s16 	%r116, %rs16;
	add.s32 	%r122, %r122, %r116;
$L__BB1_44:
	mad.lo.s32 	%r117, %r72, %r1, %r2;
	cvta.to.global.u64 	%rd57, %rd10;
	mul.wide.s32 	%rd58, %r117, 4;
	add.s64 	%rd59, %rd57, %rd58;
	st.global.u32 	[%rd59], %r122;
$L__BB1_45:
	ret;

}
	// .globl	_Z27feature_transform_optimizedPKsS0_PKiPKjPiiii
.visible .entry _Z27feature_transform_optimizedPKsS0_PKiPKjPiiii(
	.param .u64 .ptr .align 1 _Z27feature_transform_optimizedPKsS0_PKiPKjPiiii_param_0,
	.param .u64 .ptr .align 1 _Z27feature_transform_optimizedPKsS0_PKiPKjPiiii_param_1,
	.param .u64 .ptr .align 1 _Z27feature_transform_optimizedPKsS0_PKiPKjPiiii_param_2,
	.param .u64 .ptr .align 1 _Z27feature_transform_optimizedPKsS0_PKiPKjPiiii_param_3,
	.param .u64 .ptr .align 1 _Z27feature_transform_optimizedPKsS0_PKiPKjPiiii_param_4,
	.param .u32 _Z27feature_transform_optimizedPKsS0_PKiPKjPiiii_param_5,
	.param .u32 _Z27feature_transform_optimizedPKsS0_PKiPKjPiiii_param_6,
	.param .u32 _Z27feature_transform_optimizedPKsS0_PKiPKjPiiii_param_7
)
{
	.reg .pred 	%p<29>;
	.reg .b16 	%rs<17>;
	.reg .b32 	%r<158>;
	.reg .b64 	%rd<52>;

	ld.param.u64 	%rd8, [_Z27feature_transform_optimizedPKsS0_PKiPKjPiiii_param_0];
	ld.param.u64 	%rd4, [_Z27feature_transform_optimizedPKsS0_PKiPKjPiiii_param_1];
	ld.param.u64 	%rd5, [_Z27feature_transform_optimizedPKsS0_PKiPKjPiiii_param_2];
	ld.param.u64 	%rd6, [_Z27feature_transform_optimizedPKsS0_PKiPKjPiiii_param_3];
	ld.param.u64 	%rd7, [_Z27feature_transform_optimizedPKsS0_PKiPKjPiiii_param_4];
	ld.param.u32 	%r77, [_Z27feature_transform_optimizedPKsS0_PKiPKjPiiii_param_5];
	ld.param.u32 	%r79, [_Z27feature_transform_optimizedPKsS0_PKiPKjPiiii_param_6];
	ld.param.u32 	%r78, [_Z27feature_transform_optimizedPKsS0_PKiPKjPiiii_param_7];
	cvta.to.global.u64 	%rd1, %rd8;
	mov.u32 	%r1, %ctaid.y;
	mov.u32 	%r2, %ntid.x;
	mov.u32 	%r3, %tid.x;
	setp.ge.s32 	%p1, %r1, %r79;
	@%p1 bra 	$L__BB2_47;
	cvta.to.global.u64 	%rd9, %rd6;
	mul.wide.u32 	%rd10, %r1, 4;
	add.s64 	%rd11, %rd9, %rd10;
	ld.global.nc.u32 	%r4, [%rd11];
	mul.lo.s32 	%r5, %r78, %r1;
	setp.ge.s32 	%p2, %r3, %r4;
	@%p2 bra 	$L__BB2_4;
	cvta.to.global.u64 	%rd2, %rd5;
	cvt.s64.s32 	%rd3, %r5;
	mov.u32 	%r82, shared_features;
	mov.u32 	%r130, %r3;
$L__BB2_3:
	cvt.s64.s32 	%rd12, %r130;
	add.s64 	%rd13, %rd12, %rd3;
	shl.b64 	%rd14, %rd13, 2;
	add.s64 	%rd15, %rd2, %rd14;
	ld.global.nc.u32 	%r80, [%rd15];
	shl.b32 	%r81, %r130, 2;
	add.s32 	%r83, %r82, %r81;
	st.shared.u32 	[%r83], %r80;
	add.s32 	%r130, %r130, %r2;
	setp.lt.s32 	%p3, %r130, %r4;
	@%p3 bra 	$L__BB2_3;
$L__BB2_4:
	bar.sync 	0;
	mov.u32 	%r84, %ctaid.x;
	mad.lo.s32 	%r8, %r84, %r2, %r3;
	setp.ge.s32 	%p4, %r8, %r77;
	@%p4 bra 	$L__BB2_47;
	cvta.to.global.u64 	%rd16, %rd4;
	mul.wide.s32 	%rd17, %r8, 2;
	add.s64 	%rd18, %rd16, %rd17;
	ld.global.nc.u16 	%rs1, [%rd18];
	cvt.s32.s16 	%r134, %rs1;
	setp.lt.s32 	%p5, %r4, 1;
	@%p5 bra 	$L__BB2_46;
	and.b32  	%r10, %r4, 7;
	setp.lt.u32 	%p6, %r4, 8;
	mov.b32 	%r150, 0;
	@%p6 bra 	$L__BB2_25;
	and.b32  	%r150, %r4, 2147483640;
	mov.u32 	%r88, shared_features;
	add.s32 	%r131, %r88, 16;
	neg.s32 	%r132, %r150;
$L__BB2_8:
	.pragma "nounroll";
	ld.shared.u32 	%r16, [%r131+-16];
	setp.gt.u32 	%p7, %r16, 45055;
	@%p7 bra 	$L__BB2_10;
	mad.lo.s32 	%r89, %r16, %r77, %r8;
	mul.wide.s32 	%rd19, %r89, 2;
	add.s64 	%rd20, %rd1, %rd19;
	ld.global.nc.u16 	%rs2, [%rd20];
	cvt.s32.s16 	%r90, %rs2;
	add.s32 	%r134, %r134, %r90;
$L__BB2_10:
	ld.shared.u32 	%r19, [%r131+-12];
	setp.gt.u32 	%p8, %r19, 45055;
	@%p8 bra 	$L__BB2_12;
	mad.lo.s32 	%r91, %r19, %r77, %r8;
	mul.wide.s32 	%rd21, %r91, 2;
	add.s64 	%rd22, %rd1, %rd21;
	ld.global.nc.u16 	%rs3, [%rd22];
	cvt.s32.s16 	%r92, %rs3;
	add.s32 	%r134, %r134, %r92;
$L__BB2_12:
	ld.shared.u32 	%r22, [%r131+-8];
	setp.gt.u32 	%p9, %r22, 45055;
	@%p9 bra 	$L__BB2_14;
	mad.lo.s32 	%r93, %r22, %r77, %r8;
	mul.wide.s32 	%rd23, %r93, 2;
	add.s64 	%rd24, %rd1, %rd23;
	ld.global.nc.u16 	%rs4, [%rd24];
	cvt.s32.s16 	%r94, %rs4;
	add.s32 	%r134, %r134, %r94;
$L__BB2_14:
	ld.shared.u32 	%r25, [%r131+-4];
	setp.gt.u32 	%p10, %r25, 45055;
	@%p10 bra 	$L__BB2_16;
	mad.lo.s32 	%r95, %r25, %r77, %r8;
	mul.wide.s32 	%rd25, %r95, 2;
	add.s64 	%rd26, %rd1, %rd25;
	ld.global.nc.u16 	%rs5, [%rd26];
	cvt.s32.s16 	%r96, %rs5;
	add.s32 	%r134, %r134, %r96;
$L__BB2_16:
	ld.shared.u32 	%r28, [%r131];
	setp.gt.u32 	%p11, %r28, 45055;
	@%p11 bra 	$L__BB2_18;
	mad.lo.s32 	%r97, %r28, %r77, %r8;
	mul.wide.s32 	%rd27, %r97, 2;
	add.s64 	%rd28, %rd1, %rd27;
	ld.global.nc.u16 	%rs6, [%rd28];
	cvt.s32.s16 	%r98, %rs6;
	add.s32 	%r134, %r134, %r98;
$L__BB2_18:
	ld.shared.u32 	%r31, [%r131+4];
	setp.gt.u32 	%p12, %r31, 45055;
	@%p12 bra 	$L__BB2_20;
	mad.lo.s32 	%r99, %r31, %r77, %r8;
	mul.wide.s32 	%rd29, %r99, 2;
	add.s64 	%rd30, %rd1, %rd29;
	ld.global.nc.u16 	%rs7, [%rd30];
	cvt.s32.s16 	%r100, %rs7;
	add.s32 	%r134, %r134, %r100;
$L__BB2_20:
	ld.shared.u32 	%r34, [%r131+8];
	setp.gt.u32 	%p13, %r34, 45055;
	@%p13 bra 	$L__BB2_22;
	mad.lo.s32 	%r101, %r34, %r77, %r8;
	mul.wide.s32 	%rd31, %r101, 2;
	add.s64 	%rd32, %rd1, %rd31;
	ld.global.nc.u16 	%rs8, [%rd32];
	cvt.s32.s16 	%r102, %rs8;
	add.s32 	%r134, %r134, %r102;
$L__BB2_22:
	ld.shared.u32 	%r37, [%r131+12];
	setp.gt.u32 	%p14, %r37, 45055;
	@%p14 bra 	$L__BB2_24;
	mad.lo.s32 	%r103, %r37, %r77, %r8;
	mul.wide.s32 	%rd33, %r103, 2;
	add.s64 	%rd34, %rd1, %rd33;
	ld.global.nc.u16 	%rs9, [%rd34];
	cvt.s32.s16 	%r104, %rs9;
	add.s32 	%r134, %r134, %r104;
$L__BB2_24:
	add.s32 	%r132, %r132, 8;
	add.s32 	%r131, %r131, 32;
	setp.ne.s32 	%p15, %r132, 0;
	@%p15 bra 	$L__BB2_8;
$L__BB2_25:
	setp.eq.s32 	%p16, %r10, 0;
	@%p16 bra 	$L__BB2_46;
	and.b32  	%r45, %r4, 3;
	setp.lt.u32 	%p17, %r10, 4;
	@%p17 bra 	$L__BB2_36;
	shl.b32 	%r106, %r150, 2;
	mov.u32 	%r107, shared_features;
	add.s32 	%r46, %r107, %r106;
	ld.shared.u32 	%r47, [%r46];
	setp.gt.u32 	%p18, %r47, 45055;
	@%p18 bra 	$L__BB2_29;
	mad.lo.s32 	%r108, %r47, %r77, %r8;
	mul.wide.s32 	%rd35, %r108, 2;
	add.s64 	%rd36, %rd1, %rd35;
	ld.global.nc.u16 	%rs10, [%rd36];
	cvt.s32.s16 	%r109, %rs10;
	add.s32 	%r134, %r134, %r109;
$L__BB2_29:
	ld.shared.u32 	%r50, [%r46+4];
	setp.gt.u32 	%p19, %r50, 45055;
	@%p19 bra 	$L__BB2_31;
	mad.lo.s32 	%r110, %r50, %r77, %r8;
	mul.wide.s32 	%rd37, %r110, 2;
	add.s64 	%rd38, %rd1, %rd37;
	ld.global.nc.u16 	%rs11, [%rd38];
	cvt.s32.s16 	%r111, %rs11;
	add.s32 	%r134, %r134, %r111;
$L__BB2_31:
	ld.shared.u32 	%r53, [%r46+8];
	setp.gt.u32 	%p20, %r53, 45055;
	@%p20 bra 	$L__BB2_33;
	mad.lo.s32 	%r112, %r53, %r77, %r8;
	mul.wide.s32 	%rd39, %r112, 2;
	add.s64 	%rd40, %rd1, %rd39;
	ld.global.nc.u16 	%rs12, [%rd40];
	cvt.s32.s16 	%r113, %rs12;
	add.s32 	%r134, %r134, %r113;
$L__BB2_33:
	ld.shared.u32 	%r56, [%r46+12];
	setp.gt.u32 	%p21, %r56, 45055;
	@%p21 bra 	$L__BB2_35;
	mad.lo.s32 	%r114, %r56, %r77, %r8;
	mul.wide.s32 	%rd41, %r114, 2;
	add.s64 	%rd42, %rd1, %rd41;
	ld.global.nc.u16 	%rs13, [%rd42];
	cvt.s32.s16 	%r115, %rs13;
	add.s32 	%r134, %r134, %r115;
$L__BB2_35:
	add.s32 	%r150, %r150, 4;
$L__BB2_36:
	setp.eq.s32 	%p22, %r45, 0;
	@%p22 bra 	$L__BB2_46;
	setp.eq.s32 	%p23, %r45, 1;
	@%p23 bra 	$L__BB2_43;
	shl.b32 	%r117, %r150, 2;
	mov.u32 	%r118, shared_features;
	add.s32 	%r63, %r118, %r117;
	ld.shared.u32 	%r64, [%r63];
	setp.gt.u32 	%p24, %r64, 45055;
	@%p24 bra 	$L__BB2_40;
	mad.lo.s32 	%r119, %r64, %r77, %r8;
	mul.wide.s32 	%rd43, %r119, 2;
	add.s64 	%rd44, %rd1, %rd43;
	ld.global.nc.u16 	%rs14, [%rd44];
	cvt.s32.s16 	%r120, %rs14;
	add.s32 	%r134, %r134, %r120;
$L__BB2_40:
	ld.shared.u32 	%r67, [%r63+4];
	setp.gt.u32 	%p25, %r67, 45055;
	@%p25 bra 	$L__BB2_42;
	mad.lo.s32 	%r121, %r67, %r77, %r8;
	mul.wide.s32 	%rd45, %r121, 2;
	add.s64 	%rd46, %rd1, %rd45;
	ld.global.nc.u16 	%rs15, [%rd46];
	cvt.s32.s16 	%r122, %rs15;
	add.s32 	%r134, %r134, %r122;
$L__BB2_42:
	add.s32 	%r150, %r150, 2;
$L__BB2_43:
	and.b32  	%r123, %r4, 1;
	setp.eq.b32 	%p26, %r123, 1;
	not.pred 	%p27, %p26;
	@%p27 bra 	$L__BB2_46;
	shl.b32 	%r124, %r150, 2;
	mov.u32 	%r125, shared_features;
	add.s32 	%r126, %r125, %r124;
	ld.shared.u32 	%r74, [%r126];
	setp.gt.u32 	%p28, %r74, 45055;
	@%p28 bra 	$L__BB2_46;
	mad.lo.s32 	%r127, %r74, %r77, %r8;
	mul.wide.s32 	%rd47, %r127, 2;
	add.s64 	%rd48, %rd1, %rd47;
	ld.global.nc.u16 	%rs16, [%rd48];
	cvt.s32.s16 	%r128, %rs16;
	add.s32 	%r134, %r134, %r128;
$L__BB2_46:
	mad.lo.s32 	%r129, %r77, %r1, %r8;
	cvta.to.global.u64 	%rd49, %rd7;
	mul.wide.s32 	%rd50, %r129, 4;
	add.s64 	%rd51, %rd49, %rd50;
	st.global.u32 	[%rd51], %r134;
$L__BB2_47:
	ret;

}
	// .globl	_Z29feature_transform_incrementalPKsPKiS2_PKjS4_S2_Piii
.visible .entry _Z29feature_transform_incrementalPKsPKiS2_PKjS4_S2_Piii(
	.param .u64 .ptr .align 1 _Z29feature_transform_incrementalPKsPKiS2_PKjS4_S2_Piii_param_0,
	.param .u64 .ptr .align 1 _Z29feature_transform_incrementalPKsPKiS2_PKjS4_S2_Piii_param_1,
	.param .u64 .ptr .align 1 _Z29feature_transform_incrementalPKsPKiS2_PKjS4_S2_Piii_param_2,
	.param .u64 .ptr .align 1 _Z29feature_transform_incrementalPKsPKiS2_PKjS4_S2_Piii_param_3,
	.param .u64 .ptr .align 1 _Z29feature_transform_incrementalPKsPKiS2_PKjS4_S2_Piii_param_4,
	.param .u64 .ptr .align 1 _Z29feature_transform_incrementalPKsPKiS2_PKjS4_S2_Piii_param_5,
	.param .u64 .ptr .align 1 _Z29feature_transform_incrementalPKsPKiS2_PKjS4_S2_Piii_param_6,
	.param .u32 _Z29feature_transform_incrementalPKsPKiS2_PKjS4_S2_Piii_param_7,
	.param .u32 _Z29feature_transform_incrementalPKsPKiS2_PKjS4_S2_Piii_param_8
)
{
	.reg .pred 	%p<52>;
	.reg .b16 	%rs<31>;
	.reg .b32 	%r<268>;
	.reg .b64 	%rd<127>;

	ld.param.u64 	%rd16, [_Z29feature_transform_incrementalPKsPKiS2_PKjS4_S2_Piii_param_0];
	ld.param.u64 	%rd17, [_Z29feature_transform_incrementalPKsPKiS2_PKjS4_S2_Piii_param_1];
	ld.param.u64 	%rd18, [_Z29feature_transform_incrementalPKsPKiS2_PKjS4_S2_Piii_param_2];
	ld.param.u64 	%rd12, [_Z29feature_transform_incrementalPKsPKiS2_PKjS4_S2_Piii_param_3];
	ld.param.u64 	%rd13, [_Z29feature_transform_incrementalPKsPKiS2_PKjS4_S2_Piii_param_4];
	ld.param.u64 	%rd14, [_Z29feature_transform_incrementalPKsPKiS2_PKjS4_S2_Piii_param_5];
	ld.param.u64 	%rd15, [_Z29feature_transform_incrementalPKsPKiS2_PKjS4_S2_Piii_param_6];
	ld.param.u32 	%r135, [_Z29feature_transform_incrementalPKsPKiS2_PKjS4_S2_Piii_param_7];
	ld.param.u32 	%r136, [_Z29feature_transform_incrementalPKsPKiS2_PKjS4_S2_Piii_param_8];
	cvta.to.global.u64 	%rd1, %rd18;
	cvta.to.global.u64 	%rd2, %rd16;
	cvta.to.global.u64 	%rd3, %rd17;
	mov.u32 	%r1, %ctaid.y;
	mov.u32 	%r137, %ctaid.x;
	mov.u32 	%r138, %ntid.x;
	mov.u32 	%r139, %tid.x;
	mad.lo.s32 	%r2, %r137, %r138, %r139;
	setp.ge.s32 	%p1, %r1, %r136;
	setp.ge.s32 	%p2, %r2, %r135;
	or.pred  	%p3, %p2, %p1;
	@%p3 bra 	$L__BB3_84;
	cvta.to.global.u64 	%rd19, %rd14;
	cvta.to.global.u64 	%rd20, %rd13;
	mad.lo.s32 	%r3, %r135, %r1, %r2;
	mul.wide.s32 	%rd21, %r3, 4;
	add.s64 	%rd22, %rd19, %rd21;
	ld.global.nc.u32 	%r218, [%rd22];
	mul.wide.u32 	%rd23, %r1, 4;
	add.s64 	%rd24, %rd20, %rd23;
	ld.global.nc.u32 	%r5, [%rd24];
	setp.lt.s32 	%p4, %r5, 1;
	@%p4 bra 	$L__BB3_42;
	shl.b32 	%r6, %r1, 5;
	and.b32  	%r7, %r5, 7;
	setp.lt.u32 	%p5, %r5, 8;
	mov.b32 	%r234, 0;
	@%p5 bra 	$L__BB3_21;
	and.b32  	%r234, %r5, 2147483640;
	neg.s32 	%r216, %r234;
	mul.wide.u32 	%rd25, %r1, 128;
	add.s64 	%rd26, %rd25, %rd1;
	add.s64 	%rd125, %rd26, 16;
$L__BB3_4:
	.pragma "nounroll";
	ld.global.nc.u32 	%r12, [%rd125+-16];
	setp.gt.u32 	%p6, %r12, 45055;
	@%p6 bra 	$L__BB3_6;
	mad.lo.s32 	%r142, %r12, %r135, %r2;
	mul.wide.s32 	%rd27, %r142, 2;
	add.s64 	%rd28, %rd2, %rd27;
	ld.global.nc.u16 	%rs1, [%rd28];
	cvt.s32.s16 	%r143, %rs1;
	sub.s32 	%r218, %r218, %r143;
$L__BB3_6:
	ld.global.nc.u32 	%r15, [%rd125+-12];
	setp.gt.u32 	%p7, %r15, 45055;
	@%p7 bra 	$L__BB3_8;
	mad.lo.s32 	%r144, %r15, %r135, %r2;
	mul.wide.s32 	%rd29, %r144, 2;
	add.s64 	%rd30, %rd2, %rd29;
	ld.global.nc.u16 	%rs2, [%rd30];
	cvt.s32.s16 	%r145, %rs2;
	sub.s32 	%r218, %r218, %r145;
$L__BB3_8:
	ld.global.nc.u32 	%r18, [%rd125+-8];
	setp.gt.u32 	%p8, %r18, 45055;
	@%p8 bra 	$L__BB3_10;
	mad.lo.s32 	%r146, %r18, %r135, %r2;
	mul.wide.s32 	%rd31, %r146, 2;
	add.s64 	%rd32, %rd2, %rd31;
	ld.global.nc.u16 	%rs3, [%rd32];
	cvt.s32.s16 	%r147, %rs3;
	sub.s32 	%r218, %r218, %r147;
$L__BB3_10:
	ld.global.nc.u32 	%r21, [%rd125+-4];
	setp.gt.u32 	%p9, %r21, 45055;
	@%p9 bra 	$L__BB3_12;
	mad.lo.s32 	%r148, %r21, %r135, %r2;
	mul.wide.s32 	%rd33, %r148, 2;
	add.s64 	%rd34, %rd2, %rd33;
	ld.global.nc.u16 	%rs4, [%rd34];
	cvt.s32.s16 	%r149, %rs4;
	sub.s32 	%r218, %r218, %r149;
$L__BB3_12:
	ld.global.nc.u32 	%r24, [%rd125];
	setp.gt.u32 	%p10, %r24, 45055;
	@%p10 bra 	$L__BB3_14;
	mad.lo.s32 	%r150, %r24, %r135, %r2;
	mul.wide.s32 	%rd35, %r150, 2;
	add.s64 	%rd36, %rd2, %rd35;
	ld.global.nc.u16 	%rs5, [%rd36];
	cvt.s32.s16 	%r151, %rs5;
	sub.s32 	%r218, %r218, %r151;
$L__BB3_14:
	ld.global.nc.u32 	%r27, [%rd125+4];
	setp.gt.u32 	%p11, %r27, 45055;
	@%p11 bra 	$L__BB3_16;
	mad.lo.s32 	%r152, %r27, %r135, %r2;
	mul.wide.s32 	%rd37, %r152, 2;
	add.s64 	%rd38, %rd2, %rd37;
	ld.global.nc.u16 	%rs6, [%rd38];
	cvt.s32.s16 	%r153, %rs6;
	sub.s32 	%r218, %r218, %r153;
$L__BB3_16:
	ld.global.nc.u32 	%r30, [%rd125+8];
	setp.gt.u32 	%p12, %r30, 45055;
	@%p12 bra 	$L__BB3_18;
	mad.lo.s32 	%r154, %r30, %r135, %r2;
	mul.wide.s32 	%rd39, %r154, 2;
	add.s64 	%rd40, %rd2, %rd39;
	ld.global.nc.u16 	%rs7, [%rd40];
	cvt.s32.s16 	%r155, %rs7;
	sub.s32 	%r218, %r218, %r155;
$L__BB3_18:
	ld.global.nc.u32 	%r33, [%rd125+12];
	setp.gt.u32 	%p13, %r33, 45055;
	@%p13 bra 	$L__BB3_20;
	mad.lo.s32 	%r156, %r33, %r135, %r2;
	mul.wide.s32 	%rd41, %r156, 2;
	add.s64 	%rd42, %rd2, %rd41;
	ld.global.nc.u16 	%rs8, [%rd42];
	cvt.s32.s16 	%r157, %rs8;
	sub.s32 	%r218, %r218, %r157;
$L__BB3_20:
	add.s32 	%r216, %r216, 8;
	add.s64 	%rd125, %rd125, 32;
	setp.ne.s32 	%p14, %r216, 0;
	@%p14 bra 	$L__BB3_4;
$L__BB3_21:
	setp.eq.s32 	%p15, %r7, 0;
	@%p15 bra 	$L__BB3_42;
	and.b32  	%r40, %r5, 3;
	setp.lt.u32 	%p16, %r7, 4;
	@%p16 bra 	$L__BB3_32;
	add.s32 	%r159, %r6, %r234;
	mul.wide.u32 	%rd43, %r159, 4;
	add.s64 	%rd44, %rd1, %rd43;
	ld.global.nc.u32 	%r41, [%rd44];
	setp.gt.u32 	%p17, %r41, 45055;
	@%p17 bra 	$L__BB3_25;
	mad.lo.s32 	%r160, %r41, %r135, %r2;
	mul.wide.s32 	%rd45, %r160, 2;
	add.s64 	%rd46, %rd2, %rd45;
	ld.global.nc.u16 	%rs9, [%rd46];
	cvt.s32.s16 	%r161, %rs9;
	sub.s32 	%r218, %r218, %r161;
$L__BB3_25:
	cvt.u64.u32 	%rd47, %r6;
	cvt.u64.u32 	%rd48, %r234;
	add.s64 	%rd49, %rd47, %rd48;
	shl.b64 	%rd50, %rd49, 2;
	add.s64 	%rd7, %rd1, %rd50;
	ld.global.nc.u32 	%r44, [%rd7+4];
	setp.gt.u32 	%p18, %r44, 45055;
	@%p18 bra 	$L__BB3_27;
	mad.lo.s32 	%r162, %r44, %r135, %r2;
	mul.wide.s32 	%rd51, %r162, 2;
	add.s64 	%rd52, %rd2, %rd51;
	ld.global.nc.u16 	%rs10, [%rd52];
	cvt.s32.s16 	%r163, %rs10;
	sub.s32 	%r218, %r218, %r163;
$L__BB3_27:
	ld.global.nc.u32 	%r47, [%rd7+8];
	setp.gt.u32 	%p19, %r47, 45055;
	@%p19 bra 	$L__BB3_29;
	mad.lo.s32 	%r164, %r47, %r135, %r2;
	mul.wide.s32 	%rd53, %r164, 2;
	add.s64 	%rd54, %rd2, %rd53;
	ld.global.nc.u16 	%rs11, [%rd54];
	cvt.s32.s16 	%r165, %rs11;
	sub.s32 	%r218, %r218, %r165;
$L__BB3_29:
	ld.global.nc.u32 	%r50, [%rd7+12];
	setp.gt.u32 	%p20, %r50, 45055;
	@%p20 bra 	$L__BB3_31;
	mad.lo.s32 	%r166, %r50, %r135, %r2;
	mul.wide.s32 	%rd55, %r166, 2;
	add.s64 	%rd56, %rd2, %rd55;
	ld.global.nc.u16 	%rs12, [%rd56];
	cvt.s32.s16 	%r167, %rs12;
	sub.s32 	%r218, %r218, %r167;
$L__BB3_31:
	add.s32 	%r234, %r234, 4;
$L__BB3_32:
	setp.eq.s32 	%p21, %r40, 0;
	@%p21 bra 	$L__BB3_42;
	setp.eq.s32 	%p22, %r40, 1;
	@%p22 bra 	$L__BB3_39;
	add.s32 	%r169, %r6, %r234;
	mul.wide.u32 	%rd57, %r169, 4;
	add.s64 	%rd58, %rd1, %rd57;
	ld.global.nc.u32 	%r57, [%rd58];
	setp.gt.u32 	%p23, %r57, 45055;
	@%p23 bra 	$L__BB3_36;
	mad.lo.s32 	%r170, %r57, %r135, %r2;
	mul.wide.s32 	%rd59, %r170, 2;
	add.s64 	%rd60, %rd2, %rd59;
	ld.global.nc.u16 	%rs13, [%rd60];
	cvt.s32.s16 	%r171, %rs13;
	sub.s32 	%r218, %r218, %r171;
$L__BB3_36:
	cvt.u64.u32 	%rd61, %r6;
	cvt.u64.u32 	%rd62, %r234;
	add.s64 	%rd63, %rd61, %rd62;
	shl.b64 	%rd64, %rd63, 2;
	add.s64 	%rd65, %rd1, %rd64;
	ld.global.nc.u32 	%r60, [%rd65+4];
	setp.gt.u32 	%p24, %r60, 45055;
	@%p24 bra 	$L__BB3_38;
	mad.lo.s32 	%r172, %r60, %r135, %r2;
	mul.wide.s32 	%rd66, %r172, 2;
	add.s64 	%rd67, %rd2, %rd66;
	ld.global.nc.u16 	%rs14, [%rd67];
	cvt.s32.s16 	%r173, %rs14;
	sub.s32 	%r218, %r218, %r173;
$L__BB3_38:
	add.s32 	%r234, %r234, 2;
$L__BB3_39:
	and.b32  	%r174, %r5, 1;
	setp.eq.b32 	%p25, %r174, 1;
	not.pred 	%p26, %p25;
	@%p26 bra 	$L__BB3_42;
	add.s32 	%r175, %r6, %r234;
	mul.wide.u32 	%rd68, %r175, 4;
	add.s64 	%rd69, %rd1, %rd68;
	ld.global.nc.u32 	%r67, [%rd69];
	setp.gt.u32 	%p27, %r67, 45055;
	@%p27 bra 	$L__BB3_42;
	mad.lo.s32 	%r176, %r67, %r135, %r2;
	mul.wide.s32 	%rd70, %r176, 2;
	add.s64 	%rd71, %rd2, %rd70;
	ld.global.nc.u16 	%rs15, [%rd71];
	cvt.s32.s16 	%r177, %rs15;
	sub.s32 	%r218, %r218, %r177;
$L__BB3_42:
	cvta.to.global.u64 	%rd72, %rd12;
	add.s64 	%rd74, %rd72, %rd23;
	ld.global.nc.u32 	%r70, [%rd74];
	setp.lt.s32 	%p28, %r70, 1;
	@%p28 bra 	$L__BB3_83;
	shl.b32 	%r71, %r1, 5;
	and.b32  	%r72, %r70, 7;
	setp.lt.u32 	%p29, %r70, 8;
	mov.b32 	%r260, 0;
	@%p29 bra 	$L__BB3_62;
	and.b32  	%r260, %r70, 2147483640;
	neg.s32 	%r242, %r260;
	mul.wide.u32 	%rd75, %r1, 128;
	add.s64 	%rd76, %rd75, %rd3;
	add.s64 	%rd126, %rd76, 16;
$L__BB3_45:
	.pragma "nounroll";
	ld.global.nc.u32 	%r77, [%rd126+-16];
	setp.gt.u32 	%p30, %r77, 45055;
	@%p30 bra 	$L__BB3_47;
	mad.lo.s32 	%r180, %r77, %r135, %r2;
	mul.wide.s32 	%rd77, %r180, 2;
	add.s64 	%rd78, %rd2, %rd77;
	ld.global.nc.u16 	%rs16, [%rd78];
	cvt.s32.s16 	%r181, %rs16;
	add.s32 	%r218, %r218, %r181;
$L__BB3_47:
	ld.global.nc.u32 	%r80, [%rd126+-12];
	setp.gt.u32 	%p31, %r80, 45055;
	@%p31 bra 	$L__BB3_49;
	mad.lo.s32 	%r182, %r80, %r135, %r2;
	mul.wide.s32 	%rd79, %r182, 2;
	add.s64 	%rd80, %rd2, %rd79;
	ld.global.nc.u16 	%rs17, [%rd80];
	cvt.s32.s16 	%r183, %rs17;
	add.s32 	%r218, %r218, %r183;
$L__BB3_49:
	ld.global.nc.u32 	%r83, [%rd126+-8];
	setp.gt.u32 	%p32, %r83, 45055;
	@%p32 bra 	$L__BB3_51;
	mad.lo.s32 	%r184, %r83, %r135, %r2;
	mul.wide.s32 	%rd81, %r184, 2;
	add.s64 	%rd82, %rd2, %rd81;
	ld.global.nc.u16 	%rs18, [%rd82];
	cvt.s32.s16 	%r185, %rs18;
	add.s32 	%r218, %r218, %r185;
$L__BB3_51:
	ld.global.nc.u32 	%r86, [%rd126+-4];
	setp.gt.u32 	%p33, %r86, 45055;
	@%p33 bra 	$L__BB3_53;
	mad.lo.s32 	%r186, %r86, %r135, %r2;
	mul.wide.s32 	%rd83, %r186, 2;
	add.s64 	%rd84, %rd2, %rd83;
	ld.global.nc.u16 	%rs19, [%rd84];
	cvt.s32.s16 	%r187, %rs19;
	add.s32 	%r218, %r218, %r187;
$L__BB3_53:
	ld.global.nc.u32 	%r89, [%rd126];
	setp.gt.u32 	%p34, %r89, 45055;
	@%p34 bra 	$L__BB3_55;
	mad.lo.s32 	%r188, %r89, %r135, %r2;
	mul.wide.s32 	%rd85, %r188, 2;
	add.s64 	%rd86, %rd2, %rd85;
	ld.global.nc.u16 	%rs20, [%rd86];
	cvt.s32.s16 	%r189, %rs20;
	add.s32 	%r218, %r218, %r189;
$L__BB3_55:
	ld.global.nc.u32 	%r92, [%rd126+4];
	setp.gt.u32 	%p35, %r92, 45055;
	@%p35 bra 	$L__BB3_57;
	mad.lo.s32 	%r190, %r92, %r135, %r2;
	mul.wide.s32 	%rd87, %r190, 2;
	add.s64 	%rd88, %rd2, %rd87;
	ld.global.nc.u16 	%rs21, [%rd88];
	cvt.s32.s16 	%r191, %rs21;
	add.s32 	%r218, %r218, %r191;
$L__BB3_57:
	ld.global.nc.u32 	%r95, [%rd126+8];
	setp.gt.u32 	%p36, %r95, 45055;
	@%p36 bra 	$L__BB3_59;
	mad.lo.s32 	%r192, %r95, %r135, %r2;
	mul.wide.s32 	%rd89, %r192, 2;
	add.s64 	%rd90, %rd2, %rd89;
	ld.global.nc.u16 	%rs22, [%rd90];
	cvt.s32.s16 	%r193, %rs22;
	add.s32 	%r218, %r218, %r193;
$L__BB3_59:
	ld.global.nc.u32 	%r98, [%rd126+12];
	setp.gt.u32 	%p37, %r98, 45055;
	@%p37 bra 	$L__BB3_61;
	mad.lo.s32 	%r194, %r98, %r135, %r2;
	mul.wide.s32 	%rd91, %r194, 2;
	add.s64 	%rd92, %rd2, %rd91;
	ld.global.nc.u16 	%rs23, [%rd92];
	cvt.s32.s16 	%r195, %rs23;
	add.s32 	%r218, %r218, %r195;
$L__BB3_61:
	add.s32 	%r242, %r242, 8;
	add.s64 	%rd126, %rd126, 32;
	setp.ne.s32 	%p38, %r242, 0;
	@%p38 bra 	$L__BB3_45;
$L__BB3_62:
	setp.eq.s32 	%p39, %r72, 0;
	@%p39 bra 	$L__BB3_83;
	and.b32  	%r105, %r70, 3;
	setp.lt.u32 	%p40, %r72, 4;
	@%p40 bra 	$L__BB3_73;
	add.s32 	%r197, %r71, %r260;
	mul.wide.u32 	%rd93, %r197, 4;
	add.s64 	%rd94, %rd3, %rd93;
	ld.global.nc.u32 	%r106, [%rd94];
	setp.gt.u32 	%p41, %r106, 45055;
	@%p41 bra 	$L__BB3_66;
	mad.lo.s32 	%r198, %r106, %r135, %r2;
	mul.wide.s32 	%rd95, %r198, 2;
	add.s64 	%rd96, %rd2, %rd95;
	ld.global.nc.u16 	%rs24, [%rd96];
	cvt.s32.s16 	%r199, %rs24;
	add.s32 	%r218, %r218, %r199;
$L__BB3_66:
	cvt.u64.u32 	%rd97, %r71;
	cvt.u64.u32 	%rd98, %r260;
	add.s64 	%rd99, %rd97, %rd98;
	shl.b64 	%rd100, %rd99, 2;
	add.s64 	%rd11, %rd3, %rd100;
	ld.global.nc.u32 	%r109, [%rd11+4];
	setp.gt.u32 	%p42, %r109, 45055;
	@%p42 bra 	$L__BB3_68;
	mad.lo.s32 	%r200, %r109, %r135, %r2;
	mul.wide.s32 	%rd101, %r200, 2;
	add.s64 	%rd102, %rd2, %rd101;
	ld.global.nc.u16 	%rs25, [%rd102];
	cvt.s32.s16 	%r201, %rs25;
	add.s32 	%r218, %r218, %r201;
$L__BB3_68:
	ld.global.nc.u32 	%r112, [%rd11+8];
	setp.gt.u32 	%p43, %r112, 45055;
	@%p43 bra 	$L__BB3_70;
	mad.lo.s32 	%r202, %r112, %r135, %r2;
	mul.wide.s32 	%rd103, %r202, 2;
	add.s64 	%rd104, %rd2, %rd103;
	ld.global.nc.u16 	%rs26, [%rd104];
	cvt.s32.s16 	%r203, %rs26;
	add.s32 	%r218, %r218, %r203;
$L__BB3_70:
	ld.global.nc.u32 	%r115, [%rd11+12];
	setp.gt.u32 	%p44, %r115, 45055;
	@%p44 bra 	$L__BB3_72;
	mad.lo.s32 	%r204, %r115, %r135, %r2;
	mul.wide.s32 	%rd105, %r204, 2;
	add.s64 	%rd106, %rd2, %rd105;
	ld.global.nc.u16 	%rs27, [%rd106];
	cvt.s32.s16 	%r205, %rs27;
	add.s32 	%r218, %r218, %r205;
$L__BB3_72:
	add.s32 	%r260, %r260, 4;
$L__BB3_73:
	setp.eq.s32 	%p45, %r105, 0;
	@%p45 bra 	$L__BB3_83;
	setp.eq.s32 	%p46, %r105, 1;
	@%p46 bra 	$L__BB3_80;
	add.s32 	%r207, %r71, %r260;
	mul.wide.u32 	%rd107, %r207, 4;
	add.s64 	%rd108, %rd3, %rd107;
	ld.global.nc.u32 	%r122, [%rd108];
	setp.gt.u32 	%p47, %r122, 45055;
	@%p47 bra 	$L__BB3_77;
	mad.lo.s32 	%r208, %r122, %r135, %r2;
	mul.wide.s32 	%rd109, %r208, 2;
	add.s64 	%rd110, %rd2, %rd109;
	ld.global.nc.u16 	%rs28, [%rd110];
	cvt.s32.s16 	%r209, %rs28;
	add.s32 	%r218, %r218, %r209;
$L__BB3_77:
	cvt.u64.u32 	%rd111, %r71;
	cvt.u64.u32 	%rd112, %r260;
	add.s64 	%rd113, %rd111, %rd112;
	shl.b64 	%rd114, %rd113, 2;
	add.s64 	%rd115, %rd3, %rd114;
	ld.global.nc.u32 	%r125, [%rd115+4];
	setp.gt.u32 	%p48, %r125, 45055;
	@%p48 bra 	$L__BB3_79;
	mad.lo.s32 	%r210, %r125, %r135, %r2;
	mul.wide.s32 	%rd116, %r210, 2;
	add.s64 	%rd117, %rd2, %rd116;
	ld.global.nc.u16 	%rs29, [%rd117];
	cvt.s32.s16 	%r211, %rs29;
	add.s32 	%r218, %r218, %r211;
$L__BB3_79:
	add.s32 	%r260, %r260, 2;
$L__BB3_80:
	and.b32  	%r212, %r70, 1;
	setp.eq.b32 	%p49, %r212, 1;
	not.pred 	%p50, %p49;
	@%p50 bra 	$L__BB3_83;
	add.s32 	%r213, %r71, %r260;
	mul.wide.u32 	%rd118, %r213, 4;
	add.s64 	%rd119, %rd3, %rd118;
	ld.global.nc.u32 	%r132, [%rd119];
	setp.gt.u32 	%p51, %r132, 45055;
	@%p51 bra 	$L__BB3_83;
	mad.lo.s32 	%r214, %r132, %r135, %r2;
	mul.wide.s32 	%rd120, %r214, 2;
	add.s64 	%rd121, %rd2, %rd120;
	ld.global.nc.u16 	%rs30, [%rd121];
	cvt.s32.s16 	%r215, %rs30;
	add.s32 	%r218, %r218, %r215;
$L__BB3_83:
	cvta.to.global.u64 	%rd122, %rd15;
	add.s64 	%rd124, %rd122, %rd21;
	st.global.u32 	[%rd124], %r218;
$L__BB3_84:
	ret;

}
	// .globl	_Z9fc0_layerPKiPKaS0_PaS3_ii
.visible .entry _Z9fc0_layerPKiPKaS0_PaS3_ii(
	.param .u64 .ptr .align 1 _Z9fc0_layerPKiPKaS0_PaS3_ii_param_0,
	.param .u64 .ptr .align 1 _Z9fc0_layerPKiPKaS0_PaS3_ii_param_1,
	.param .u64 .ptr .align 1 _Z9fc0_layerPKiPKaS0_PaS3_ii_param_2,
	.param .u64 .ptr .align 1 _Z9fc0_layerPKiPKaS0_PaS3_ii_param_3,
	.param .u64 .ptr .align 1 _Z9fc0_layerPKiPKaS0_PaS3_ii_param_4,
	.param .u32 _Z9fc0_layerPKiPKaS0_PaS3_ii_param_5,
	.param .u32 _Z9fc0_layerPKiPKaS0_PaS3_ii_param_6
)
{
	.reg .pred 	%p<18>;
	.reg .b16 	%rs<20>;
	.reg .b32 	%r<203>;
	.reg .b64 	%rd<52>;
	// demoted variable
	.shared .align 1 .b8 _ZZ9fc0_layerPKiPKaS0_PaS3_iiE7sqr_out[32];
	// demoted variable
	.shared .align 1 .b8 _ZZ9fc0_layerPKiPKaS0_PaS3_iiE10linear_out[32];
	ld.param.u64 	%rd14, [_Z9fc0_layerPKiPKaS0_PaS3_ii_param_0];
	ld.param.u64 	%rd15, [_Z9fc0_layerPKiPKaS0_PaS3_ii_param_1];
	ld.param.u64 	%rd16, [_Z9fc0_layerPKiPKaS0_PaS3_ii_param_2];
	ld.param.u64 	%rd12, [_Z9fc0_layerPKiPKaS0_PaS3_ii_param_3];
	ld.param.u64 	%rd13, [_Z9fc0_layerPKiPKaS0_PaS3_ii_param_4];
	ld.param.u32 	%r36, [_Z9fc0_layerPKiPKaS0_PaS3_ii_param_5];
	ld.param.u32 	%r37, [_Z9fc0_layerPKiPKaS0_PaS3_ii_param_6];
	cvta.to.global.u64 	%rd1, %rd15;
	cvta.to.global.u64 	%rd2, %rd14;
	cvta.to.global.u64 	%rd3, %rd16;
	mov.u32 	%r1, %ctaid.x;
	mov.u32 	%r2, %tid.x;
	setp.ge.s32 	%p2, %r1, %r37;
	@%p2 bra 	$L__BB4_21;
	setp.gt.u32 	%p3, %r2, 15;
	@%p3 bra 	$L__BB4_19;
	mov.u32 	%r3, %ntid.x;
	setp.gt.s32 	%p4, %r36, 0;
	mov.u32 	%r202, %r2;
	@%p4 bra 	$L__BB4_3;
	bra.uni 	$L__BB4_18;
$L__BB4_3:
	and.b32  	%r4, %r36, 7;
	and.b32  	%r5, %r36, 3;
	and.b32  	%r6, %r36, 2147483640;
	and.b32  	%r7, %r36, 1;
	neg.s32 	%r8, %r6;
	mul.lo.s32 	%r49, %r1, %r36;
	shl.b32 	%r50, %r49, 1;
	cvt.s64.s32 	%rd4, %r50;
	cvt.u64.u32 	%rd23, %r36;
	mov.u32 	%r188, %r2;
$L__BB4_4:
	cvt.u64.u32 	%rd19, %r188;
	mul.wide.u32 	%rd20, %r188, 4;
	add.s64 	%rd21, %rd3, %rd20;
	ld.global.nc.u32 	%r10, [%rd21];
	mov.u32 	%r52, _ZZ9fc0_layerPKiPKaS0_PaS3_iiE7sqr_out;
	add.s32 	%r11, %r52, %r188;
	mov.u32 	%r53, _ZZ9fc0_layerPKiPKaS0_PaS3_iiE10linear_out;
	add.s32 	%r12, %r53, %r188;
	add.s64 	%rd22, %rd1, %rd19;
	add.s64 	%rd5, %rd22, 64;
	mov.b32 	%r189, 0;
	mov.pred 	%p17, -1;
$L__BB4_5:
	mov.pred 	%p1, %p17;
	setp.lt.u32 	%p7, %r36, 8;
	selp.b64 	%rd24, 0, %rd23, %p1;
	add.s64 	%rd6, %rd24, %rd4;
	mov.b32 	%r196, 0;
	mov.u32 	%r201, %r10;
	@%p7 bra 	$L__BB4_8;
	shl.b64 	%rd25, %rd6, 2;
	add.s64 	%rd26, %rd2, %rd25;
	add.s64 	%rd51, %rd26, 16;
	mov.u64 	%rd50, %rd5;
	mov.u32 	%r190, %r8;
	mov.u32 	%r201, %r10;
$L__BB4_7:
	.pragma "nounroll";
	ld.global.nc.u32 	%r56, [%rd51+-16];
	shl.b32 	%r57, %r56, 10;
	shr.s32 	%r58, %r57, 16;
	min.s32 	%r59, %r58, 127;
	max.s32 	%r60, %r59, 0;
	ld.global.nc.u8 	%rs3, [%rd50+-64];
	cvt.s32.s8 	%r61, %rs3;
	mad.lo.s32 	%r62, %r60, %r61, %r201;
	ld.global.nc.u32 	%r63, [%rd51+-12];
	shl.b32 	%r64, %r63, 10;
	shr.s32 	%r65, %r64, 16;
	min.s32 	%r66, %r65, 127;
	max.s32 	%r67, %r66, 0;
	ld.global.nc.u8 	%rs4, [%rd50+-48];
	cvt.s32.s8 	%r68, %rs4;
	mad.lo.s32 	%r69, %r67, %r68, %r62;
	ld.global.nc.u32 	%r70, [%rd51+-8];
	shl.b32 	%r71, %r70, 10;
	shr.s32 	%r72, %r71, 16;
	min.s32 	%r73, %r72, 127;
	max.s32 	%r74, %r73, 0;
	ld.global.nc.u8 	%rs5, [%rd50+-32];
	cvt.s32.s8 	%r75, %rs5;
	mad.lo.s32 	%r76, %r74, %r75, %r69;
	ld.global.nc.u32 	%r77, [%rd51+-4];
	shl.b32 	%r78, %r77, 10;
	shr.s32 	%r79, %r78, 16;
	min.s32 	%r80, %r79, 127;
	max.s32 	%r81, %r80, 0;
	ld.global.nc.u8 	%rs6, [%rd50+-16];
	cvt.s32.s8 	%r82, %rs6;
	mad.lo.s32 	%r83, %r81, %r82, %r76;
	ld.global.nc.u32 	%r84, [%rd51];
	shl.b32 	%r85, %r84, 10;
	shr.s32 	%r86, %r85, 16;
	min.s32 	%r87, %r86, 127;
	max.s32 	%r88, %r87, 0;
	ld.global.nc.u8 	%rs7, [%rd50];
	cvt.s32.s8 	%r89, %rs7;
	mad.lo.s32 	%r90, %r88, %r89, %r83;
	ld.global.nc.u32 	%r91, [%rd51+4];
	shl.b32 	%r92, %r91, 10;
	shr.s32 	%r93, %r92, 16;
	min.s32 	%r94, %r93, 127;
	max.s32 	%r95, %r94, 0;
	ld.global.nc.u8 	%rs8, [%rd50+16];
	cvt.s32.s8 	%r96, %rs8;
	mad.lo.s32 	%r97, %r95, %r96, %r90;
	ld.global.nc.u32 	%r98, [%rd51+8];
	shl.b32 	%r99, %r98, 10;
	shr.s32 	%r100, %r99, 16;
	min.s32 	%r101, %r100, 127;
	max.s32 	%r102, %r101, 0;
	ld.global.nc.u8 	%rs9, [%rd50+32];
	cvt.s32.s8 	%r103, %rs9;
	mad.lo.s32 	%r104, %r102, %r103, %r97;
	ld.global.nc.u32 	%r105, [%rd51+12];
	shl.b32 	%r106, %r105, 10;
	shr.s32 	%r107, %r106, 16;
	min.s32 	%r108, %r107, 127;
	max.s32 	%r109, %r108, 0;
	ld.global.nc.u8 	%rs10, [%rd50+48];
	cvt.s32.s8 	%r110, %rs10;
	mad.lo.s32 	%r201, %r109, %r110, %r104;
	add.s32 	%r190, %r190, 8;
	add.s64 	%rd51, %rd51, 32;
	add.s64 	%rd50, %rd50, 128;
	setp.ne.s32 	%p8, %r190, 0;
	mov.u32 	%r196, %r6;
	@%p8 bra 	$L__BB4_7;
$L__BB4_8:
	setp.eq.s32 	%p9, %r4, 0;
	@%p9 bra 	$L__BB4_16;
	add.s32 	%r112, %r4, -1;
	setp.lt.u32 	%p10, %r112, 3;
	@%p10 bra 	$L__BB4_11;
	cvt.u64.u32 	%rd27, %r196;
	add.s64 	%rd28, %rd6, %rd27;
	shl.b64 	%rd29, %rd28, 2;
	add.s64 	%rd30, %rd2, %rd29;
	ld.global.nc.u32 	%r113, [%rd30];
	shl.b32 	%r114, %r113, 10;
	shr.s32 	%r115, %r114, 16;
	min.s32 	%r116, %r115, 127;
	max.s32 	%r117, %r116, 0;
	shl.b32 	%r118, %r196, 4;
	add.s32 	%r119, %r118, %r188;
	cvt.s64.s32 	%rd31, %r119;
	add.s64 	%rd32, %rd1, %rd31;
	ld.global.nc.u8 	%rs11, [%rd32];
	cvt.s32.s8 	%r120, %rs11;
	mad.lo.s32 	%r121, %r117, %r120, %r201;
	ld.global.nc.u32 	%r122, [%rd30+4];
	shl.b32 	%r123, %r122, 10;
	shr.s32 	%r124, %r123, 16;
	min.s32 	%r125, %r124, 127;
	max.s32 	%r126, %r125, 0;
	ld.global.nc.u8 	%rs12, [%rd32+16];
	cvt.s32.s8 	%r127, %rs12;
	mad.lo.s32 	%r128, %r126, %r127, %r121;
	ld.global.nc.u32 	%r129, [%rd30+8];
	shl.b32 	%r130, %r129, 10;
	shr.s32 	%r131, %r130, 16;
	min.s32 	%r132, %r131, 127;
	max.s32 	%r133, %r132, 0;
	ld.global.nc.u8 	%rs13, [%rd32+32];
	cvt.s32.s8 	%r134, %rs13;
	mad.lo.s32 	%r135, %r133, %r134, %r128;
	ld.global.nc.u32 	%r136, [%rd30+12];
	shl.b32 	%r137, %r136, 10;
	shr.s32 	%r138, %r137, 16;
	min.s32 	%r139, %r138, 127;
	max.s32 	%r140, %r139, 0;
	ld.global.nc.u8 	%rs14, [%rd32+48];
	cvt.s32.s8 	%r141, %rs14;
	mad.lo.s32 	%r201, %r140, %r141, %r135;
	add.s32 	%r196, %r196, 4;
$L__BB4_11:
	setp.eq.s32 	%p11, %r5, 0;
	@%p11 bra 	$L__BB4_16;
	setp.eq.s32 	%p12, %r5, 1;
	@%p12 bra 	$L__BB4_14;
	cvt.u64.u32 	%rd33, %r196;
	add.s64 	%rd34, %rd6, %rd33;
	shl.b64 	%rd35, %rd34, 2;
	add.s64 	%rd36, %rd2, %rd35;
	ld.global.nc.u32 	%r143, [%rd36];
	shl.b32 	%r144, %r143, 10;
	shr.s32 	%r145, %r144, 16;
	min.s32 	%r146, %r145, 127;
	max.s32 	%r147, %r146, 0;
	shl.b32 	%r148, %r196, 4;
	add.s32 	%r149, %r148, %r188;
	cvt.s64.s32 	%rd37, %r149;
	add.s64 	%rd38, %rd1, %rd37;
	ld.global.nc.u8 	%rs15, [%rd38];
	cvt.s32.s8 	%r150, %rs15;
	mad.lo.s32 	%r151, %r147, %r150, %r201;
	ld.global.nc.u32 	%r152, [%rd36+4];
	shl.b32 	%r153, %r152, 10;
	shr.s32 	%r154, %r153, 16;
	min.s32 	%r155, %r154, 127;
	max.s32 	%r156, %r155, 0;
	ld.global.nc.u8 	%rs16, [%rd38+16];
	cvt.s32.s8 	%r157, %rs16;
	mad.lo.s32 	%r201, %r156, %r157, %r151;
	add.s32 	%r196, %r196, 2;
$L__BB4_14:
	setp.eq.s32 	%p13, %r7, 0;
	@%p13 bra 	$L__BB4_16;
	cvt.u64.u32 	%rd39, %r196;
	add.s64 	%rd40, %rd6, %rd39;
	shl.b64 	%rd41, %rd40, 2;
	add.s64 	%rd42, %rd2, %rd41;
	ld.global.nc.u32 	%r158, [%rd42];
	shl.b32 	%r159, %r158, 10;
	shr.s32 	%r160, %r159, 16;
	min.s32 	%r161, %r160, 127;
	max.s32 	%r162, %r161, 0;
	shl.b32 	%r163, %r196, 4;
	add.s32 	%r164, %r163, %r188;
	cvt.s64.s32 	%rd43, %r164;
	add.s64 	%rd44, %rd1, %rd43;
	ld.global.nc.u8 	%rs17, [%rd44];
	cvt.s32.s8 	%r165, %rs17;
	mad.lo.s32 	%r201, %r162, %r165, %r201;
$L__BB4_16:
	shl.b32 	%r167, %r201, 10;
	shr.s32 	%r168, %r167, 16;
	min.s32 	%r169, %r168, 127;
	max.s32 	%r170, %r169, 0;
	mul.lo.s32 	%r171, %r170, %r170;
	shr.u32 	%r172, %r171, 7;
	shl.b32 	%r173, %r189, 4;
	add.s32 	%r174, %r11, %r173;
	st.shared.u8 	[%r174], %r172;
	add.s32 	%r175, %r12, %r173;
	st.shared.u8 	[%r175], %r170;
	mov.b32 	%r189, 1;
	mov.pred 	%p17, 0;
	@%p1 bra 	$L__BB4_5;
	add.s32 	%r188, %r188, %r3;
	setp.lt.u32 	%p15, %r188, 16;
	@%p15 bra 	$L__BB4_4;
	bra.uni 	$L__BB4_19;
$L__BB4_18:
	mul.wide.u32 	%rd17, %r202, 4;
	add.s64 	%rd18, %rd3, %rd17;
	mov.u32 	%r38, _ZZ9fc0_layerPKiPKaS0_PaS3_iiE7sqr_out;
	add.s32 	%r39, %r38, %r202;
	mov.u32 	%r40, _ZZ9fc0_layerPKiPKaS0_PaS3_iiE10linear_out;
	add.s32 	%r41, %r40, %r202;
	ld.global.nc.u32 	%r42, [%rd18];
	shl.b32 	%r43, %r42, 10;
	shr.s32 	%r44, %r43, 16;
	min.s32 	%r45, %r44, 127;
	max.s32 	%r46, %r45, 0;
	mul.lo.s32 	%r47, %r46, %r46;
	shr.u32 	%r48, %r47, 7;
	cvt.u16.u32 	%rs1, %r48;
	st.shared.u8 	[%r39], %rs1;
	cvt.u16.u32 	%rs2, %r46;
	st.shared.u8 	[%r41], %rs2;
	st.shared.u8 	[%r39+16], %rs1;
	st.shared.u8 	[%r41+16], %rs2;
	add.s32 	%r202, %r202, %r3;
	setp.lt.u32 	%p5, %r202, 16;
	@%p5 bra 	$L__BB4_18;
$L__BB4_19:
	bar.sync 	0;
	setp.gt.u32 	%p16, %r2, 31;
	@%p16 bra 	$L__BB4_21;
	and.b32  	%r176, %r2, 15;
	and.b32  	%r177, %r2, 1008;
	mov.u32 	%r178, _ZZ9fc0_layerPKiPKaS0_PaS3_iiE7sqr_out;
	add.s32 	%r179, %r178, %r177;
	add.s32 	%r180, %r179, %r176;
	ld.shared.u8 	%rs18, [%r180];
	shl.b32 	%r181, %r1, 5;
	and.b32  	%r182, %r2, 16;
	or.b32  	%r183, %r181, %r182;
	or.b32  	%r184, %r183, %r176;
	cvt.u64.u32 	%rd45, %r184;
	cvta.to.global.u64 	%rd46, %rd12;
	add.s64 	%rd47, %rd46, %rd45;
	st.global.u8 	[%rd47], %rs18;
	mov.u32 	%r185, _ZZ9fc0_layerPKiPKaS0_PaS3_iiE10linear_out;
	add.s32 	%r186, %r185, %r177;
	add.s32 	%r187, %r186, %r176;
	ld.shared.u8 	%rs19, [%r187];
	cvta.to.global.u64 	%rd48, %rd13;
	add.s64 	%rd49, %rd48, %rd45;
	st.global.u8 	[%rd49], %rs19;
$L__BB4_21:
	ret;

}
	// .globl	_Z9fc1_layerPKaS0_PKiPai
.visible .entry _Z9fc1_layerPKaS0_PKiPai(
	.param .u64 .ptr .align 1 _Z9fc1_layerPKaS0_PKiPai_param_0,
	.param .u64 .ptr .align 1 _Z9fc1_layerPKaS0_PKiPai_param_1,
	.param .u64 .ptr .align 1 _Z9fc1_layerPKaS0_PKiPai_param_2,
	.param .u64 .ptr .align 1 _Z9fc1_layerPKaS0_PKiPai_param_3,
	.param .u32 _Z9fc1_layerPKaS0_PKiPai_param_4
)
{
	.reg .pred 	%p<4>;
	.reg .b16 	%rs<63>;
	.reg .b32 	%r<127>;
	.reg .b64 	%rd<17>;

	ld.param.u64 	%rd1, [_Z9fc1_layerPKaS0_PKiPai_param_0];
	ld.param.u64 	%rd2, [_Z9fc1_layerPKaS0_PKiPai_param_1];
	ld.param.u64 	%rd3, [_Z9fc1_layerPKaS0_PKiPai_param_2];
	ld.param.u64 	%rd4, [_Z9fc1_layerPKaS0_PKiPai_param_3];
	ld.param.u32 	%r3, [_Z9fc1_layerPKaS0_PKiPai_param_4];
	mov.u32 	%r1, %ctaid.x;
	mov.u32 	%r4, %tid.x;
	setp.ge.s32 	%p1, %r1, %r3;
	setp.gt.u32 	%p2, %r4, 31;
	or.pred  	%p3, %p1, %p2;
	@%p3 bra 	$L__BB5_2;
	cvta.to.global.u64 	%rd5, %rd4;
	cvta.to.global.u64 	%rd6, %rd1;
	cvta.to.global.u64 	%rd7, %rd2;
	cvta.to.global.u64 	%rd8, %rd3;
	cvt.u64.u32 	%rd9, %r4;
	mul.wide.u32 	%rd10, %r4, 4;
	add.s64 	%rd11, %rd8, %rd10;
	ld.global.nc.u32 	%r5, [%rd11];
	mul.lo.s32 	%r6, %r1, 30;
	cvt.u64.u32 	%rd12, %r6;
	add.s64 	%rd13, %rd6, %rd12;
	add.s64 	%rd14, %rd7, %rd9;
	ld.global.nc.u8 	%rs1, [%rd14+96];
	cvt.u32.u8 	%r7, %rs1;
	ld.global.nc.u8 	%rs2, [%rd14+64];
	cvt.u32.u8 	%r8, %rs2;
	prmt.b32 	%r9, %r8, %r7, 0x3340U;
	ld.global.nc.u8 	%rs3, [%rd14+32];
	cvt.u32.u8 	%r10, %rs3;
	ld.global.nc.u8 	%rs4, [%rd14];
	cvt.u32.u8 	%r11, %rs4;
	prmt.b32 	%r12, %r11, %r10, 0x3340U;
	prmt.b32 	%r13, %r12, %r9, 0x5410U;
	ld.global.nc.u8 	%rs5, [%rd13+3];
	cvt.u32.u8 	%r14, %rs5;
	ld.global.nc.u8 	%rs6, [%rd13+2];
	cvt.u32.u8 	%r15, %rs6;
	prmt.b32 	%r16, %r15, %r14, 0x3340U;
	ld.global.nc.u8 	%rs7, [%rd13+1];
	cvt.u32.u8 	%r17, %rs7;
	ld.global.nc.u8 	%rs8, [%rd13];
	cvt.u32.u8 	%r18, %rs8;
	prmt.b32 	%r19, %r18, %r17, 0x3340U;
	prmt.b32 	%r20, %r19, %r16, 0x5410U;
	dp4a.s32.s32 	%r21, %r13, %r20, %r5;
	ld.global.nc.u8 	%rs9, [%rd14+224];
	cvt.u32.u8 	%r22, %rs9;
	ld.global.nc.u8 	%rs10, [%rd14+192];
	cvt.u32.u8 	%r23, %rs10;
	prmt.b32 	%r24, %r23, %r22, 0x3340U;
	ld.global.nc.u8 	%rs11, [%rd14+160];
	cvt.u32.u8 	%r25, %rs11;
	ld.global.nc.u8 	%rs12, [%rd14+128];
	cvt.u32.u8 	%r26, %rs12;
	prmt.b32 	%r27, %r26, %r25, 0x3340U;
	prmt.b32 	%r28, %r27, %r24, 0x5410U;
	ld.global.nc.u8 	%rs13, [%rd13+7];
	cvt.u32.u8 	%r29, %rs13;
	ld.global.nc.u8 	%rs14, [%rd13+6];
	cvt.u32.u8 	%r30, %rs14;
	prmt.b32 	%r31, %r30, %r29, 0x3340U;
	ld.global.nc.u8 	%rs15, [%rd13+5];
	cvt.u32.u8 	%r32, %rs15;
	ld.global.nc.u8 	%rs16, [%rd13+4];
	cvt.u32.u8 	%r33, %rs16;
	prmt.b32 	%r34, %r33, %r32, 0x3340U;
	prmt.b32 	%r35, %r34, %r31, 0x5410U;
	dp4a.s32.s32 	%r36, %r28, %r35, %r21;
	ld.global.nc.u8 	%rs17, [%rd14+352];
	cvt.u32.u8 	%r37, %rs17;
	ld.global.nc.u8 	%rs18, [%rd14+320];
	cvt.u32.u8 	%r38, %rs18;
	prmt.b32 	%r39, %r38, %r37, 0x3340U;
	ld.global.nc.u8 	%rs19, [%rd14+288];
	cvt.u32.u8 	%r40, %rs19;
	ld.global.nc.u8 	%rs20, [%rd14+256];
	cvt.u32.u8 	%r41, %rs20;
	prmt.b32 	%r42, %r41, %r40, 0x3340U;
	prmt.b32 	%r43, %r42, %r39, 0x5410U;
	ld.global.nc.u8 	%rs21, [%rd13+11];
	cvt.u32.u8 	%r44, %rs21;
	ld.global.nc.u8 	%rs22, [%rd13+10];
	cvt.u32.u8 	%r45, %rs22;
	prmt.b32 	%r46, %r45, %r44, 0x3340U;
	ld.global.nc.u8 	%rs23, [%rd13+9];
	cvt.u32.u8 	%r47, %rs23;
	ld.global.nc.u8 	%rs24, [%rd13+8];
	cvt.u32.u8 	%r48, %rs24;
	prmt.b32 	%r49, %r48, %r47, 0x3340U;
	prmt.b32 	%r50, %r49, %r46, 0x5410U;
	dp4a.s32.s32 	%r51, %r43, %r50, %r36;
	ld.global.nc.u8 	%rs25, [%rd14+480];
	cvt.u32.u8 	%r52, %rs25;
	ld.global.nc.u8 	%rs26, [%rd14+448];
	cvt.u32.u8 	%r53, %rs26;
	prmt.b32 	%r54, %r53, %r52, 0x3340U;
	ld.global.nc.u8 	%rs27, [%rd14+416];
	cvt.u32.u8 	%r55, %rs27;
	ld.global.nc.u8 	%rs28, [%rd14+384];
	cvt.u32.u8 	%r56, %rs28;
	prmt.b32 	%r57, %r56, %r55, 0x3340U;
	prmt.b32 	%r58, %r57, %r54, 0x5410U;
	ld.global.nc.u8 	%rs29, [%rd13+15];
	cvt.u32.u8 	%r59, %rs29;
	ld.global.nc.u8 	%rs30, [%rd13+14];
	cvt.u32.u8 	%r60, %rs30;
	prmt.b32 	%r61, %r60, %r59, 0x3340U;
	ld.global.nc.u8 	%rs31, [%rd13+13];
	cvt.u32.u8 	%r62, %rs31;
	ld.global.nc.u8 	%rs32, [%rd13+12];
	cvt.u32.u8 	%r63, %rs32;
	prmt.b32 	%r64, %r63, %r62, 0x3340U;
	prmt.b32 	%r65, %r64, %r61, 0x5410U;
	dp4a.s32.s32 	%r66, %r58, %r65, %r51;
	ld.global.nc.u8 	%rs33, [%rd14+608];
	cvt.u32.u8 	%r67, %rs33;
	ld.global.nc.u8 	%rs34, [%rd14+576];
	cvt.u32.u8 	%r68, %rs34;
	prmt.b32 	%r69, %r68, %r67, 0x3340U;
	ld.global.nc.u8 	%rs35, [%rd14+544];
	cvt.u32.u8 	%r70, %rs35;
	ld.global.nc.u8 	%rs36, [%rd14+512];
	cvt.u32.u8 	%r71, %rs36;
	prmt.b32 	%r72, %r71, %r70, 0x3340U;
	prmt.b32 	%r73, %r72, %r69, 0x5410U;
	ld.global.nc.u8 	%rs37, [%rd13+19];
	cvt.u32.u8 	%r74, %rs37;
	ld.global.nc.u8 	%rs38, [%rd13+18];
	cvt.u32.u8 	%r75, %rs38;
	prmt.b32 	%r76, %r75, %r74, 0x3340U;
	ld.global.nc.u8 	%rs39, [%rd13+17];
	cvt.u32.u8 	%r77, %rs39;
	ld.global.nc.u8 	%rs40, [%rd13+16];
	cvt.u32.u8 	%r78, %rs40;
	prmt.b32 	%r79, %r78, %r77, 0x3340U;
	prmt.b32 	%r80, %r79, %r76, 0x5410U;
	dp4a.s32.s32 	%r81, %r73, %r80, %r66;
	ld.global.nc.u8 	%rs41, [%rd14+736];
	cvt.u32.u8 	%r82, %rs41;
	ld.global.nc.u8 	%rs42, [%rd14+704];
	cvt.u32.u8 	%r83, %rs42;
	prmt.b32 	%r84, %r83, %r82, 0x3340U;
	ld.global.nc.u8 	%rs43, [%rd14+672];
	cvt.u32.u8 	%r85, %rs43;
	ld.global.nc.u8 	%rs44, [%rd14+640];
	cvt.u32.u8 	%r86, %rs44;
	prmt.b32 	%r87, %r86, %r85, 0x3340U;
	prmt.b32 	%r88, %r87, %r84, 0x5410U;
	ld.global.nc.u8 	%rs45, [%rd13+23];
	cvt.u32.u8 	%r89, %rs45;
	ld.global.nc.u8 	%rs46, [%rd13+22];
	cvt.u32.u8 	%r90, %rs46;
	prmt.b32 	%r91, %r90, %r89, 0x3340U;
	ld.global.nc.u8 	%rs47, [%rd13+21];
	cvt.u32.u8 	%r92, %rs47;
	ld.global.nc.u8 	%rs48, [%rd13+20];
	cvt.u32.u8 	%r93, %rs48;
	prmt.b32 	%r94, %r93, %r92, 0x3340U;
	prmt.b32 	%r95, %r94, %r91, 0x5410U;
	dp4a.s32.s32 	%r96, %r88, %r95, %r81;
	ld.global.nc.u8 	%rs49, [%rd14+864];
	cvt.u32.u8 	%r97, %rs49;
	ld.global.nc.u8 	%rs50, [%rd14+832];
	cvt.u32.u8 	%r98, %rs50;
	prmt.b32 	%r99, %r98, %r97, 0x3340U;
	ld.global.nc.u8 	%rs51, [%rd14+800];
	cvt.u32.u8 	%r100, %rs51;
	ld.global.nc.u8 	%rs52, [%rd14+768];
	cvt.u32.u8 	%r101, %rs52;
	prmt.b32 	%r102, %r101, %r100, 0x3340U;
	prmt.b32 	%r103, %r102, %r99, 0x5410U;
	ld.global.nc.u8 	%rs53, [%rd13+27];
	cvt.u32.u8 	%r104, %rs53;
	ld.global.nc.u8 	%rs54, [%rd13+26];
	cvt.u32.u8 	%r105, %rs54;
	prmt.b32 	%r106, %r105, %r104, 0x3340U;
	ld.global.nc.u8 	%rs55, [%rd13+25];
	cvt.u32.u8 	%r107, %rs55;
	ld.global.nc.u8 	%rs56, [%rd13+24];
	cvt.u32.u8 	%r108, %rs56;
	prmt.b32 	%r109, %r108, %r107, 0x3340U;
	prmt.b32 	%r110, %r109, %r106, 0x5410U;
	dp4a.s32.s32 	%r111, %r103, %r110, %r96;
	ld.global.nc.u8 	%rs57, [%rd14+896];
	cvt.s16.s8 	%rs58, %rs57;
	ld.global.nc.u8 	%rs59, [%rd14+928];
	cvt.s16.s8 	%rs60, %rs59;
	mov.b32 	%r112, {%rs58, %rs60};
	ld.global.nc.u8 	%rs61, [%rd13+29];
	cvt.u32.u8 	%r113, %rs61;
	ld.global.nc.u8 	%rs62, [%rd13+28];
	cvt.u32.u8 	%r114, %rs62;
	prmt.b32 	%r115, %r114, %r113, 0x3340U;
	prmt.b32 	%r116, %r117, %r118, 0x3340U;
	prmt.b32 	%r119, %r115, %r116, 0x5410U;
	dp2a.lo.s32.s32 	%r120, %r112, %r119, %r111;
	shl.b32 	%r121, %r120, 10;
	shr.s32 	%r122, %r121, 16;
	min.s32 	%r123, %r122, 127;
	max.s32 	%r124, %r123, 0;
	shl.b32 	%r125, %r1, 5;
	add.s32 	%r126, %r125, %r4;
	cvt.u64.u32 	%rd15, %r126;
	add.s64 	%rd16, %rd5, %rd15;
	st.global.u8 	[%rd16], %r124;
$L__BB5_2:
	ret;

}
	// .globl	_Z9fc2_layerPKaS0_PKiS0_Pii
.visible .entry _Z9fc2_layerPKaS0_PKiS0_Pii(
	.param .u64 .ptr .align 1 _Z9fc2_layerPKaS0_PKiS0_Pii_param_0,
	.param .u64 .ptr .align 1 _Z9fc2_layerPKaS0_PKiS0_Pii_param_1,
	.param .u64 .ptr .align 1 _Z9fc2_layerPKaS0_PKiS0_Pii_param_2,
	.param .u64 .ptr .align 1 _Z9fc2_layerPKaS0_PKiS0_Pii_param_3,
	.param .u64 .ptr .align 1 _Z9fc2_layerPKaS0_PKiS0_Pii_param_4,
	.param .u32 _Z9fc2_layerPKaS0_PKiS0_Pii_param_5
)
{
	.reg .pred 	%p<2>;
	.reg .b16 	%rs<67>;
	.reg .b32 	%r<138>;
	.reg .b64 	%rd<16>;

	ld.param.u64 	%rd1, [_Z9fc2_layerPKaS0_PKiS0_Pii_param_0];
	ld.param.u64 	%rd2, [_Z9fc2_layerPKaS0_PKiS0_Pii_param_1];
	ld.param.u64 	%rd3, [_Z9fc2_layerPKaS0_PKiS0_Pii_param_2];
	ld.param.u64 	%rd4, [_Z9fc2_layerPKaS0_PKiS0_Pii_param_3];
	ld.param.u64 	%rd5, [_Z9fc2_layerPKaS0_PKiS0_Pii_param_4];
	ld.param.u32 	%r2, [_Z9fc2_layerPKaS0_PKiS0_Pii_param_5];
	mov.u32 	%r3, %ctaid.x;
	mov.u32 	%r4, %ntid.x;
	mov.u32 	%r5, %tid.x;
	mad.lo.s32 	%r1, %r3, %r4, %r5;
	setp.ge.s32 	%p1, %r1, %r2;
	@%p1 bra 	$L__BB6_2;
	cvta.to.global.u64 	%rd6, %rd4;
	cvta.to.global.u64 	%rd7, %rd5;
	cvta.to.global.u64 	%rd8, %rd1;
	cvta.to.global.u64 	%rd9, %rd2;
	cvta.to.global.u64 	%rd10, %rd3;
	ld.global.nc.u32 	%r6, [%rd10];
	shl.b32 	%r7, %r1, 5;
	cvt.s64.s32 	%rd11, %r7;
	add.s64 	%rd12, %rd8, %rd11;
	ld.global.nc.u8 	%rs1, [%rd9+3];
	cvt.u32.u8 	%r8, %rs1;
	ld.global.nc.u8 	%rs2, [%rd9+2];
	cvt.u32.u8 	%r9, %rs2;
	prmt.b32 	%r10, %r9, %r8, 0x3340U;
	ld.global.nc.u8 	%rs3, [%rd9+1];
	cvt.u32.u8 	%r11, %rs3;
	ld.global.nc.u8 	%rs4, [%rd9];
	cvt.u32.u8 	%r12, %rs4;
	prmt.b32 	%r13, %r12, %r11, 0x3340U;
	prmt.b32 	%r14, %r13, %r10, 0x5410U;
	ld.global.nc.u8 	%rs5, [%rd12+3];
	cvt.u32.u8 	%r15, %rs5;
	ld.global.nc.u8 	%rs6, [%rd12+2];
	cvt.u32.u8 	%r16, %rs6;
	prmt.b32 	%r17, %r16, %r15, 0x3340U;
	ld.global.nc.u8 	%rs7, [%rd12+1];
	cvt.u32.u8 	%r18, %rs7;
	ld.global.nc.u8 	%rs8, [%rd12];
	cvt.u32.u8 	%r19, %rs8;
	prmt.b32 	%r20, %r19, %r18, 0x3340U;
	prmt.b32 	%r21, %r20, %r17, 0x5410U;
	dp4a.s32.s32 	%r22, %r14, %r21, %r6;
	ld.global.nc.u8 	%rs9, [%rd9+7];
	cvt.u32.u8 	%r23, %rs9;
	ld.global.nc.u8 	%rs10, [%rd9+6];
	cvt.u32.u8 	%r24, %rs10;
	prmt.b32 	%r25, %r24, %r23, 0x3340U;
	ld.global.nc.u8 	%rs11, [%rd9+5];
	cvt.u32.u8 	%r26, %rs11;
	ld.global.nc.u8 	%rs12, [%rd9+4];
	cvt.u32.u8 	%r27, %rs12;
	prmt.b32 	%r28, %r27, %r26, 0x3340U;
	prmt.b32 	%r29, %r28, %r25, 0x5410U;
	ld.global.nc.u8 	%rs13, [%rd12+7];
	cvt.u32.u8 	%r30, %rs13;
	ld.global.nc.u8 	%rs14, [%rd12+6];
	cvt.u32.u8 	%r31, %rs14;
	prmt.b32 	%r32, %r31, %r30, 0x3340U;
	ld.global.nc.u8 	%rs15, [%rd12+5];
	cvt.u32.u8 	%r33, %rs15;
	ld.global.nc.u8 	%rs16, [%rd12+4];
	cvt.u32.u8 	%r34, %rs16;
	prmt.b32 	%r35, %r34, %r33, 0x3340U;
	prmt.b32 	%r36, %r35, %r32, 0x5410U;
	dp4a.s32.s32 	%r37, %r29, %r36, %r22;
	ld.global.nc.u8 	%rs17, [%rd9+11];
	cvt.u32.u8 	%r38, %rs17;
	ld.global.nc.u8 	%rs18, [%rd9+10];
	cvt.u32.u8 	%r39, %rs18;
	prmt.b32 	%r40, %r39, %r38, 0x3340U;
	ld.global.nc.u8 	%rs19, [%rd9+9];
	cvt.u32.u8 	%r41, %rs19;
	ld.global.nc.u8 	%rs20, [%rd9+8];
	cvt.u32.u8 	%r42, %rs20;
	prmt.b32 	%r43, %r42, %r41, 0x3340U;
	prmt.b32 	%r44, %r43, %r40, 0x5410U;
	ld.global.nc.u8 	%rs21, [%rd12+11];
	cvt.u32.u8 	%r45, %rs21;
	ld.global.nc.u8 	%rs22, [%rd12+10];
	cvt.u32.u8 	%r46, %rs22;
	prmt.b32 	%r47, %r46, %r45, 0x3340U;
	ld.global.nc.u8 	%rs23, [%rd12+9];
	cvt.u32.u8 	%r48, %rs23;
	ld.global.nc.u8 	%rs24, [%rd12+8];
	cvt.u32.u8 	%r49, %rs24;
	prmt.b32 	%r50, %r49, %r48, 0x3340U;
	prmt.b32 	%r51, %r50, %r47, 0x5410U;
	dp4a.s32.s32 	%r52, %r44, %r51, %r37;
	ld.global.nc.u8 	%rs25, [%rd9+15];
	cvt.u32.u8 	%r53, %rs25;
	ld.global.nc.u8 	%rs26, [%rd9+14];
	cvt.u32.u8 	%r54, %rs26;
	prmt.b32 	%r55, %r54, %r53, 0x3340U;
	ld.global.nc.u8 	%rs27, [%rd9+13];
	cvt.u32.u8 	%r56, %rs27;
	ld.global.nc.u8 	%rs28, [%rd9+12];
	cvt.u32.u8 	%r57, %rs28;
	prmt.b32 	%r58, %r57, %r56, 0x3340U;
	prmt.b32 	%r59, %r58, %r55, 0x5410U;
	ld.global.nc.u8 	%rs29, [%rd12+15];
	cvt.u32.u8 	%r60, %rs29;
	ld.global.nc.u8 	%rs30, [%rd12+14];
	cvt.u32.u8 	%r61, %rs30;
	prmt.b32 	%r62, %r61, %r60, 0x3340U;
	ld.global.nc.u8 	%rs31, [%rd12+13];
	cvt.u32.u8 	%r63, %rs31;
	ld.global.nc.u8 	%rs32, [%rd12+12];
	cvt.u32.u8 	%r64, %rs32;
	prmt.b32 	%r65, %r64, %r63, 0x3340U;
	prmt.b32 	%r66, %r65, %r62, 0x5410U;
	dp4a.s32.s32 	%r67, %r59, %r66, %r52;
	ld.global.nc.u8 	%rs33, [%rd9+19];
	cvt.u32.u8 	%r68, %rs33;
	ld.global.nc.u8 	%rs34, [%rd9+18];
	cvt.u32.u8 	%r69, %rs34;
	prmt.b32 	%r70, %r69, %r68, 0x3340U;
	ld.global.nc.u8 	%rs35, [%rd9+17];
	cvt.u32.u8 	%r71, %rs35;
	ld.global.nc.u8 	%rs36, [%rd9+16];
	cvt.u32.u8 	%r72, %rs36;
	prmt.b32 	%r73, %r72, %r71, 0x3340U;
	prmt.b32 	%r74, %r73, %r70, 0x5410U;
	ld.global.nc.u8 	%rs37, [%rd12+19];
	cvt.u32.u8 	%r75, %rs37;
	ld.global.nc.u8 	%rs38, [%rd12+18];
	cvt.u32.u8 	%r76, %rs38;
	prmt.b32 	%r77, %r76, %r75, 0x3340U;
	ld.global.nc.u8 	%rs39, [%rd12+17];
	cvt.u32.u8 	%r78, %rs39;
	ld.global.nc.u8 	%rs40, [%rd12+16];
	cvt.u32.u8 	%r79, %rs40;
	prmt.b32 	%r80, %r79, %r78, 0x3340U;
	prmt.b32 	%r81, %r80, %r77, 0x5410U;
	dp4a.s32.s32 	%r82, %r74, %r81, %r67;
	ld.global.nc.u8 	%rs41, [%rd9+23];
	cvt.u32.u8 	%r83, %rs41;
	ld.global.nc.u8 	%rs42, [%rd9+22];
	cvt.u32.u8 	%r84, %rs42;
	prmt.b32 	%r85, %r84, %r83, 0x3340U;
	ld.global.nc.u8 	%rs43, [%rd9+21];
	cvt.u32.u8 	%r86, %rs43;
	ld.global.nc.u8 	%rs44, [%rd9+20];
	cvt.u32.u8 	%r87, %rs44;
	prmt.b32 	%r88, %r87, %r86, 0x3340U;
	prmt.b32 	%r89, %r88, %r85, 0x5410U;
	ld.global.nc.u8 	%rs45, [%rd12+23];
	cvt.u32.u8 	%r90, %rs45;
	ld.global.nc.u8 	%rs46, [%rd12+22];
	cvt.u32.u8 	%r91, %rs46;
	prmt.b32 	%r92, %r91, %r90, 0x3340U;
	ld.global.nc.u8 	%rs47, [%rd12+21];
	cvt.u32.u8 	%r93, %rs47;
	ld.global.nc.u8 	%rs48, [%rd12+20];
	cvt.u32.u8 	%r94, %rs48;
	prmt.b32 	%r95, %r94, %r93, 0x3340U;
	prmt.b32 	%r96, %r95, %r92, 0x5410U;
	dp4a.s32.s32 	%r97, %r89, %r96, %r82;
	ld.global.nc.u8 	%rs49, [%rd9+27];
	cvt.u32.u8 	%r98, %rs49;
	ld.global.nc.u8 	%rs50, [%rd9+26];
	cvt.u32.u8 	%r99, %rs50;
	prmt.b32 	%r100, %r99, %r98, 0x3340U;
	ld.global.nc.u8 	%rs51, [%rd9+25];
	cvt.u32.u8 	%r101, %rs51;
	ld.global.nc.u8 	%rs52, [%rd9+24];
	cvt.u32.u8 	%r102, %rs52;
	prmt.b32 	%r103, %r102, %r101, 0x3340U;
	prmt.b32 	%r104, %r103, %r100, 0x5410U;
	ld.global.nc.u8 	%rs53, [%rd12+27];
	cvt.u32.u8 	%r105, %rs53;
	ld.global.nc.u8 	%rs54, [%rd12+26];
	cvt.u32.u8 	%r106, %rs54;
	prmt.b32 	%r107, %r106, %r105, 0x3340U;
	ld.global.nc.u8 	%rs55, [%rd12+25];
	cvt.u32.u8 	%r108, %rs55;
	ld.global.nc.u8 	%rs56, [%rd12+24];
	cvt.u32.u8 	%r109, %rs56;
	prmt.b32 	%r110, %r109, %r108, 0x3340U;
	prmt.b32 	%r111, %r110, %r107, 0x5410U;
	dp4a.s32.s32 	%r112, %r104, %r111, %r97;
	ld.global.nc.u8 	%rs57, [%rd9+31];
	cvt.u32.u8 	%r113, %rs57;
	ld.global.nc.u8 	%rs58, [%rd9+30];
	cvt.u32.u8 	%r114, %rs58;
	prmt.b32 	%r115, %r114, %r113, 0x3340U;
	ld.global.nc.u8 	%rs59, [%rd9+29];
	cvt.u32.u8 	%r116, %rs59;
	ld.global.nc.u8 	%rs60, [%rd9+28];
	cvt.u32.u8 	%r117, %rs60;
	prmt.b32 	%r118, %r117, %r116, 0x3340U;
	prmt.b32 	%r119, %r118, %r115, 0x5410U;
	ld.global.nc.u8 	%rs61, [%rd12+31];
	cvt.u32.u8 	%r120, %rs61;
	ld.global.nc.u8 	%rs62, [%rd12+30];
	cvt.u32.u8 	%r121, %rs62;
	prmt.b32 	%r122, %r121, %r120, 0x3340U;
	ld.global.nc.u8 	%rs63, [%rd12+29];
	cvt.u32.u8 	%r123, %rs63;
	ld.global.nc.u8 	%rs64, [%rd12+28];
	cvt.u32.u8 	%r124, %rs64;
	prmt.b32 	%r125, %r124, %r123, 0x3340U;
	prmt.b32 	%r126, %r125, %r122, 0x5410U;
	dp4a.s32.s32 	%r127, %r119, %r126, %r112;
	add.s64 	%rd13, %rd6, %rd11;
	ld.global.nc.u8 	%rs65, [%rd13+15];
	cvt.s32.s8 	%r128, %rs65;
	ld.global.nc.u8 	%rs66, [%rd13+31];
	cvt.s32.s8 	%r129, %rs66;
	add.s32 	%r130, %r129, %r128;
	mul.lo.s32 	%r131, %r130, 9600;
	mul.hi.s32 	%r132, %r131, -2130574327;
	add.s32 	%r133, %r132, %r131;
	shr.u32 	%r134, %r133, 31;
	shr.s32 	%r135, %r133, 13;
	add.s32 	%r136, %r135, %r134;
	add.s32 	%r137, %r136, %r127;
	mul.wide.s32 	%rd14, %r1, 4;
	add.s64 	%rd15, %rd7, %rd14;
	st.global.u32 	[%rd15], %r137;
$L__BB6_2:
	ret;

}
	// .globl	_Z18nnue_forward_fusedPKiPKaS0_S2_S0_S2_S0_Piii
.visible .entry _Z18nnue_forward_fusedPKiPKaS0_S2_S0_S2_S0_Piii(
	.param .u64 .ptr .align 1 _Z18nnue_forward_fusedPKiPKaS0_S2_S0_S2_S0_Piii_param_0,
	.param .u64 .ptr .align 1 _Z18nnue_forward_fusedPKiPKaS0_S2_S0_S2_S0_Piii_param_1,
	.param .u64 .ptr .align 1 _Z18nnue_forward_fusedPKiPKaS0_S2_S0_S2_S0_Piii_param_2,
	.param .u64 .ptr .align 1 _Z18nnue_forward_fusedPKiPKaS0_S2_S0_S2_S0_Piii_param_3,
	.param .u64 .ptr .align 1 _Z18nnue_forward_fusedPKiPKaS0_S2_S0_S2_S0_Piii_param_4,
	.param .u64 .ptr .align 1 _Z18nnue_forward_fusedPKiPKaS0_S2_S0_S2_S0_Piii_param_5,
	.param .u64 .ptr .align 1 _Z18nnue_forward_fusedPKiPKaS0_S2_S0_S2_S0_Piii_param_6,
	.param .u64 .ptr .align 1 _Z18nnue_forward_fusedPKiPKaS0_S2_S0_S2_S0_Piii_param_7,
	.param .u32 _Z18nnue_forward_fusedPKiPKaS0_S2_S0_S2_S0_Piii_param_8,
	.param .u32 _Z18nnue_forward_fusedPKiPKaS0_S2_S0_S2_S0_Piii_param_9
)
{
	.reg .pred 	%p<23>;
	.reg .b16 	%rs<110>;
	.reg .b32 	%r<457>;
	.reg .b64 	%rd<73>;
	// demoted variable
	.shared .align 1 .b8 _ZZ18nnue_forward_fusedPKiPKaS0_S2_S0_S2_S0_PiiiE7fc0_sqr[32];
	// demoted variable
	.shared .align 1 .b8 _ZZ18nnue_forward_fusedPKiPKaS0_S2_S0_S2_S0_PiiiE8fc0_skip[2];
	// demoted variable
	.shared .align 1 .b8 _ZZ18nnue_forward_fusedPKiPKaS0_S2_S0_S2_S0_PiiiE7fc1_out[32];
	ld.param.u64 	%rd23, [_Z18nnue_forward_fusedPKiPKaS0_S2_S0_S2_S0_Piii_param_0];
	ld.param.u64 	%rd24, [_Z18nnue_forward_fusedPKiPKaS0_S2_S0_S2_S0_Piii_param_1];
	ld.param.u64 	%rd25, [_Z18nnue_forward_fusedPKiPKaS0_S2_S0_S2_S0_Piii_param_2];
	ld.param.u64 	%rd18, [_Z18nnue_forward_fusedPKiPKaS0_S2_S0_S2_S0_Piii_param_3];
	ld.param.u64 	%rd19, [_Z18nnue_forward_fusedPKiPKaS0_S2_S0_S2_S0_Piii_param_4];
	ld.param.u32 	%r40, [_Z18nnue_forward_fusedPKiPKaS0_S2_S0_S2_S0_Piii_param_8];
	ld.param.u32 	%r41, [_Z18nnue_forward_fusedPKiPKaS0_S2_S0_S2_S0_Piii_param_9];
	cvta.to.global.u64 	%rd1, %rd24;
	cvta.to.global.u64 	%rd2, %rd23;
	cvta.to.global.u64 	%rd3, %rd25;
	mov.u32 	%r1, %ctaid.x;
	mov.u32 	%r2, %tid.x;
	setp.ge.s32 	%p2, %r1, %r41;
	@%p2 bra 	$L__BB7_33;
	setp.gt.u32 	%p3, %r2, 15;
	@%p3 bra 	$L__BB7_28;
	mov.u32 	%r3, %ntid.x;
	setp.gt.s32 	%p4, %r40, 0;
	mov.u32 	%r455, %r2;
	@%p4 bra 	$L__BB7_3;
	bra.uni 	$L__BB7_21;
$L__BB7_3:
	and.b32  	%r4, %r40, 7;
	and.b32  	%r5, %r40, 3;
	and.b32  	%r6, %r40, 2147483640;
	and.b32  	%r7, %r40, 1;
	neg.s32 	%r8, %r6;
	mul.lo.s32 	%r60, %r1, %r40;
	shl.b32 	%r61, %r60, 1;
	cvt.s64.s32 	%rd4, %r61;
	cvt.u64.u32 	%rd30, %r40;
	mov.u32 	%r441, %r2;
$L__BB7_4:
	mul.wide.u32 	%rd28, %r441, 4;
	add.s64 	%rd29, %rd3, %rd28;
	ld.global.nc.u32 	%r10, [%rd29];
	mov.b32 	%r11, 0;
	mov.pred 	%p22, -1;
	cvt.u64.u32 	%rd32, %r441;
	add.s64 	%rd33, %rd1, %rd32;
	add.s64 	%rd6, %rd33, 64;
$L__BB7_5:
	mov.pred 	%p1, %p22;
	setp.lt.u32 	%p9, %r40, 8;
	selp.b64 	%rd31, 0, %rd30, %p1;
	add.s64 	%rd5, %rd31, %rd4;
	mov.b32 	%r449, 0;
	mov.u32 	%r454, %r10;
	@%p9 bra 	$L__BB7_8;
	shl.b64 	%rd34, %rd5, 2;
	add.s64 	%rd35, %rd2, %rd34;
	add.s64 	%rd70, %rd35, 16;
	mov.u64 	%rd69, %rd6;
	mov.u32 	%r443, %r8;
	mov.u32 	%r454, %r10;
$L__BB7_7:
	.pragma "nounroll";
	ld.global.nc.u32 	%r65, [%rd70+-16];
	shl.b32 	%r66, %r65, 10;
	shr.s32 	%r67, %r66, 16;
	min.s32 	%r68, %r67, 127;
	max.s32 	%r69, %r68, 0;
	ld.global.nc.u8 	%rs31, [%rd69+-64];
	cvt.s32.s8 	%r70, %rs31;
	mad.lo.s32 	%r71, %r69, %r70, %r454;
	ld.global.nc.u32 	%r72, [%rd70+-12];
	shl.b32 	%r73, %r72, 10;
	shr.s32 	%r74, %r73, 16;
	min.s32 	%r75, %r74, 127;
	max.s32 	%r76, %r75, 0;
	ld.global.nc.u8 	%rs32, [%rd69+-48];
	cvt.s32.s8 	%r77, %rs32;
	mad.lo.s32 	%r78, %r76, %r77, %r71;
	ld.global.nc.u32 	%r79, [%rd70+-8];
	shl.b32 	%r80, %r79, 10;
	shr.s32 	%r81, %r80, 16;
	min.s32 	%r82, %r81, 127;
	max.s32 	%r83, %r82, 0;
	ld.global.nc.u8 	%rs33, [%rd69+-32];
	cvt.s32.s8 	%r84, %rs33;
	mad.lo.s32 	%r85, %r83, %r84, %r78;
	ld.global.nc.u32 	%r86, [%rd70+-4];
	shl.b32 	%r87, %r86, 10;
	shr.s32 	%r88, %r87, 16;
	min.s32 	%r89, %r88, 127;
	max.s32 	%r90, %r89, 0;
	ld.global.nc.u8 	%rs34, [%rd69+-16];
	cvt.s32.s8 	%r91, %rs34;
	mad.lo.s32 	%r92, %r90, %r91, %r85;
	ld.global.nc.u32 	%r93, [%rd70];
	shl.b32 	%r94, %r93, 10;
	shr.s32 	%r95, %r94, 16;
	min.s32 	%r96, %r95, 127;
	max.s32 	%r97, %r96, 0;
	ld.global.nc.u8 	%rs35, [%rd69];
	cvt.s32.s8 	%r98, %rs35;
	mad.lo.s32 	%r99, %r97, %r98, %r92;
	ld.global.nc.u32 	%r100, [%rd70+4];
	shl.b32 	%r101, %r100, 10;
	shr.s32 	%r102, %r101, 16;
	min.s32 	%r103, %r102, 127;
	max.s32 	%r104, %r103, 0;
	ld.global.nc.u8 	%rs36, [%rd69+16];
	cvt.s32.s8 	%r105, %rs36;
	mad.lo.s32 	%r106, %r104, %r105, %r99;
	ld.global.nc.u32 	%r107, [%rd70+8];
	shl.b32 	%r108, %r107, 10;
	shr.s32 	%r109, %r108, 16;
	min.s32 	%r110, %r109, 127;
	max.s32 	%r111, %r110, 0;
	ld.global.nc.u8 	%rs37, [%rd69+32];
	cvt.s32.s8 	%r112, %rs37;
	mad.lo.s32 	%r113, %r111, %r112, %r106;
	ld.global.nc.u32 	%r114, [%rd70+12];
	shl.b32 	%r115, %r114, 10;
	shr.s32 	%r116, %r115, 16;
	min.s32 	%r117, %r116, 127;
	max.s32 	%r118, %r117, 0;
	ld.global.nc.u8 	%rs38, [%rd69+48];
	cvt.s32.s8 	%r119, %rs38;
	mad.lo.s32 	%r454, %r118, %r119, %r113;
	add.s32 	%r443, %r443, 8;
	add.s64 	%rd70, %rd70, 32;
	add.s64 	%rd69, %rd69, 128;
	setp.eq.s32 	%p10, %r443, 0;
	mov.u32 	%r449, %r6;
	@%p10 bra 	$L__BB7_8;
	bra.uni 	$L__BB7_7;
$L__BB7_8:
	setp.eq.s32 	%p11, %r4, 0;
	@%p11 bra 	$L__BB7_16;
	add.s32 	%r121, %r4, -1;
	setp.lt.u32 	%p12, %r121, 3;
	@%p12 bra 	$L__BB7_11;
	cvt.u64.u32 	%rd36, %r449;
	add.s64 	%rd37, %rd5, %rd36;
	shl.b64 	%rd38, %rd37, 2;
	add.s64 	%rd39, %rd2, %rd38;
	ld.global.nc.u32 	%r122, [%rd39];
	shl.b32 	%r123, %r122, 10;
	shr.s32 	%r124, %r123, 16;
	min.s32 	%r125, %r124, 127;
	max.s32 	%r126, %r125, 0;
	shl.b32 	%r127, %r449, 4;
	add.s32 	%r128, %r127, %r441;
	cvt.s64.s32 	%rd40, %r128;
	add.s64 	%rd41, %rd1, %rd40;
	ld.global.nc.u8 	%rs39, [%rd41];
	cvt.s32.s8 	%r129, %rs39;
	mad.lo.s32 	%r130, %r126, %r129, %r454;
	ld.global.nc.u32 	%r131, [%rd39+4];
	shl.b32 	%r132, %r131, 10;
	shr.s32 	%r133, %r132, 16;
	min.s32 	%r134, %r133, 127;
	max.s32 	%r135, %r134, 0;
	ld.global.nc.u8 	%rs40, [%rd41+16];
	cvt.s32.s8 	%r136, %rs40;
	mad.lo.s32 	%r137, %r135, %r136, %r130;
	ld.global.nc.u32 	%r138, [%rd39+8];
	shl.b32 	%r139, %r138, 10;
	shr.s32 	%r140, %r139, 16;
	min.s32 	%r141, %r140, 127;
	max.s32 	%r142, %r141, 0;
	ld.global.nc.u8 	%rs41, [%rd41+32];
	cvt.s32.s8 	%r143, %rs41;
	mad.lo.s32 	%r144, %r142, %r143, %r137;
	ld.global.nc.u32 	%r145, [%rd39+12];
	shl.b32 	%r146, %r145, 10;
	shr.s32 	%r147, %r146, 16;
	min.s32 	%r148, %r147, 127;
	max.s32 	%r149, %r148, 0;
	ld.global.nc.u8 	%rs42, [%rd41+48];
	cvt.s32.s8 	%r150, %rs42;
	mad.lo.s32 	%r454, %r149, %r150, %r144;
	add.s32 	%r449, %r449, 4;
$L__BB7_11:
	setp.eq.s32 	%p13, %r5, 0;
	@%p13 bra 	$L__BB7_16;
	setp.eq.s32 	%p14, %r5, 1;
	@%p14 bra 	$L__BB7_14;
	cvt.u64.u32 	%rd42, %r449;
	add.s64 	%rd43, %rd5, %rd42;
	shl.b64 	%rd44, %rd43, 2;
	add.s64 	%rd45, %rd2, %rd44;
	ld.global.nc.u32 	%r152, [%rd45];
	shl.b32 	%r153, %r152, 10;
	shr.s32 	%r154, %r153, 16;
	min.s32 	%r155, %r154, 127;
	max.s32 	%r156, %r155, 0;
	shl.b32 	%r157, %r449, 4;
	add.s32 	%r158, %r157, %r441;
	cvt.s64.s32 	%rd46, %r158;
	add.s64 	%rd47, %rd1, %rd46;
	ld.global.nc.u8 	%rs43, [%rd47];
	cvt.s32.s8 	%r159, %rs43;
	mad.lo.s32 	%r160, %r156, %r159, %r454;
	ld.global.nc.u32 	%r161, [%rd45+4];
	shl.b32 	%r162, %r161, 10;
	shr.s32 	%r163, %r162, 16;
	min.s32 	%r164, %r163, 127;
	max.s32 	%r165, %r164, 0;
	ld.global.nc.u8 	%rs44, [%rd47+16];
	cvt.s32.s8 	%r166, %rs44;
	mad.lo.s32 	%r454, %r165, %r166, %r160;
	add.s32 	%r449, %r449, 2;
$L__BB7_14:
	setp.eq.s32 	%p15, %r7, 0;
	@%p15 bra 	$L__BB7_16;
	cvt.u64.u32 	%rd48, %r449;
	add.s64 	%rd49, %rd5, %rd48;
	shl.b64 	%rd50, %rd49, 2;
	add.s64 	%rd51, %rd2, %rd50;
	ld.global.nc.u32 	%r167, [%rd51];
	shl.b32 	%r168, %r167, 10;
	shr.s32 	%r169, %r168, 16;
	min.s32 	%r170, %r169, 127;
	max.s32 	%r171, %r170, 0;
	shl.b32 	%r172, %r449, 4;
	add.s32 	%r173, %r172, %r441;
	cvt.s64.s32 	%rd52, %r173;
	add.s64 	%rd53, %rd1, %rd52;
	ld.global.nc.u8 	%rs45, [%rd53];
	cvt.s32.s8 	%r174, %rs45;
	mad.lo.s32 	%r454, %r171, %r174, %r454;
$L__BB7_16:
	setp.eq.s32 	%p16, %r441, 15;
	shr.u32 	%r31, %r454, 6;
	@%p16 bra 	$L__BB7_17;
	bra.uni 	$L__BB7_20;
$L__BB7_17:
	cvt.s32.s16 	%r183, %r31;
	min.s32 	%r184, %r183, 127;
	max.s32 	%r185, %r184, 0;
	mov.u32 	%r186, _ZZ18nnue_forward_fusedPKiPKaS0_S2_S0_S2_S0_PiiiE8fc0_skip;
	add.s32 	%r187, %r186, %r11;
	st.shared.u8 	[%r187], %r185;
$L__BB7_18:
	mov.b32 	%r11, 1;
	mov.pred 	%p22, 0;
	@%p1 bra 	$L__BB7_5;
	add.s32 	%r441, %r441, %r3;
	setp.lt.u32 	%p18, %r441, 16;
	@%p18 bra 	$L__BB7_4;
	bra.uni 	$L__BB7_28;
$L__BB7_20:
	cvt.s32.s16 	%r175, %r31;
	min.s32 	%r176, %r175, 127;
	max.s32 	%r177, %r176, 0;
	mul.lo.s32 	%r178, %r177, %r177;
	shr.u32 	%r179, %r178, 7;
	mad.lo.s32 	%r180, %r11, 15, %r441;
	mov.u32 	%r181, _ZZ18nnue_forward_fusedPKiPKaS0_S2_S0_S2_S0_PiiiE7fc0_sqr;
	add.s32 	%r182, %r181, %r180;
	st.shared.u8 	[%r182], %r179;
	bra.uni 	$L__BB7_18;
$L__BB7_21:
	mul.wide.u32 	%rd26, %r455, 4;
	add.s64 	%rd27, %rd3, %rd26;
	ld.global.nc.u32 	%r42, [%rd27];
	setp.eq.s32 	%p5, %r455, 15;
	shr.u32 	%r34, %r42, 6;
	mov.u32 	%r43, _ZZ18nnue_forward_fusedPKiPKaS0_S2_S0_S2_S0_PiiiE7fc0_sqr;
	add.s32 	%r35, %r43, %r455;
	@%p5 bra 	$L__BB7_23;
	cvt.s32.s16 	%r44, %r34;
	min.s32 	%r45, %r44, 127;
	max.s32 	%r46, %r45, 0;
	mul.lo.s32 	%r47, %r46, %r46;
	shr.u32 	%r48, %r47, 7;
	st.shared.u8 	[%r35], %r48;
	bra.uni 	$L__BB7_24;
$L__BB7_23:
	cvt.s32.s16 	%r49, %r34;
	min.s32 	%r50, %r49, 127;
	max.s32 	%r51, %r50, 0;
	st.shared.u8 	[_ZZ18nnue_forward_fusedPKiPKaS0_S2_S0_S2_S0_PiiiE8fc0_skip], %r51;
$L__BB7_24:
	setp.eq.s32 	%p6, %r455, 15;
	@%p6 bra 	$L__BB7_26;
	cvt.s32.s16 	%r52, %r34;
	min.s32 	%r53, %r52, 127;
	max.s32 	%r54, %r53, 0;
	mul.lo.s32 	%r55, %r54, %r54;
	shr.u32 	%r56, %r55, 7;
	st.shared.u8 	[%r35+15], %r56;
	bra.uni 	$L__BB7_27;
$L__BB7_26:
	cvt.s32.s16 	%r57, %r34;
	min.s32 	%r58, %r57, 127;
	max.s32 	%r59, %r58, 0;
	st.shared.u8 	[_ZZ18nnue_forward_fusedPKiPKaS0_S2_S0_S2_S0_PiiiE8fc0_skip+1], %r59;
$L__BB7_27:
	add.s32 	%r455, %r455, %r3;
	setp.lt.u32 	%p7, %r455, 16;
	@%p7 bra 	$L__BB7_21;
$L__BB7_28:
	bar.sync 	0;
	setp.gt.u32 	%p19, %r2, 31;
	@%p19 bra 	$L__BB7_31;
	mov.u32 	%r37, %ntid.x;
	ld.shared.u8 	%rs1, [_ZZ18nnue_forward_fusedPKiPKaS0_S2_S0_S2_S0_PiiiE7fc0_sqr];
	ld.shared.u8 	%rs2, [_ZZ18nnue_forward_fusedPKiPKaS0_S2_S0_S2_S0_PiiiE7fc0_sqr+1];
	ld.shared.u8 	%rs3, [_ZZ18nnue_forward_fusedPKiPKaS0_S2_S0_S2_S0_PiiiE7fc0_sqr+2];
	ld.shared.u8 	%rs4, [_ZZ18nnue_forward_fusedPKiPKaS0_S2_S0_S2_S0_PiiiE7fc0_sqr+3];
	ld.shared.u8 	%rs5, [_ZZ18nnue_forward_fusedPKiPKaS0_S2_S0_S2_S0_PiiiE7fc0_sqr+4];
	ld.shared.u8 	%rs6, [_ZZ18nnue_forward_fusedPKiPKaS0_S2_S0_S2_S0_PiiiE7fc0_sqr+5];
	ld.shared.u8 	%rs7, [_ZZ18nnue_forward_fusedPKiPKaS0_S2_S0_S2_S0_PiiiE7fc0_sqr+6];
	ld.shared.u8 	%rs8, [_ZZ18nnue_forward_fusedPKiPKaS0_S2_S0_S2_S0_PiiiE7fc0_sqr+7];
	ld.shared.u8 	%rs9, [_ZZ18nnue_forward_fusedPKiPKaS0_S2_S0_S2_S0_PiiiE7fc0_sqr+8];
	ld.shared.u8 	%rs10, [_ZZ18nnue_forward_fusedPKiPKaS0_S2_S0_S2_S0_PiiiE7fc0_sqr+9];
	ld.shared.u8 	%rs11, [_ZZ18nnue_forward_fusedPKiPKaS0_S2_S0_S2_S0_PiiiE7fc0_sqr+10];
	ld.shared.u8 	%rs12, [_ZZ18nnue_forward_fusedPKiPKaS0_S2_S0_S2_S0_PiiiE7fc0_sqr+11];
	ld.shared.u8 	%rs13, [_ZZ18nnue_forward_fusedPKiPKaS0_S2_S0_S2_S0_PiiiE7fc0_sqr+12];
	ld.shared.u8 	%rs14, [_ZZ18nnue_forward_fusedPKiPKaS0_S2_S0_S2_S0_PiiiE7fc0_sqr+13];
	ld.shared.u8 	%rs15, [_ZZ18nnue_forward_fusedPKiPKaS0_S2_S0_S2_S0_PiiiE7fc0_sqr+14];
	ld.shared.u8 	%rs16, [_ZZ18nnue_forward_fusedPKiPKaS0_S2_S0_S2_S0_PiiiE7fc0_sqr+15];
	ld.shared.u8 	%rs17, [_ZZ18nnue_forward_fusedPKiPKaS0_S2_S0_S2_S0_PiiiE7fc0_sqr+16];
	ld.shared.u8 	%rs18, [_ZZ18nnue_forward_fusedPKiPKaS0_S2_S0_S2_S0_PiiiE7fc0_sqr+17];
	ld.shared.u8 	%rs19, [_ZZ18nnue_forward_fusedPKiPKaS0_S2_S0_S2_S0_PiiiE7fc0_sqr+18];
	ld.shared.u8 	%rs20, [_ZZ18nnue_forward_fusedPKiPKaS0_S2_S0_S2_S0_PiiiE7fc0_sqr+19];
	ld.shared.u8 	%rs21, [_ZZ18nnue_forward_fusedPKiPKaS0_S2_S0_S2_S0_PiiiE7fc0_sqr+20];
	ld.shared.u8 	%rs22, [_ZZ18nnue_forward_fusedPKiPKaS0_S2_S0_S2_S0_PiiiE7fc0_sqr+21];
	ld.shared.u8 	%rs23, [_ZZ18nnue_forward_fusedPKiPKaS0_S2_S0_S2_S0_PiiiE7fc0_sqr+22];
	ld.shared.u8 	%rs24, [_ZZ18nnue_forward_fusedPKiPKaS0_S2_S0_S2_S0_PiiiE7fc0_sqr+23];
	ld.shared.u8 	%rs25, [_ZZ18nnue_forward_fusedPKiPKaS0_S2_S0_S2_S0_PiiiE7fc0_sqr+24];
	ld.shared.u8 	%rs26, [_ZZ18nnue_forward_fusedPKiPKaS0_S2_S0_S2_S0_PiiiE7fc0_sqr+25];
	ld.shared.u8 	%rs27, [_ZZ18nnue_forward_fusedPKiPKaS0_S2_S0_S2_S0_PiiiE7fc0_sqr+26];
	ld.shared.u8 	%rs28, [_ZZ18nnue_forward_fusedPKiPKaS0_S2_S0_S2_S0_PiiiE7fc0_sqr+27];
	ld.shared.u8 	%rs29, [_ZZ18nnue_forward_fusedPKiPKaS0_S2_S0_S2_S0_PiiiE7fc0_sqr+28];
	ld.shared.u8 	%rs30, [_ZZ18nnue_forward_fusedPKiPKaS0_S2_S0_S2_S0_PiiiE7fc0_sqr+29];
	cvt.u64.u32 	%rd54, %r2;
	mul.wide.u32 	%rd55, %r2, 4;
	cvta.to.global.u64 	%rd56, %rd19;
	add.s64 	%rd72, %rd56, %rd55;
	cvta.to.global.u64 	%rd57, %rd18;
	add.s64 	%rd58, %rd54, %rd57;
	add.s64 	%rd71, %rd58, 480;
	cvt.u64.u32 	%rd59, %r37;
	cvt.u32.u16 	%r197, %rs4;
	cvt.u32.u16 	%r198, %rs3;
	prmt.b32 	%r199, %r198, %r197, 0x3340U;
	cvt.u32.u16 	%r200, %rs2;
	cvt.u32.u16 	%r201, %rs1;
	prmt.b32 	%r202, %r201, %r200, 0x3340U;
	prmt.b32 	%r203, %r202, %r199, 0x5410U;
	cvt.u32.u16 	%r212, %rs8;
	cvt.u32.u16 	%r213, %rs7;
	prmt.b32 	%r214, %r213, %r212, 0x3340U;
	cvt.u32.u16 	%r215, %rs6;
	cvt.u32.u16 	%r216, %rs5;
	prmt.b32 	%r217, %r216, %r215, 0x3340U;
	prmt.b32 	%r218, %r217, %r214, 0x5410U;
	cvt.u32.u16 	%r227, %rs12;
	cvt.u32.u16 	%r228, %rs11;
	prmt.b32 	%r229, %r228, %r227, 0x3340U;
	cvt.u32.u16 	%r230, %rs10;
	prmt.b32 	%r299, %r300, %r301, 0x3340U;
	mov.u32 	%r308, _ZZ18nnue_forward_fusedPKiPKaS0_S2_S0_S2_S0_PiiiE7fc1_out;
	mul.wide.u32 	%rd60, %r37, 4;
	mov.u32 	%r456, %r2;
$L__BB7_30:
	ld.global.nc.u32 	%r189, [%rd72];
	ld.global.nc.u8 	%rs46, [%rd71+-384];
	cvt.u32.u8 	%r190, %rs46;
	ld.global.nc.u8 	%rs47, [%rd71+-416];
	cvt.u32.u8 	%r191, %rs47;
	prmt.b32 	%r192, %r191, %r190, 0x3340U;
	ld.global.nc.u8 	%rs48, [%rd71+-448];
	cvt.u32.u8 	%r193, %rs48;
	ld.global.nc.u8 	%rs49, [%rd71+-480];
	cvt.u32.u8 	%r194, %rs49;
	prmt.b32 	%r195, %r194, %r193, 0x3340U;
	prmt.b32 	%r196, %r195, %r192, 0x5410U;
	dp4a.s32.s32 	%r204, %r196, %r203, %r189;
	ld.global.nc.u8 	%rs50, [%rd71+-256];
	cvt.u32.u8 	%r205, %rs50;
	ld.global.nc.u8 	%rs51, [%rd71+-288];
	cvt.u32.u8 	%r206, %rs51;
	prmt.b32 	%r207, %r206, %r205, 0x3340U;
	ld.global.nc.u8 	%rs52, [%rd71+-320];
	cvt.u32.u8 	%r208, %rs52;
	ld.global.nc.u8 	%rs53, [%rd71+-352];
	cvt.u32.u8 	%r209, %rs53;
	prmt.b32 	%r210, %r209, %r208, 0x3340U;
	prmt.b32 	%r211, %r210, %r207, 0x5410U;
	dp4a.s32.s32 	%r219, %r211, %r218, %r204;
	ld.global.nc.u8 	%rs54, [%rd71+-128];
	cvt.u32.u8 	%r220, %rs54;
	ld.global.nc.u8 	%rs55, [%rd71+-160];
	cvt.u32.u8 	%r221, %rs55;
	prmt.b32 	%r222, %r221, %r220, 0x3340U;
	ld.global.nc.u8 	%rs56, [%rd71+-192];
	cvt.u32.u8 	%r223, %rs56;
	ld.global.nc.u8 	%rs57, [%rd71+-224];
	cvt.u32.u8 	%r224, %rs57;
	prmt.b32 	%r225, %r224, %r223, 0x3340U;
	prmt.b32 	%r226, %r225, %r222, 0x5410U;
	cvt.u32.u16 	%r231, %rs9;
	prmt.b32 	%r232, %r231, %r230, 0x3340U;
	prmt.b32 	%r233, %r232, %r229, 0x5410U;
	dp4a.s32.s32 	%r234, %r226, %r233, %r219;
	ld.global.nc.u8 	%rs58, [%rd71];
	cvt.u32.u8 	%r235, %rs58;
	ld.global.nc.u8 	%rs59, [%rd71+-32];
	cvt.u32.u8 	%r236, %rs59;
	prmt.b32 	%r237, %r236, %r235, 0x3340U;
	ld.global.nc.u8 	%rs60, [%rd71+-64];
	cvt.u32.u8 	%r238, %rs60;
	ld.global.nc.u8 	%rs61, [%rd71+-96];
	cvt.u32.u8 	%r239, %rs61;
	prmt.b32 	%r240, %r239, %r238, 0x3340U;
	prmt.b32 	%r241, %r240, %r237, 0x5410U;
	cvt.u32.u16 	%r242, %rs16;
	cvt.u32.u16 	%r243, %rs15;
	prmt.b32 	%r244, %r243, %r242, 0x3340U;
	cvt.u32.u16 	%r245, %rs14;
	cvt.u32.u16 	%r246, %rs13;
	prmt.b32 	%r247, %r246, %r245, 0x3340U;
	prmt.b32 	%r248, %r247, %r244, 0x5410U;
	dp4a.s32.s32 	%r249, %r241, %r248, %r234;
	ld.global.nc.u8 	%rs62, [%rd71+128];
	cvt.u32.u8 	%r250, %rs62;
	ld.global.nc.u8 	%rs63, [%rd71+96];
	cvt.u32.u8 	%r251, %rs63;
	prmt.b32 	%r252, %r251, %r250, 0x3340U;
	ld.global.nc.u8 	%rs64, [%rd71+64];
	cvt.u32.u8 	%r253, %rs64;
	ld.global.nc.u8 	%rs65, [%rd71+32];
	cvt.u32.u8 	%r254, %rs65;
	prmt.b32 	%r255, %r254, %r253, 0x3340U;
	prmt.b32 	%r256, %r255, %r252, 0x5410U;
	cvt.u32.u16 	%r257, %rs20;
	cvt.u32.u16 	%r258, %rs19;
	prmt.b32 	%r259, %r258, %r257, 0x3340U;
	cvt.u32.u16 	%r260, %rs18;
	cvt.u32.u16 	%r261, %rs17;
	prmt.b32 	%r262, %r261, %r260, 0x3340U;
	prmt.b32 	%r263, %r262, %r259, 0x5410U;
	dp4a.s32.s32 	%r264, %r256, %r263, %r249;
	ld.global.nc.u8 	%rs66, [%rd71+256];
	cvt.u32.u8 	%r265, %rs66;
	ld.global.nc.u8 	%rs67, [%rd71+224];
	cvt.u32.u8 	%r266, %rs67;
	prmt.b32 	%r267, %r266, %r265, 0x3340U;
	ld.global.nc.u8 	%rs68, [%rd71+192];
	cvt.u32.u8 	%r268, %rs68;
	ld.global.nc.u8 	%rs69, [%rd71+160];
	cvt.u32.u8 	%r269, %rs69;
	prmt.b32 	%r270, %r269, %r268, 0x3340U;
	prmt.b32 	%r271, %r270, %r267, 0x5410U;
	cvt.u32.u16 	%r272, %rs24;
	cvt.u32.u16 	%r273, %rs23;
	prmt.b32 	%r274, %r273, %r272, 0x3340U;
	cvt.u32.u16 	%r275, %rs22;
	cvt.u32.u16 	%r276, %rs21;
	prmt.b32 	%r277, %r276, %r275, 0x3340U;
	prmt.b32 	%r278, %r277, %r274, 0x5410U;
	dp4a.s32.s32 	%r279, %r271, %r278, %r264;
	ld.global.nc.u8 	%rs70, [%rd71+384];
	cvt.u32.u8 	%r280, %rs70;
	ld.global.nc.u8 	%rs71, [%rd71+352];
	cvt.u32.u8 	%r281, %rs71;
	prmt.b32 	%r282, %r281, %r280, 0x3340U;
	ld.global.nc.u8 	%rs72, [%rd71+320];
	cvt.u32.u8 	%r283, %rs72;
	ld.global.nc.u8 	%rs73, [%rd71+288];
	cvt.u32.u8 	%r284, %rs73;
	prmt.b32 	%r285, %r284, %r283, 0x3340U;
	prmt.b32 	%r286, %r285, %r282, 0x5410U;
	cvt.u32.u16 	%r287, %rs28;
	cvt.u32.u16 	%r288, %rs27;
	prmt.b32 	%r289, %r288, %r287, 0x3340U;
	cvt.u32.u16 	%r290, %rs26;
	cvt.u32.u16 	%r291, %rs25;
	prmt.b32 	%r292, %r291, %r290, 0x3340U;
	prmt.b32 	%r293, %r292, %r289, 0x5410U;
	dp4a.s32.s32 	%r294, %r286, %r293, %r279;
	ld.global.nc.u8 	%rs74, [%rd71+416];
	cvt.s16.s8 	%rs75, %rs74;
	ld.global.nc.u8 	%rs76, [%rd71+448];
	cvt.s16.s8 	%rs77, %rs76;
	mov.b32 	%r295, {%rs75, %rs77};
	cvt.u32.u16 	%r296, %rs30;
	cvt.u32.u16 	%r297, %rs29;
	prmt.b32 	%r298, %r297, %r296, 0x3340U;
	prmt.b32 	%r302, %r298, %r299, 0x5410U;
	dp2a.lo.s32.s32 	%r303, %r295, %r302, %r294;
	shl.b32 	%r304, %r303, 10;
	shr.s32 	%r305, %r304, 16;
	min.s32 	%r306, %r305, 127;
	max.s32 	%r307, %r306, 0;
	add.s32 	%r309, %r308, %r456;
	st.shared.u8 	[%r309], %r307;
	add.s32 	%r456, %r456, %r37;
	add.s64 	%rd72, %rd72, %rd60;
	add.s64 	%rd71, %rd71, %rd59;
	setp.lt.u32 	%p20, %r456, 32;
	@%p20 bra 	$L__BB7_30;
$L__BB7_31:
	bar.sync 	0;
	setp.ne.s32 	%p21, %r2, 0;
	@%p21 bra 	$L__BB7_33;
	ld.param.u64 	%rd68, [_Z18nnue_forward_fusedPKiPKaS0_S2_S0_S2_S0_Piii_param_7];
	ld.param.u64 	%rd67, [_Z18nnue_forward_fusedPKiPKaS0_S2_S0_S2_S0_Piii_param_6];
	ld.param.u64 	%rd66, [_Z18nnue_forward_fusedPKiPKaS0_S2_S0_S2_S0_Piii_param_5];
	cvta.to.global.u64 	%rd61, %rd66;
	cvta.to.global.u64 	%rd62, %rd67;
	ld.global.nc.u32 	%r310, [%rd62];
	ld.global.nc.u8 	%rs78, [%rd61+3];
	cvt.u32.u8 	%r311, %rs78;
	ld.global.nc.u8 	%rs79, [%rd61+2];
	cvt.u32.u8 	%r312, %rs79;
	prmt.b32 	%r313, %r312, %r311, 0x3340U;
	ld.global.nc.u8 	%rs80, [%rd61+1];
	cvt.u32.u8 	%r314, %rs80;
	ld.global.nc.u8 	%rs81, [%rd61];
	cvt.u32.u8 	%r315, %rs81;
	prmt.b32 	%r316, %r315, %r314, 0x3340U;
	prmt.b32 	%r317, %r316, %r313, 0x5410U;
	ld.shared.u8 	%r318, [_ZZ18nnue_forward_fusedPKiPKaS0_S2_S0_S2_S0_PiiiE7fc1_out+3];
	ld.shared.u8 	%r319, [_ZZ18nnue_forward_fusedPKiPKaS0_S2_S0_S2_S0_PiiiE7fc1_out+2];
	prmt.b32 	%r320, %r319, %r318, 0x3340U;
	ld.shared.u8 	%r321, [_ZZ18nnue_forward_fusedPKiPKaS0_S2_S0_S2_S0_PiiiE7fc1_out+1];
	ld.shared.u8 	%r322, [_ZZ18nnue_forward_fusedPKiPKaS0_S2_S0_S2_S0_PiiiE7fc1_out];
	prmt.b32 	%r323, %r322, %r321, 0x3340U;
	prmt.b32 	%r324, %r323, %r320, 0x5410U;
	dp4a.s32.s32 	%r325, %r317, %r324, %r310;
	ld.global.nc.u8 	%rs82, [%rd61+7];
	cvt.u32.u8 	%r326, %rs82;
	ld.global.nc.u8 	%rs83, [%rd61+6];
	cvt.u32.u8 	%r327, %rs83;
	prmt.b32 	%r328, %r327, %r326, 0x3340U;
	ld.global.nc.u8 	%rs84, [%rd61+5];
	cvt.u32.u8 	%r329, %rs84;
	ld.global.nc.u8 	%rs85, [%rd61+4];
	cvt.u32.u8 	%r330, %rs85;
	prmt.b32 	%r331, %r330, %r329, 0x3340U;
	prmt.b32 	%r332, %r331, %r328, 0x5410U;
	ld.shared.u8 	%r333, [_ZZ18nnue_forward_fusedPKiPKaS0_S2_S0_S2_S0_PiiiE7fc1_out+7];
	ld.shared.u8 	%r334, [_ZZ18nnue_forward_fusedPKiPKaS0_S2_S0_S2_S0_PiiiE7fc1_out+6];
	prmt.b32 	%r335, %r334, %r333, 0x3340U;
	ld.shared.u8 	%r336, [_ZZ18nnue_forward_fusedPKiPKaS0_S2_S0_S2_S0_PiiiE7fc1_out+5];
	ld.shared.u8 	%r337, [_ZZ18nnue_forward_fusedPKiPKaS0_S2_S0_S2_S0_PiiiE7fc1_out+4];
	prmt.b32 	%r338, %r337, %r336, 0x3340U;
	prmt.b32 	%r339, %r338, %r335, 0x5410U;
	dp4a.s32.s32 	%r340, %r332, %r339, %r325;
	ld.global.nc.u8 	%rs86, [%rd61+11];
	cvt.u32.u8 	%r341, %rs86;
	ld.global.nc.u8 	%rs87, [%rd61+10];
	cvt.u32.u8 	%r342, %rs87;
	prmt.b32 	%r343, %r342, %r341, 0x3340U;
	ld.global.nc.u8 	%rs88, [%rd61+9];
	cvt.u32.u8 	%r344, %rs88;
	ld.global.nc.u8 	%rs89, [%rd61+8];
	cvt.u32.u8 	%r345, %rs89;
	prmt.b32 	%r346, %r345, %r344, 0x3340U;
	prmt.b32 	%r347, %r346, %r343, 0x5410U;
	ld.shared.u8 	%r348, [_ZZ18nnue_forward_fusedPKiPKaS0_S2_S0_S2_S0_PiiiE7fc1_out+11];
	ld.shared.u8 	%r349, [_ZZ18nnue_forward_fusedPKiPKaS0_S2_S0_S2_S0_PiiiE7fc1_out+10];
	prmt.b32 	%r350, %r349, %r348, 0x3340U;
	ld.shared.u8 	%r351, [_ZZ18nnue_forward_fusedPKiPKaS0_S2_S0_S2_S0_PiiiE7fc1_out+9];
	ld.shared.u8 	%r352, [_ZZ18nnue_forward_fusedPKiPKaS0_S2_S0_S2_S0_PiiiE7fc1_out+8];
	prmt.b32 	%r353, %r352, %r351, 0x3340U;
	prmt.b32 	%r354, %r353, %r350, 0x5410U;
	dp4a.s32.s32 	%r355, %r347, %r354, %r340;
	ld.global.nc.u8 	%rs90, [%rd61+15];
	cvt.u32.u8 	%r356, %rs90;
	ld.global.nc.u8 	%rs91, [%rd61+14];
	cvt.u32.u8 	%r357, %rs91;
	prmt.b32 	%r358, %r357, %r356, 0x3340U;
	ld.global.nc.u8 	%rs92, [%rd61+13];
	cvt.u32.u8 	%r359, %rs92;
	ld.global.nc.u8 	%rs93, [%rd61+12];
	cvt.u32.u8 	%r360, %rs93;
	prmt.b32 	%r361, %r360, %r359, 0x3340U;
	prmt.b32 	%r362, %r361, %r358, 0x5410U;
	ld.shared.u8 	%r363, [_ZZ18nnue_forward_fusedPKiPKaS0_S2_S0_S2_S0_PiiiE7fc1_out+15];
	ld.shared.u8 	%r364, [_ZZ18nnue_forward_fusedPKiPKaS0_S2_S0_S2_S0_PiiiE7fc1_out+14];
	prmt.b32 	%r365, %r364, %r363, 0x3340U;
	ld.shared.u8 	%r366, [_ZZ18nnue_forward_fusedPKiPKaS0_S2_S0_S2_S0_PiiiE7fc1_out+13];
	ld.shared.u8 	%r367, [_ZZ18nnue_forward_fusedPKiPKaS0_S2_S0_S2_S0_PiiiE7fc1_out+12];
	prmt.b32 	%r368, %r367, %r366, 0x3340U;
	prmt.b32 	%r369, %r368, %r365, 0x5410U;
	dp4a.s32.s32 	%r370, %r362, %r369, %r355;
	ld.global.nc.u8 	%rs94, [%rd61+19];
	cvt.u32.u8 	%r371, %rs94;
	ld.global.nc.u8 	%rs95, [%rd61+18];
	cvt.u32.u8 	%r372, %rs95;
	prmt.b32 	%r373, %r372, %r371, 0x3340U;
	ld.global.nc.u8 	%rs96, [%rd61+17];
	cvt.u32.u8 	%r374, %rs96;
	ld.global.nc.u8 	%rs97, [%rd61+16];
	cvt.u32.u8 	%r375, %rs97;
	prmt.b32 	%r376, %r375, %r374, 0x3340U;
	prmt.b32 	%r377, %r376, %r373, 0x5410U;
	ld.shared.u8 	%r378, [_ZZ18nnue_forward_fusedPKiPKaS0_S2_S0_S2_S0_PiiiE7fc1_out+19];
	ld.shared.u8 	%r379, [_ZZ18nnue_forward_fusedPKiPKaS0_S2_S0_S2_S0_PiiiE7fc1_out+18];
	prmt.b32 	%r380, %r379, %r378, 0x3340U;
	ld.shared.u8 	%r381, [_ZZ18nnue_forward_fusedPKiPKaS0_S2_S0_S2_S0_PiiiE7fc1_out+17];
	ld.shared.u8 	%r382, [_ZZ18nnue_forward_fusedPKiPKaS0_S2_S0_S2_S0_PiiiE7fc1_out+16];
	prmt.b32 	%r383, %r382, %r381, 0x3340U;
	prmt.b32 	%r384, %r383, %r380, 0x5410U;
	dp4a.s32.s32 	%r385, %r377, %r384, %r370;
	ld.global.nc.u8 	%rs98, [%rd61+23];
	cvt.u32.u8 	%r386, %rs98;
	ld.global.nc.u8 	%rs99, [%rd61+22];
	cvt.u32.u8 	%r387, %rs99;
	prmt.b32 	%r388, %r387, %r386, 0x3340U;
	ld.global.nc.u8 	%rs100, [%rd61+21];
	cvt.u32.u8 	%r389, %rs100;
	ld.global.nc.u8 	%rs101, [%rd61+20];
	cvt.u32.u8 	%r390, %rs101;
	prmt.b32 	%r391, %r390, %r389, 0x3340U;
	prmt.b32 	%r392, %r391, %r388, 0x5410U;
	ld.shared.u8 	%r393, [_ZZ18nnue_forward_fusedPKiPKaS0_S2_S0_S2_S0_PiiiE7fc1_out+23];
	ld.shared.u8 	%r394, [_ZZ18nnue_forward_fusedPKiPKaS0_S2_S0_S2_S0_PiiiE7fc1_out+22];
	prmt.b32 	%r395, %r394, %r393, 0x3340U;
	ld.shared.u8 	%r396, [_ZZ18nnue_forward_fusedPKiPKaS0_S2_S0_S2_S0_PiiiE7fc1_out+21];
	ld.shared.u8 	%r397, [_ZZ18nnue_forward_fusedPKiPKaS0_S2_S0_S2_S0_PiiiE7fc1_out+20];
	prmt.b32 	%r398, %r397, %r396, 0x3340U;
	prmt.b32 	%r399, %r398, %r395, 0x5410U;
	dp4a.s32.s32 	%r400, %r392, %r399, %r385;
	ld.global.nc.u8 	%rs102, [%rd61+27];
	cvt.u32.u8 	%r401, %rs102;
	ld.global.nc.u8 	%rs103, [%rd61+26];
	cvt.u32.u8 	%r402, %rs103;
	prmt.b32 	%r403, %r402, %r401, 0x3340U;
	ld.global.nc.u8 	%rs104, [%rd61+25];
	cvt.u32.u8 	%r404, %rs104;
	ld.global.nc.u8 	%rs105, [%rd61+24];
	cvt.u32.u8 	%r405, %rs105;
	prmt.b32 	%r406, %r405, %r404, 0x3340U;
	prmt.b32 	%r407, %r406, %r403, 0x5410U;
	ld.shared.u8 	%r408, [_ZZ18nnue_forward_fusedPKiPKaS0_S2_S0_S2_S0_PiiiE7fc1_out+27];
	ld.shared.u8 	%r409, [_ZZ18nnue_forward_fusedPKiPKaS0_S2_S0_S2_S0_PiiiE7fc1_out+26];
	prmt.b32 	%r410, %r409, %r408, 0x3340U;
	ld.shared.u8 	%r411, [_ZZ18nnue_forward_fusedPKiPKaS0_S2_S0_S2_S0_PiiiE7fc1_out+25];
	ld.shared.u8 	%r412, [_ZZ18nnue_forward_fusedPKiPKaS0_S2_S0_S2_S0_PiiiE7fc1_out+24];
	prmt.b32 	%r413, %r412, %r411, 0x3340U;
	prmt.b32 	%r414, %r413, %r410, 0x5410U;
	dp4a.s32.s32 	%r415, %r407, %r414, %r400;
	ld.global.nc.u8 	%rs106, [%rd61+31];
	cvt.u32.u8 	%r416, %rs106;
	ld.global.nc.u8 	%rs107, [%rd61+30];
	cvt.u32.u8 	%r417, %rs107;
	prmt.b32 	%r418, %r417, %r416, 0x3340U;
	ld.global.nc.u8 	%rs108, [%rd61+29];
	cvt.u32.u8 	%r419, %rs108;
	ld.global.nc.u8 	%rs109, [%rd61+28];
	cvt.u32.u8 	%r420, %rs109;
	prmt.b32 	%r421, %r420, %r419, 0x3340U;
	prmt.b32 	%r422, %r421, %r418, 0x5410U;
	ld.shared.u8 	%r423, [_ZZ18nnue_forward_fusedPKiPKaS0_S2_S0_S2_S0_PiiiE7fc1_out+31];
	ld.shared.u8 	%r424, [_ZZ18nnue_forward_fusedPKiPKaS0_S2_S0_S2_S0_PiiiE7fc1_out+30];
	prmt.b32 	%r425, %r424, %r423, 0x3340U;
	ld.shared.u8 	%r426, [_ZZ18nnue_forward_fusedPKiPKaS0_S2_S0_S2_S0_PiiiE7fc1_out+29];
	ld.shared.u8 	%r427, [_ZZ18nnue_forward_fusedPKiPKaS0_S2_S0_S2_S0_PiiiE7fc1_out+28];
	prmt.b32 	%r428, %r427, %r426, 0x3340U;
	prmt.b32 	%r429, %r428, %r425, 0x5410U;
	dp4a.s32.s32 	%r430, %r422, %r429, %r415;
	ld.shared.s8 	%r431, [_ZZ18nnue_forward_fusedPKiPKaS0_S2_S0_S2_S0_PiiiE8fc0_skip];
	ld.shared.s8 	%r432, [_ZZ18nnue_forward_fusedPKiPKaS0_S2_S0_S2_S0_PiiiE8fc0_skip+1];
	add.s32 	%r433, %r432, %r431;
	mul.lo.s32 	%r434, %r433, 9600;
	mul.hi.s32 	%r435, %r434, -2130574327;
	add.s32 	%r436, %r435, %r434;
	shr.u32 	%r437, %r436, 31;
	shr.s32 	%r438, %r436, 13;
	add.s32 	%r439, %r438, %r437;
	add.s32 	%r440, %r439, %r430;
	cvta.to.global.u64 	%rd63, %rd68;
	mul.wide.u32 	%rd64, %r1, 4;
	add.s64 	%rd65, %rd63, %rd64;
	st.global.u32 	[%rd65], %r440;
$L__BB7_33:
	ret;

}
	// .globl	_Z15psqt_accumulatePKiS0_PKjS2_Pii
.visible .entry _Z15psqt_accumulatePKiS0_PKjS2_Pii(
	.param .u64 .ptr .align 1 _Z15psqt_accumulatePKiS0_PKjS2_Pii_param_0,
	.param .u64 .ptr .align 1 _Z15psqt_accumulatePKiS0_PKjS2_Pii_param_1,
	.param .u64 .ptr .align 1 _Z15psqt_accumulatePKiS0_PKjS2_Pii_param_2,
	.param .u64 .ptr .align 1 _Z15psqt_accumulatePKiS0_PKjS2_Pii_param_3,
	.param .u64 .ptr .align 1 _Z15psqt_accumulatePKiS0_PKjS2_Pii_param_4,
	.param .u32 _Z15psqt_accumulatePKiS0_PKjS2_Pii_param_5
)
{
	.reg .pred 	%p<29>;
	.reg .b32 	%r<162>;
	.reg .b64 	%rd<56>;

	ld.param.u64 	%rd10, [_Z15psqt_accumulatePKiS0_PKjS2_Pii_param_0];
	ld.param.u64 	%rd11, [_Z15psqt_accumulatePKiS0_PKjS2_Pii_param_1];
	ld.param.u64 	%rd7, [_Z15psqt_accumulatePKiS0_PKjS2_Pii_param_2];
	ld.param.u64 	%rd8, [_Z15psqt_accumulatePKiS0_PKjS2_Pii_param_3];
	ld.param.u64 	%rd9, [_Z15psqt_accumulatePKiS0_PKjS2_Pii_param_4];
	ld.param.u32 	%r71, [_Z15psqt_accumulatePKiS0_PKjS2_Pii_param_5];
	cvta.to.global.u64 	%rd1, %rd10;
	cvta.to.global.u64 	%rd2, %rd11;
	mov.u32 	%r1, %ctaid.y;
	mov.u32 	%r72, %ctaid.x;
	mov.u32 	%r73, %ntid.x;
	mov.u32 	%r74, %tid.x;
	mad.lo.s32 	%r2, %r72, %r73, %r74;
	setp.ge.s32 	%p1, %r1, %r71;
	setp.gt.s32 	%p2, %r2, 7;
	or.pred  	%p3, %p2, %p1;
	@%p3 bra 	$L__BB8_45;
	setp.eq.s32 	%p4, %r1, 0;
	mov.b32 	%r134, 0;
	@%p4 bra 	$L__BB8_3;
	add.s32 	%r76, %r1, -1;
	cvta.to.global.u64 	%rd12, %rd8;
	mul.wide.u32 	%rd13, %r76, 4;
	add.s64 	%rd14, %rd12, %rd13;
	ld.global.nc.u32 	%r134, [%rd14];
$L__BB8_3:
	cvta.to.global.u64 	%rd15, %rd7;
	mul.wide.u32 	%rd16, %r1, 4;
	add.s64 	%rd17, %rd15, %rd16;
	ld.global.nc.u32 	%r5, [%rd17];
	setp.lt.s32 	%p5, %r5, 1;
	mov.b32 	%r138, 0;
	@%p5 bra 	$L__BB8_44;
	and.b32  	%r6, %r5, 7;
	setp.lt.u32 	%p6, %r5, 8;
	mov.b32 	%r154, 0;
	mov.u32 	%r138, %r154;
	@%p6 bra 	$L__BB8_23;
	and.b32  	%r154, %r5, 2147483640;
	neg.s32 	%r136, %r154;
	add.s64 	%rd3, %rd2, 16;
	mov.b32 	%r138, 0;
	mov.u32 	%r135, %r134;
$L__BB8_6:
	.pragma "nounroll";
	mul.wide.s32 	%rd18, %r135, 4;
	add.s64 	%rd4, %rd3, %rd18;
	ld.global.nc.u32 	%r12, [%rd4+-16];
	setp.gt.u32 	%p7, %r12, 45055;
	@%p7 bra 	$L__BB8_8;
	shl.b32 	%r81, %r12, 3;
	add.s32 	%r82, %r81, %r2;
	mul.wide.s32 	%rd19, %r82, 4;
	add.s64 	%rd20, %rd1, %rd19;
	ld.global.nc.u32 	%r83, [%rd20];
	add.s32 	%r138, %r83, %r138;
$L__BB8_8:
	ld.global.nc.u32 	%r15, [%rd4+-12];
	setp.gt.u32 	%p8, %r15, 45055;
	@%p8 bra 	$L__BB8_10;
	shl.b32 	%r84, %r15, 3;
	add.s32 	%r85, %r84, %r2;
	mul.wide.s32 	%rd21, %r85, 4;
	add.s64 	%rd22, %rd1, %rd21;
	ld.global.nc.u32 	%r86, [%rd22];
	add.s32 	%r138, %r86, %r138;
$L__BB8_10:
	ld.global.nc.u32 	%r18, [%rd4+-8];
	setp.gt.u32 	%p9, %r18, 45055;
	@%p9 bra 	$L__BB8_12;
	shl.b32 	%r87, %r18, 3;
	add.s32 	%r88, %r87, %r2;
	mul.wide.s32 	%rd23, %r88, 4;
	add.s64 	%rd24, %rd1, %rd23;
	ld.global.nc.u32 	%r89, [%rd24];
	add.s32 	%r138, %r89, %r138;
$L__BB8_12:
	ld.global.nc.u32 	%r21, [%rd4+-4];
	setp.gt.u32 	%p10, %r21, 45055;
	@%p10 bra 	$L__BB8_14;
	shl.b32 	%r90, %r21, 3;
	add.s32 	%r91, %r90, %r2;
	mul.wide.s32 	%rd25, %r91, 4;
	add.s64 	%rd26, %rd1, %rd25;
	ld.global.nc.u32 	%r92, [%rd26];
	add.s32 	%r138, %r92, %r138;
$L__BB8_14:
	ld.global.nc.u32 	%r24, [%rd4];
	setp.gt.u32 	%p11, %r24, 45055;
	@%p11 bra 	$L__BB8_16;
	shl.b32 	%r93, %r24, 3;
	add.s32 	%r94, %r93, %r2;
	mul.wide.s32 	%rd27, %r94, 4;
	add.s64 	%rd28, %rd1, %rd27;
	ld.global.nc.u32 	%r95, [%rd28];
	add.s32 	%r138, %r95, %r138;
$L__BB8_16:
	ld.global.nc.u32 	%r27, [%rd4+4];
	setp.gt.u32 	%p12, %r27, 45055;
	@%p12 bra 	$L__BB8_18;
	shl.b32 	%r96, %r27, 3;
	add.s32 	%r97, %r96, %r2;
	mul.wide.s32 	%rd29, %r97, 4;
	add.s64 	%rd30, %rd1, %rd29;
	ld.global.nc.u32 	%r98, [%rd30];
	add.s32 	%r138, %r98, %r138;
$L__BB8_18:
	ld.global.nc.u32 	%r30, [%rd4+8];
	setp.gt.u32 	%p13, %r30, 45055;
	@%p13 bra 	$L__BB8_20;
	shl.b32 	%r99, %r30, 3;
	add.s32 	%r100, %r99, %r2;
	mul.wide.s32 	%rd31, %r100, 4;
	add.s64 	%rd32, %rd1, %rd31;
	ld.global.nc.u32 	%r101, [%rd32];
	add.s32 	%r138, %r101, %r138;
$L__BB8_20:
	ld.global.nc.u32 	%r33, [%rd4+12];
	setp.gt.u32 	%p14, %r33, 45055;
	@%p14 bra 	$L__BB8_22;
	shl.b32 	%r102, %r33, 3;
	add.s32 	%r103, %r102, %r2;
	mul.wide.s32 	%rd33, %r103, 4;
	add.s64 	%rd34, %rd1, %rd33;
	ld.global.nc.u32 	%r104, [%rd34];
	add.s32 	%r138, %r104, %r138;
$L__BB8_22:
	add.s32 	%r136, %r136, 8;
	add.s32 	%r135, %r135, 8;
	setp.ne.s32 	%p15, %r136, 0;
	@%p15 bra 	$L__BB8_6;
$L__BB8_23:
	setp.eq.s32 	%p16, %r6, 0;
	@%p16 bra 	$L__BB8_44;
	and.b32  	%r41, %r5, 3;
	setp.lt.u32 	%p17, %r6, 4;
	@%p17 bra 	$L__BB8_34;
	add.s32 	%r106, %r154, %r134;
	mul.wide.s32 	%rd35, %r106, 4;
	add.s64 	%rd5, %rd2, %rd35;
	ld.global.nc.u32 	%r42, [%rd5];
	setp.gt.u32 	%p18, %r42, 45055;
	@%p18 bra 	$L__BB8_27;
	shl.b32 	%r107, %r42, 3;
	add.s32 	%r108, %r107, %r2;
	mul.wide.s32 	%rd36, %r108, 4;
	add.s64 	%rd37, %rd1, %rd36;
	ld.global.nc.u32 	%r109, [%rd37];
	add.s32 	%r138, %r109, %r138;
$L__BB8_27:
	ld.global.nc.u32 	%r45, [%rd5+4];
	setp.gt.u32 	%p19, %r45, 45055;
	@%p19 bra 	$L__BB8_29;
	shl.b32 	%r110, %r45, 3;
	add.s32 	%r111, %r110, %r2;
	mul.wide.s32 	%rd38, %r111, 4;
	add.s64 	%rd39, %rd1, %rd38;
	ld.global.nc.u32 	%r112, [%rd39];
	add.s32 	%r138, %r112, %r138;
$L__BB8_29:
	ld.global.nc.u32 	%r48, [%rd5+8];
	setp.gt.u32 	%p20, %r48, 45055;
	@%p20 bra 	$L__BB8_31;
	shl.b32 	%r113, %r48, 3;
	add.s32 	%r114, %r113, %r2;
	mul.wide.s32 	%rd40, %r114, 4;
	add.s64 	%rd41, %rd1, %rd40;
	ld.global.nc.u32 	%r115, [%rd41];
	add.s32 	%r138, %r115, %r138;
$L__BB8_31:
	ld.global.nc.u32 	%r51, [%rd5+12];
	setp.gt.u32 	%p21, %r51, 45055;
	@%p21 bra 	$L__BB8_33;
	shl.b32 	%r116, %r51, 3;
	add.s32 	%r117, %r116, %r2;
	mul.wide.s32 	%rd42, %r117, 4;
	add.s64 	%rd43, %rd1, %rd42;
	ld.global.nc.u32 	%r118, [%rd43];
	add.s32 	%r138, %r118, %r138;
$L__BB8_33:
	add.s32 	%r154, %r154, 4;
$L__BB8_34:
	setp.eq.s32 	%p22, %r41, 0;
	@%p22 bra 	$L__BB8_44;
	setp.eq.s32 	%p23, %r41, 1;
	@%p23 bra 	$L__BB8_41;
	add.s32 	%r120, %r154, %r134;
	mul.wide.s32 	%rd44, %r120, 4;
	add.s64 	%rd6, %rd2, %rd44;
	ld.global.nc.u32 	%r58, [%rd6];
	setp.gt.u32 	%p24, %r58, 45055;
	@%p24 bra 	$L__BB8_38;
	shl.b32 	%r121, %r58, 3;
	add.s32 	%r122, %r121, %r2;
	mul.wide.s32 	%rd45, %r122, 4;
	add.s64 	%rd46, %rd1, %rd45;
	ld.global.nc.u32 	%r123, [%rd46];
	add.s32 	%r138, %r123, %r138;
$L__BB8_38:
	ld.global.nc.u32 	%r61, [%rd6+4];
	setp.gt.u32 	%p25, %r61, 45055;
	@%p25 bra 	$L__BB8_40;
	shl.b32 	%r124, %r61, 3;
	add.s32 	%r125, %r124, %r2;
	mul.wide.s32 	%rd47, %r125, 4;
	add.s64 	%rd48, %rd1, %rd47;
	ld.global.nc.u32 	%r126, [%rd48];
	add.s32 	%r138, %r126, %r138;
$L__BB8_40:
	add.s32 	%r154, %r154, 2;
$L__BB8_41:
	and.b32  	%r127, %r5, 1;
	setp.eq.b32 	%p26, %r127, 1;
	not.pred 	%p27, %p26;
	@%p27 bra 	$L__BB8_44;
	add.s32 	%r128, %r154, %r134;
	mul.wide.s32 	%rd49, %r128, 4;
	add.s64 	%rd50, %rd2, %rd49;
	ld.global.nc.u32 	%r68, [%rd50];
	setp.gt.u32 	%p28, %r68, 45055;
	@%p28 bra 	$L__BB8_44;
	shl.b32 	%r129, %r68, 3;
	add.s32 	%r130, %r129, %r2;
	mul.wide.s32 	%rd51, %r130, 4;
	add.s64 	%rd52, %rd1, %rd51;
	ld.global.nc.u32 	%r131, [%rd52];
	add.s32 	%r138, %r131, %r138;
$L__BB8_44:
	shl.b32 	%r132, %r1, 3;
	add.s32 	%r133, %r132, %r2;
	cvta.to.global.u64 	%rd53, %rd9;
	mul.wide.s32 	%rd54, %r133, 4;
	add.s64 	%rd55, %rd53, %rd54;
	st.global.u32 	[%rd55], %r138;
$L__BB8_45:
	ret;

}
	// .globl	_Z17init_accumulatorsPKsPiii
.visible .entry _Z17init_accumulatorsPKsPiii(
	.param .u64 .ptr .align 1 _Z17init_accumulatorsPKsPiii_param_0,
	.param .u64 .ptr .align 1 _Z17init_accumulatorsPKsPiii_param_1,
	.param .u32 _Z17init_accumulatorsPKsPiii_param_2,
	.param .u32 _Z17init_accumulatorsPKsPiii_param_3
)
{
	.reg .pred 	%p<4>;
	.reg .b16 	%rs<2>;
	.reg .b32 	%r<16>;
	.reg .b64 	%rd<9>;

	ld.param.u64 	%rd1, [_Z17init_accumulatorsPKsPiii_param_0];
	ld.param.u64 	%rd2, [_Z17init_accumulatorsPKsPiii_param_1];
	ld.param.u32 	%r4, [_Z17init_accumulatorsPKsPiii_param_2];
	ld.param.u32 	%r5, [_Z17init_accumulatorsPKsPiii_param_3];
	mov.u32 	%r1, %ctaid.y;
	mov.u32 	%r6, %ctaid.x;
	mov.u32 	%r7, %ntid.x;
	mov.u32 	%r8, %tid.x;
	mad.lo.s32 	%r9, %r6, %r7, %r8;
	setp.ge.s32 	%p1, %r1, %r5;
	shl.b32 	%r10, %r4, 1;
	setp.ge.s32 	%p2, %r9, %r10;
	or.pred  	%p3, %p1, %p2;
	@%p3 bra 	$L__BB9_2;
	cvta.to.global.u64 	%rd3, %rd1;
	cvta.to.global.u64 	%rd4, %rd2;
	rem.s32 	%r11, %r9, %r4;
	mul.wide.s32 	%rd5, %r11, 2;
	add.s64 	%rd6, %rd3, %rd5;
	ld.global.nc.u16 	%rs1, [%rd6];
	cvt.s32.s16 	%r12, %rs1;
	mul.lo.s32 	%r13, %r1, %r4;
	shl.b32 	%r14, %r13, 1;
	add.s32 	%r15, %r14, %r9;
	mul.wide.s32 	%rd7, %r15, 4;
	add.s64 	%rd8, %rd4, %rd7;
	st.global.u32 	[%rd8], %r12;
$L__BB9_2:
	ret;

}
	// .globl	_Z11zero_bufferPii
.visible .entry _Z11zero_bufferPii(
	.param .u64 .ptr .align 1 _Z11zero_bufferPii_param_0,
	.param .u32 _Z11zero_bufferPii_param_1
)
{
	.reg .pred 	%p<2>;
	.reg .b32 	%r<7>;
	.reg .b64 	%rd<5>;

	ld.param.u64 	%rd1, [_Z11zero_bufferPii_param_0];
	ld.param.u32 	%r2, [_Z11zero_bufferPii_param_1];
	mov.u32 	%r3, %ctaid.x;
	mov.u32 	%r4, %ntid.x;
	mov.u32 	%r5, %tid.x;
	mad.lo.s32 	%r1, %r3, %r4, %r5;
	setp.ge.s32 	%p1, %r1, %r2;
	@%p1 bra 	$L__BB10_2;
	cvta.to.global.u64 	%rd2, %rd1;
	mul.wide.s32 	%rd3, %r1, 4;
	add.s64 	%rd4, %rd2, %rd3;
	mov.b32 	%r6, 0;
	st.global.u32 	[%rd4], %r6;
$L__BB10_2:
	ret;

}
	// .globl	_Z29swap_accumulator_perspectivesPKiPiii
.visible .entry _Z29swap_accumulator_perspectivesPKiPiii(
	.param .u64 .ptr .align 1 _Z29swap_accumulator_perspectivesPKiPiii_param_0,
	.param .u64 .ptr .align 1 _Z29swap_accumulator_perspectivesPKiPiii_param_1,
	.param .u32 _Z29swap_accumulator_perspectivesPKiPiii_param_2,
	.param .u32 _Z29swap_accumulator_perspectivesPKiPiii_param_3
)
{
	.reg .pred 	%p<4>;
	.reg .b32 	%r<21>;
	.reg .b64 	%rd<9>;

	ld.param.u64 	%rd1, [_Z29swap_accumulator_perspectivesPKiPiii_param_0];
	ld.param.u64 	%rd2, [_Z29swap_accumulator_perspectivesPKiPiii_param_1];
	ld.param.u32 	%r4, [_Z29swap_accumulator_perspectivesPKiPiii_param_2];
	ld.param.u32 	%r5, [_Z29swap_accumulator_perspectivesPKiPiii_param_3];
	mov.u32 	%r1, %ctaid.y;
	mov.u32 	%r6, %ctaid.x;
	mov.u32 	%r7, %ntid.x;
	mov.u32 	%r8, %tid.x;
	mad.lo.s32 	%r9, %r6, %r7, %r8;
	setp.ge.s32 	%p1, %r1, %r5;
	shl.b32 	%r10, %r4, 1;
	setp.ge.s32 	%p2, %r9, %r10;
	or.pred  	%p3, %p1, %p2;
	@%p3 bra 	$L__BB11_2;
	cvta.to.global.u64 	%rd3, %rd1;
	cvta.to.global.u64 	%rd4, %rd2;
	div.s32 	%r11, %r9, %r4;
	mul.lo.s32 	%r12, %r11, %r4;
	sub.s32 	%r13, %r9, %r12;
	sub.s32 	%r14, 1, %r11;
	mul.lo.s32 	%r15, %r1, %r4;
	shl.b32 	%r16, %r15, 1;
	add.s32 	%r17, %r13, %r16;
	mad.lo.s32 	%r18, %r14, %r4, %r17;
	mul.wide.s32 	%rd5, %r18, 4;
	add.s64 	%rd6, %rd3, %rd5;
	ld.global.nc.u32 	%r19, [%rd6];
	add.s32 	%r20, %r17, %r12;
	mul.wide.s32 	%rd7, %r20, 4;
	add.s64 	%rd8, %rd4, %rd7;
	st.global.u32 	[%rd8], %r19;
$L__BB11_2:
	ret;

}


// ===== COMPILED SASS (sm_100) =====

	.target	sm_100

	.elftype	@"ET_EXEC"


//--------------------- .note.nv.tkinfo           --------------------------
	.section	.note.nv.tkinfo,"",@"SHT_NOTE"
	.sectionflags	@"SHF_NOTE_NV_TKINFO"
	.tkinfo
        /*0018*/ 	.word	0x00000002
        /*0030*/ 	.string	""
        /*0030*/ 	.string	"ptxas"
        /*0030*/ 	.string	"Cuda compilation tools, release 13.0, V13.0.88"
        /*0030*/ 	.string	"Build cuda_13.0.r13.0/compiler.36424714_0"
        /*0030*/ 	.string	"-arch sm_100 -m 64 "



//--------------------- .note.nv.cuinfo           --------------------------
	.section	.note.nv.cuinfo,"",@"SHT_NOTE"
	.sectionflags	@"SHF_NOTE_NV_CUINFO"
        /*0018*/ 	.short	0x0002
        /*001a*/ 	.short	0x0064
        /*001c*/ 	.short	0x0082
	.zero		2


//--------------------- .nv.info                  --------------------------
	.section	.nv.info,"",@"SHT_CUDA_INFO"
	.align	4


	//----- nvinfo : EIATTR_REGCOUNT
	.align		4
        /*0000*/ 	.byte	0x04, 0x2f
        /*0002*/ 	.short	(.L_1 - .L_0)
	.align		4
.L_0:
        /*0004*/ 	.word	index@(_Z23extract_halfka_featuresPKmPKhPiS3_Pjii)
        /*0008*/ 	.word	0x0000001e


	//----- nvinfo : EIATTR_FRAME_SIZE
	.align		4
.L_1:
        /*000c*/ 	.byte	0x04, 0x11
        /*000e*/ 	.short	(.L_3 - .L_2)
	.align		4
.L_2:
        /*0010*/ 	.word	index@(_Z23extract_halfka_featuresPKmPKhPiS3_Pjii)
        /*0014*/ 	.word	0x00000000


	//----- nvinfo : EIATTR_REGCOUNT
	.align		4
.L_3:
        /*0018*/ 	.byte	0x04, 0x2f
        /*001a*/ 	.short	(.L_5 - .L_4)
	.align		4
.L_4:
        /*001c*/ 	.word	index@(_Z22feature_transform_fullPKsS0_PKiPKjS4_Piii)
        /*0020*/ 	.word	0x00000020


	//----- nvinfo : EIATTR_FRAME_SIZE
	.align		4
.L_5:
        /*0024*/ 	.byte	0x04, 0x11
        /*0026*/ 	.short	(.L_7 - .L_6)
	.align		4
.L_6:
        /*0028*/ 	.word	index@(_Z22feature_transform_fullPKsS0_PKiPKjS4_Piii)
        /*002c*/ 	.word	0x00000000


	//----- nvinfo : EIATTR_REGCOUNT
	.align		4
.L_7:
        /*0030*/ 	.byte	0x04, 0x2f
        /*0032*/ 	.short	(.L_9 - .L_8)
	.align		4
.L_8:
        /*0034*/ 	.word	index@(_Z27feature_transform_optimizedPKsS0_PKiPKjPiiii)
        /*0038*/ 	.word	0x00000020


	//----- nvinfo : EIATTR_FRAME_SIZE
	.align		4
.L_9:
        /*003c*/ 	.byte	0x04, 0x11
        /*003e*/ 	.short	(.L_11 - .L_10)
	.align		4
.L_10:
        /*0040*/ 	.word	index@(_Z27feature_transform_optimizedPKsS0_PKiPKjPiiii)
        /*0044*/ 	.word	0x00000000


	//----- nvinfo : EIATTR_REGCOUNT
	.align		4
.L_11:
        /*0048*/ 	.byte	0x04, 0x2f
        /*004a*/ 	.short	(.L_13 - .L_12)
	.align		4
.L_12:
        /*004c*/ 	.word	index@(_Z29feature_transform_incrementalPKsPKiS2_PKjS4_S2_Piii)
        /*0050*/ 	.word	0x0000001f


	//----- nvinfo : EIATTR_FRAME_SIZE
	.align		4
.L_13:
        /*0054*/ 	.byte	0x04, 0x11
        /*0056*/ 	.short	(.L_15 - .L_14)
	.align		4
.L_14:
        /*0058*/ 	.word	index@(_Z29feature_transform_incrementalPKsPKiS2_PKjS4_S2_Piii)
        /*005c*/ 	.word	0x00000000


	//----- nvinfo : EIATTR_REGCOUNT
	.align		4
.L_15:
        /*0060*/ 	.byte	0x04, 0x2f
        /*0062*/ 	.short	(.L_17 - .L_16)
	.align		4
.L_16:
        /*0064*/ 	.word	index@(_Z9fc0_layerPKiPKaS0_PaS3_ii)
        /*0068*/ 	.word	0x00000020


	//----- nvinfo : EIATTR_FRAME_SIZE
	.align		4
.L_17:
        /*006c*/ 	.byte	0x04, 0x11
        /*006e*/ 	.short	(.L_19 - .L_18)
	.align		4
.L_18:
        /*0070*/ 	.word	index@(_Z9fc0_layerPKiPKaS0_PaS3_ii)
        /*0074*/ 	.word	0x00000000


	//----- nvinfo : EIATTR_REGCOUNT
	.align		4
.L_19:
        /*0078*/ 	.byte	0x04, 0x2f
        /*007a*/ 	.short	(.L_21 - .L_20)
	.align		4
.L_20:
        /*007c*/ 	.word	index@(_Z9fc1_layerPKaS0_PKiPai)
        /*0080*/ 	.word	0x0000001f


	//----- nvinfo : EIATTR_FRAME_SIZE
	.align		4
.L_21:
        /*0084*/ 	.byte	0x04, 0x11
        /*0086*/ 	.short	(.L_23 - .L_22)
	.align		4
.L_22:
        /*0088*/ 	.word	index@(_Z9fc1_layerPKaS0_PKiPai)
        /*008c*/ 	.word	0x00000000


	//----- nvinfo : EIATTR_REGCOUNT
	.align		4
.L_23:
        /*0090*/ 	.byte	0x04, 0x2f
        /*0092*/ 	.short	(.L_25 - .L_24)
	.align		4
.L_24:
        /*0094*/ 	.word	index@(_Z9fc2_layerPKaS0_PKiS0_Pii)
        /*0098*/ 	.word	0x00000020


	//----- nvinfo : EIATTR_FRAME_SIZE
	.align		4
.L_25:
        /*009c*/ 	.byte	0x04, 0x11
        /*009e*/ 	.short	(.L_27 - .L_26)
	.align		4
.L_26:
        /*00a0*/ 	.word	index@(_Z9fc2_layerPKaS0_PKiS0_Pii)
        /*00a4*/ 	.word	0x00000000


	//----- nvinfo : EIATTR_REGCOUNT
	.align		4
.L_27:
        /*00a8*/ 	.byte	0x04, 0x2f
        /*00aa*/ 	.short	(.L_29 - .L_28)
	.align		4
.L_28:
        /*00ac*/ 	.word	index@(_Z18nnue_forward_fusedPKiPKaS0_S2_S0_S2_S0_Piii)
        /*00b0*/ 	.word	0x00000020


	//----- nvinfo : EIATTR_FRAME_SIZE
	.align		4
.L_29:
        /*00b4*/ 	.byte	0x04, 0x11
        /*00b6*/ 	.short	(.L_31 - .L_30)
	.align		4
.L_30:
        /*00b8*/ 	.word	index@(_Z18nnue_forward_fusedPKiPKaS0_S2_S0_S2_S0_Piii)
        /*00bc*/ 	.word	0x00000000


	//----- nvinfo : EIATTR_REGCOUNT
	.align		4
.L_31:
        /*00c0*/ 	.byte	0x04, 0x2f
        /*00c2*/ 	.short	(.L_33 - .L_32)
	.align		4
.L_32:
        /*00c4*/ 	.word	index@(_Z15psqt_accumulatePKiS0_PKjS2_Pii)
        /*00c8*/ 	.word	0x0000001f


	//----- nvinfo : EIATTR_FRAME_SIZE
	.align		4
.L_33:
        /*00cc*/ 	.byte	0x04, 0x11
        /*00ce*/ 	.short	(.L_35 - .L_34)
	.align		4
.L_34:
        /*00d0*/ 	.word	index@(_Z15psqt_accumulatePKiS0_PKjS2_Pii)
        /*00d4*/ 	.word	0x00000000


	//----- nvinfo : EIATTR_REGCOUNT
	.align		4
.L_35:
        /*00d8*/ 	.byte	0x04, 0x2f
        /*00da*/ 	.short	(.L_37 - .L_36)
	.align		4
.L_36:
        /*00dc*/ 	.word	index@(_Z17init_accumulatorsPKsPiii)
        /*00e0*/ 	.word	0x0000000b


	//----- nvinfo : EIATTR_FRAME_SIZE
	.align		4
.L_37:
        /*00e4*/ 	.byte	0x04, 0x11
        /*00e6*/ 	.short	(.L_39 - .L_38)
	.align		4
.L_38:
        /*00e8*/ 	.word	index@(_Z17init_accumulatorsPKsPiii)
        /*00ec*/ 	.word	0x00000000


	//----- nvinfo : EIATTR_REGCOUNT
	.align		4
.L_39:
        /*00f0*/ 	.byte	0x04, 0x2f
        /*00f2*/ 	.short	(.L_41 - .L_40)
	.align		4
.L_40:
        /*00f4*/ 	.word	index@(_Z11zero_bufferPii)
        /*00f8*/ 	.word	0x00000008


	//----- nvinfo : EIATTR_FRAME_SIZE
	.align		4
.L_41:
        /*00fc*/ 	.byte	0x04, 0x11
        /*00fe*/ 	.short	(.L_43 - .L_42)
	.align		4
.L_42:
        /*0100*/ 	.word	index@(_Z11zero_bufferPii)
        /*0104*/ 	.word	0x00000000


	//----- nvinfo : EIATTR_REGCOUNT
	.align		4
.L_43:
        /*0108*/ 	.byte	0x04, 0x2f
        /*010a*/ 	.short	(.L_45 - .L_44)
	.align		4
.L_44:
        /*010c*/ 	.word	index@(_Z29swap_accumulator_perspectivesPKiPiii)
        /*0110*/ 	.word	0x0000000c


	//----- nvinfo : EIATTR_FRAME_SIZE
	.align		4
.L_45:
        /*0114*/ 	.byte	0x04, 0x11
        /*0116*/ 	.short	(.L_47 - .L_46)
	.align		4
.L_46:
        /*0118*/ 	.word	index@(_Z29swap_accumulator_perspectivesPKiPiii)
        /*011c*/ 	.word	0x00000000


	//----- nvinfo : EIATTR_MIN_STACK_SIZE
	.align		4
.L_47:
        /*0120*/ 	.byte	0x04, 0x12
        /*0122*/ 	.short	(.L_49 - .L_48)
	.align		4
.L_48:
        /*0124*/ 	.word	index@(_Z29swap_accumulator_perspectivesPKiPiii)
        /*0128*/ 	.word	0x00000000


	//----- nvinfo : EIATTR_MIN_STACK_SIZE
	.align		4
.L_49:
        /*012c*/ 	.byte	0x04, 0x12
        /*012e*/ 	.short	(.L_51 - .L_50)
	.align		4
.L_50:
        /*0130*/ 	.word	index@(_Z11zero_bufferPii)
        /*0134*/ 	.word	0x00000000


	//----- nvinfo : EIATTR_MIN_STACK_SIZE
	.align		4
.L_51:
        /*0138*/ 	.byte	0x04, 0x12
        /*013a*/ 	.short	(.L_53 - .L_52)
	.align		4
.L_52:
        /*013c*/ 	.word	index@(_Z17init_accumulatorsPKsPiii)
        /*0140*/ 	.word	0x00000000


	//----- nvinfo : EIATTR_MIN_STACK_SIZE
	.align		4
.L_53:
        /*0144*/ 	.byte	0x04, 0x12
        /*0146*/ 	.short	(.L_55 - .L_54)
	.align		4
.L_54:
        /*0148*/ 	.word	index@(_Z15psqt_accumulatePKiS0_PKjS2_Pii)
        /*014c*/ 	.word	0x00000000


	//----- nvinfo : EIATTR_MIN_STACK_SIZE
	.align		4
.L_55:
        /*0150*/ 	.byte	0x04, 0x12
        /*0152*/ 	.short	(.L_57 - .L_56)
	.align		4
.L_56:
        /*0154*/ 	.word	index@(_Z18nnue_forward_fusedPKiPKaS0_S2_S0_S2_S0_Piii)
        /*0158*/ 	.word	0x00000000


	//----- nvinfo : EIATTR_MIN_STACK_SIZE
	.align		4
.L_57:
        /*015c*/ 	.byte	0x04, 0x12
        /*015e*/ 	.short	(.L_59 - .L_58)
	.align		4
.L_58:
        /*0160*/ 	.word	index@(_Z9fc2_layerPKaS0_PKiS0_Pii)
        /*0164*/ 	.word	0x00000000


	//----- nvinfo : EIATTR_MIN_STACK_SIZE
	.align		4
.L_59:
        /*0168*/ 	.byte	0x04, 0x12
        /*016a*/ 	.short	(.L_61 - .L_60)
	.align		4
.L_60:
        /*016c*/ 	.word	index@(_Z9fc1_layerPKaS0_PKiPai)
        /*0170*/ 	.word	0x00000000


	//----- nvinfo : EIATTR_MIN_STACK_SIZE
	.align		4
.L_61:
        /*0174*/ 	.byte	0x04, 0x12
        /*0176*/ 	.short	(.L_63 - .L_62)
	.align		4
.L_62:
        /*0178*/ 	.word	index@(_Z9fc0_layerPKiPKaS0_PaS3_ii)
        /*017c*/ 	.word	0x00000000


	//----- nvinfo : EIATTR_MIN_STACK_SIZE
	.align		4
.L_63:
        /*0180*/ 	.byte	0x04, 0x12
        /*0182*/ 	.short	(.L_65 - .L_64)
	.align		4
.L_64:
        /*0184*/ 	.word	index@(_Z29feature_transform_incrementalPKsPKiS2_PKjS4_S2_Piii)
        /*0188*/ 	.word	0x00000000


	//----- nvinfo : EIATTR_MIN_STACK_SIZE
	.align		4
.L_65:
        /*018c*/ 	.byte	0x04, 0x12
        /*018e*/ 	.short	(.L_67 - .L_66)
	.align		4
.L_66:
        /*0190*/ 	.word	index@(_Z27feature_transform_optimizedPKsS0_PKiPKjPiiii)
        /*0194*/ 	.word	0x00000000


	//----- nvinfo : EIATTR_MIN_STACK_SIZE
	.align		4
.L_67:
        /*0198*/ 	.byte	0x04, 0x12
        /*019a*/ 	.short	(.L_69 - .L_68)
	.align		4
.L_68:
        /*019c*/ 	.word	index@(_Z22feature_transform_fullPKsS0_PKiPKjS4_Piii)
        /*01a0*/ 	.word	0x00000000


	//----- nvinfo : EIATTR_MIN_STACK_SIZE
	.align		4
.L_69:
        /*01a4*/ 	.byte	0x04, 0x12
        /*01a6*/ 	.short	(.L_71 - .L_70)
	.align		4
.L_70:
        /*01a8*/ 	.word	index@(_Z23extract_halfka_featuresPKmPKhPiS3_Pjii)
        /*01ac*/ 	.word	0x00000000
.L_71:


//--------------------- .nv.compat                --------------------------
	.section	.nv.compat,"",@"SHT_CUDA_COMPAT_INFO"
	.align	4
        /*0000*/ 	.byte	0x02, 0x09, 0x00, 0x00, 0x02, 0x02, 0x01, 0x00, 0x02, 0x05, 0x05, 0x00, 0x03, 0x07, 0x01, 0x01
        /*0010*/ 	.byte	0x02, 0x03, 0x00, 0x00, 0x02, 0x06, 0x01, 0x00, 0x04, 0x0b, 0x08, 0x00, 0x09, 0x00, 0x00, 0x00
        /*0020*/ 	.byte	0x00, 0x00, 0x00, 0x00


//--------------------- .nv.info._Z29swap_accumulator_perspectivesPKiPiii --------------------------
	.section	.nv.info._Z29swap_accumulator_perspectivesPKiPiii,"",@"SHT_CUDA_INFO"
	.sectionflags	@""
	.align	4


	//----- nvinfo : EIATTR_CUDA_API_VERSION
	.align		4
        /*0000*/ 	.byte	0x04, 0x37
        /*0002*/ 	.short	(.L_73 - .L_72)
.L_72:
        /*0004*/ 	.word	0x00000082


	//----- nvinfo : EIATTR_KPARAM_INFO
	.align		4
.L_73:
        /*0008*/ 	.byte	0x04, 0x17
        /*000a*/ 	.short	(.L_75 - .L_74)
.L_74:
        /*000c*/ 	.word	0x00000000
        /*0010*/ 	.short	0x0003
        /*0012*/ 	.short	0x0014
        /*0014*/ 	.byte	0x00, 0xf0, 0x11, 0x00


	//----- nvinfo : EIATTR_KPARAM_INFO
	.align		4
.L_75:
        /*0018*/ 	.byte	0x04, 0x17
        /*001a*/ 	.short	(.L_77 - .L_76)
.L_76:
        /*001c*/ 	.word	0x00000000
        /*0020*/ 	.short	0x0002
        /*0022*/ 	.short	0x0010
        /*0024*/ 	.byte	0x00, 0xf0, 0x11, 0x00


	//----- nvinfo : EIATTR_KPARAM_INFO
	.align		4
.L_77:
        /*0028*/ 	.byte	0x04, 0x17
        /*002a*/ 	.short	(.L_79 - .L_78)
.L_78:
        /*002c*/ 	.word	0x00000000
        /*0030*/ 	.short	0x0001
        /*0032*/ 	.short	0x0008
        /*0034*/ 	.byte	0x00, 0xf5, 0x21, 0x00


	//----- nvinfo : EIATTR_KPARAM_INFO
	.align		4
.L_79:
        /*0038*/ 	.byte	0x04, 0x17
        /*003a*/ 	.short	(.L_81 - .L_80)
.L_80:
        /*003c*/ 	.word	0x00000000
        /*0040*/ 	.short	0x0000
        /*0042*/ 	.short	0x0000
        /*0044*/ 	.byte	0x00, 0xf5, 0x21, 0x00


	//----- nvinfo : EIATTR_SPARSE_MMA_MASK
	.align		4
.L_81:
        /*0048*/ 	.byte	0x03, 0x50
        /*004a*/ 	.short	0x0000


	//----- nvinfo : EIATTR_MAXREG_COUNT
	.align		4
        /*004c*/ 	.byte	0x03, 0x1b
        /*004e*/ 	.short	0x00ff


	//----- nvinfo : EIATTR_MERCURY_ISA_VERSION
	.align		4
        /*0050*/ 	.byte	0x03, 0x5f
        /*0052*/ 	.short	0x0101


	//----- nvinfo : EIATTR_VRC_CTA_INIT_COUNT
	.align		4
        /*0054*/ 	.byte	0x02, 0x4a
	.zero		1
	.zero		1


	//----- nvinfo : EIATTR_EXIT_INSTR_OFFSETS
	.align		4
        /*0058*/ 	.byte	0x04, 0x1c
        /*005a*/ 	.short	(.L_83 - .L_82)


	//   ....[0]....
.L_82:
        /*005c*/ 	.word	0x000000a0


	//   ....[1]....
        /*0060*/ 	.word	0x00000310


	//----- nvinfo : EIATTR_CBANK_PARAM_SIZE
	.align		4
.L_83:
        /*0064*/ 	.byte	0x03, 0x19
        /*0066*/ 	.short	0x0018


	//----- nvinfo : EIATTR_PARAM_CBANK
	.align		4
        /*0068*/ 	.byte	0x04, 0x0a
        /*006a*/ 	.short	(.L_85 - .L_84)
	.align		4
.L_84:
        /*006c*/ 	.word	index@(.nv.constant0._Z29swap_accumulator_perspectivesPKiPiii)
        /*0070*/ 	.short	0x0380
        /*0072*/ 	.short	0x0018


	//----- nvinfo : EIATTR_SW_WAR
	.align		4
.L_85:
        /*0074*/ 	.byte	0x04, 0x36
        /*0076*/ 	.short	(.L_87 - .L_86)
.L_86:
        /*0078*/ 	.word	0x00000008
.L_87:


//--------------------- .nv.info._Z11zero_bufferPii --------------------------
	.section	.nv.info._Z11zero_bufferPii,"",@"SHT_CUDA_INFO"
	.sectionflags	@""
	.align	4


	//----- nvinfo : EIATTR_CUDA_API_VERSION
	.align		4
        /*0000*/ 	.byte	0x04, 0x37
        /*0002*/ 	.short	(.L_89 - .L_88)
.L_88:
        /*0004*/ 	.word	0x00000082


	//----- nvinfo : EIATTR_KPARAM_INFO
	.align		4
.L_89:
        /*0008*/ 	.byte	0x04, 0x17
        /*000a*/ 	.short	(.L_91 - .L_90)
.L_90:
        /*000c*/ 	.word	0x00000000
        /*0010*/ 	.short	0x0001
        /*0012*/ 	.short	0x0008
        /*0014*/ 	.byte	0x00, 0xf0, 0x11, 0x00


	//----- nvinfo : EIATTR_KPARAM_INFO
	.align		4
.L_91:
        /*0018*/ 	.byte	0x04, 0x17
        /*001a*/ 	.short	(.L_93 - .L_92)
.L_92:
        /*001c*/ 	.word	0x00000000
        /*0020*/ 	.short	0x0000
        /*0022*/ 	.short	0x0000
        /*0024*/ 	.byte	0x00, 0xf5, 0x21, 0x00


	//----- nvinfo : EIATTR_SPARSE_MMA_MASK
	.align		4
.L_93:
        /*0028*/ 	.byte	0x03, 0x50
        /*002a*/ 	.short	0x0000


	//----- nvinfo : EIATTR_MAXREG_COUNT
	.align		4
        /*002c*/ 	.byte	0x03, 0x1b
        /*002e*/ 	.short	0x00ff


	//----- nvinfo : EIATTR_MERCURY_ISA_VERSION
	.align		4
        /*0030*/ 	.byte	0x03, 0x5f
        /*0032*/ 	.short	0x0101


	//----- nvinfo : EIATTR_VRC_CTA_INIT_COUNT
	.align		4
        /*0034*/ 	.byte	0x02, 0x4a
	.zero		1
	.zero		1


	//----- nvinfo : EIATTR_EXIT_INSTR_OFFSETS
	.align		4
        /*0038*/ 	.byte	0x04, 0x1c
        /*003a*/ 	.short	(.L_95 - .L_94)


	//   ....[0]....
.L_94:
        /*003c*/ 	.word	0x00000070


	//   ....[1]....
        /*0040*/ 	.word	0x000000c0


	//----- nvinfo : EIATTR_CBANK_PARAM_SIZE
	.align		4
.L_95:
        /*0044*/ 	.byte	0x03, 0x19
        /*0046*/ 	.short	0x000c


	//----- nvinfo : EIATTR_PARAM_CBANK
	.align		4
        /*0048*/ 	.byte	0x04, 0x0a
        /*004a*/ 	.short	(.L_97 - .L_96)
	.align		4
.L_96:
        /*004c*/ 	.word	index@(.nv.constant0._Z11zero_bufferPii)
        /*0050*/ 	.short	0x0380
        /*0052*/ 	.short	0x000c


	//----- nvinfo : EIATTR_SW_WAR
	.align		4
.L_97:
        /*0054*/ 	.byte	0x04, 0x36
        /*0056*/ 	.short	(.L_99 - .L_98)
.L_98:
        /*0058*/ 	.word	0x00000008
.L_99:


//--------------------- .nv.info._Z17init_accumulatorsPKsPiii --------------------------
	.section	.nv.info._Z17init_accumulatorsPKsPiii,"",@"SHT_CUDA_INFO"
	.sectionflags	@""
	.align	4


	//----- nvinfo : EIATTR_CUDA_API_VERSION
	.align		4
        /*0000*/ 	.byte	0x04, 0x37
        /*0002*/ 	.short	(.L_101 - .L_100)
.L_100:
        /*0004*/ 	.word	0x00000082


	//----- nvinfo : EIATTR_KPARAM_INFO
	.align		4
.L_101:
        /*0008*/ 	.byte	0x04, 0x17
        /*000a*/ 	.short	(.L_103 - .L_102)
.L_102:
        /*000c*/ 	.word	0x00000000
        /*0010*/ 	.short	0x0003
        /*0012*/ 	.short	0x0014
        /*0014*/ 	.byte	0x00, 0xf0, 0x11, 0x00


	//----- nvinfo : EIATTR_KPARAM_INFO
	.align		4
.L_103:
        /*0018*/ 	.byte	0x04, 0x17
        /*001a*/ 	.short	(.L_105 - .L_104)
.L_104:
        /*001c*/ 	.word	0x00000000
        /*0020*/ 	.short	0x0002
        /*0022*/ 	.short	0x0010
        /*0024*/ 	.byte	0x00, 0xf0, 0x11, 0x00


	//----- nvinfo : EIATTR_KPARAM_INFO
	.align		4
.L_105:
        /*0028*/ 	.byte	0x04, 0x17
        /*002a*/ 	.short	(.L_107 - .L_106)
.L_106:
        /*002c*/ 	.word	0x00000000
        /*0030*/ 	.short	0x0001
        /*0032*/ 	.short	0x0008
        /*0034*/ 	.byte	0x00, 0xf5, 0x21, 0x00


	//----- nvinfo : EIATTR_KPARAM_INFO
	.align		4
.L_107:
        /*0038*/ 	.byte	0x04, 0x17
        /*003a*/ 	.short	(.L_109 - .L_108)
.L_108:
        /*003c*/ 	.word	0x00000000
        /*0040*/ 	.short	0x0000
        /*0042*/ 	.short	0x0000
        /*0044*/ 	.byte	0x00, 0xf5, 0x21, 0x00


	//----- nvinfo : EIATTR_SPARSE_MMA_MASK
	.align		4
.L_109:
        /*0048*/ 	.byte	0x03, 0x50
        /*004a*/ 	.short	0x0000


	//----- nvinfo : EIATTR_MAXREG_COUNT
	.align		4
        /*004c*/ 	.byte	0x03, 0x1b
        /*004e*/ 	.short	0x00ff


	//----- nvinfo : EIATTR_MERCURY_ISA_VERSION
	.align		4
        /*0050*/ 	.byte	0x03, 0x5f
        /*0052*/ 	.short	0x0101


	//----- nvinfo : EIATTR_VRC_CTA_INIT_COUNT
	.align		4
        /*0054*/ 	.byte	0x02, 0x4a
	.zero		1
	.zero		1


	//----- nvinfo : EIATTR_EXIT_INSTR_OFFSETS
	.align		4
        /*0058*/ 	.byte	0x04, 0x1c
        /*005a*/ 	.short	(.L_111 - .L_110)


	//   ....[0]....
.L_110:
        /*005c*/ 	.word	0x000000a0


	//   ....[1]....
        /*0060*/ 	.word	0x000002c0


	//----- nvinfo : EIATTR_CBANK_PARAM_SIZE
	.align		4
.L_111:
        /*0064*/ 	.byte	0x03, 0x19
        /*0066*/ 	.short	0x0018


	//----- nvinfo : EIATTR_PARAM_CBANK
	.align		4
        /*0068*/ 	.byte	0x04, 0x0a
        /*006a*/ 	.short	(.L_113 - .L_112)
	.align		4
.L_112:
        /*006c*/ 	.word	index@(.nv.constant0._Z17init_accumulatorsPKsPiii)
        /*0070*/ 	.short	0x0380
        /*0072*/ 	.short	0x0018


	//----- nvinfo : EIATTR_SW_WAR
	.align		4
.L_113:
        /*0074*/ 	.byte	0x04, 0x36
        /*0076*/ 	.short	(.L_115 - .L_114)
.L_114:
        /*0078*/ 	.word	0x00000008
.L_115:


//--------------------- .nv.info._Z15psqt_accumulatePKiS0_PKjS2_Pii --------------------------
	.section	.nv.info._Z15psqt_accumulatePKiS0_PKjS2_Pii,"",@"SHT_CUDA_INFO"
	.sectionflags	@""
	.align	4


	//----- nvinfo : EIATTR_CUDA_API_VERSION
	.align		4
        /*0000*/ 	.byte	0x04, 0x37
        /*0002*/ 	.short	(.L_117 - .L_116)
.L_116:
        /*0004*/ 	.word	0x00000082


	//----- nvinfo : EIATTR_KPARAM_INFO
	.align		4
.L_117:
        /*0008*/ 	.byte	0x04, 0x17
        /*000a*/ 	.short	(.L_119 - .L_118)
.L_118:
        /*000c*/ 	.word	0x00000000
        /*0010*/ 	.short	0x0005
        /*0012*/ 	.short	0x0028
        /*0014*/ 	.byte	0x00, 0xf0, 0x11, 0x00


	//----- nvinfo : EIATTR_KPARAM_INFO
	.align		4
.L_119:
        /*0018*/ 	.byte	0x04, 0x17
        /*001a*/ 	.short	(.L_121 - .L_120)
.L_120:
        /*001c*/ 	.word	0x00000000
        /*0020*/ 	.short	0x0004
        /*0022*/ 	.short	0x0020
        /*0024*/ 	.byte	0x00, 0xf5, 0x21, 0x00


	//----- nvinfo : EIATTR_KPARAM_INFO
	.align		4
.L_121:
        /*0028*/ 	.byte	0x04, 0x17
        /*002a*/ 	.short	(.L_123 - .L_122)
.L_122:
        /*002c*/ 	.word	0x00000000
        /*0030*/ 	.short	0x0003
        /*0032*/ 	.short	0x0018
        /*0034*/ 	.byte	0x00, 0xf5, 0x21, 0x00


	//----- nvinfo : EIATTR_KPARAM_INFO
	.align		4
.L_123:
        /*0038*/ 	.byte	0x04, 0x17
        /*003a*/ 	.short	(.L_125 - .L_124)
.L_124:
        /*003c*/ 	.word	0x00000000
        /*0040*/ 	.short	0x0002
        /*0042*/ 	.short	0x0010
        /*0044*/ 	.byte	0x00, 0xf5, 0x21, 0x00


	//----- nvinfo : EIATTR_KPARAM_INFO
	.align		4
.L_125:
        /*0048*/ 	.byte	0x04, 0x17
        /*004a*/ 	.short	(.L_127 - .L_126)
.L_126:
        /*004c*/ 	.word	0x00000000
        /*0050*/ 	.short	0x0001
        /*0052*/ 	.short	0x0008
        /*0054*/ 	.byte	0x00, 0xf5, 0x21, 0x00


	//----- nvinfo : EIATTR_KPARAM_INFO
	.align		4
.L_127:
        /*0058*/ 	.byte	0x04, 0x17
        /*005a*/ 	.short	(.L_129 - .L_128)
.L_128:
        /*005c*/ 	.word	0x00000000
        /*0060*/ 	.short	0x0000
        /*0062*/ 	.short	0x0000
        /*0064*/ 	.byte	0x00, 0xf5, 0x21, 0x00


	//----- nvinfo : EIATTR_SPARSE_MMA_MASK
	.align		4
.L_129:
        /*0068*/ 	.byte	0x03, 0x50
        /*006a*/ 	.short	0x0000


	//----- nvinfo : EIATTR_MAXREG_COUNT
	.align		4
        /*006c*/ 	.byte	0x03, 0x1b
        /*006e*/ 	.short	0x00ff


	//----- nvinfo : EIATTR_MERCURY_ISA_VERSION
	.align		4
        /*0070*/ 	.byte	0x03, 0x5f
        /*0072*/ 	.short	0x0101


	//----- nvinfo : EIATTR_VRC_CTA_INIT_COUNT
	.align		4
        /*0074*/ 	.byte	0x02, 0x4a
	.zero		1
	.zero		1


	//----- nvinfo : EIATTR_EXIT_INSTR_OFFSETS
	.align		4
        /*0078*/ 	.byte	0x04, 0x1c
        /*007a*/ 	.short	(.L_131 - .L_130)


	//   ....[0]....
.L_130:
        /*007c*/ 	.word	0x00000090


	//   ....[1]....
        /*0080*/ 	.word	0x00000af0


	//----- nvinfo : EIATTR_CBANK_PARAM_SIZE
	.align		4
.L_131:
        /*0084*/ 	.byte	0x03, 0x19
        /*0086*/ 	.short	0x002c


	//----- nvinfo : EIATTR_PARAM_CBANK
	.align		4
        /*0088*/ 	.byte	0x04, 0x0a
        /*008a*/ 	.short	(.L_133 - .L_132)
	.align		4
.L_132:
        /*008c*/ 	.word	index@(.nv.constant0._Z15psqt_accumulatePKiS0_PKjS2_Pii)
        /*0090*/ 	.short	0x0380
        /*0092*/ 	.short	0x002c


	//----- nvinfo : EIATTR_SW_WAR
	.align		4
.L_133:
        /*0094*/ 	.byte	0x04, 0x36
        /*0096*/ 	.short	(.L_135 - .L_134)
.L_134:
        /*0098*/ 	.word	0x00000008
.L_135:


//--------------------- .nv.info._Z18nnue_forward_fusedPKiPKaS0_S2_S0_S2_S0_Piii --------------------------
	.section	.nv.info._Z18nnue_forward_fusedPKiPKaS0_S2_S0_S2_S0_Piii,"",@"SHT_CUDA_INFO"
	.sectionflags	@""
	.align	4


	//----- nvinfo : EIATTR_CUDA_API_VERSION
	.align		4
        /*0000*/ 	.byte	0x04, 0x37
        /*0002*/ 	.short	(.L_137 - .L_136)
.L_136:
        /*0004*/ 	.word	0x00000082


	//----- nvinfo : EIATTR_KPARAM_INFO
	.align		4
.L_137:
        /*0008*/ 	.byte	0x04, 0x17
        /*000a*/ 	.short	(.L_139 - .L_138)
.L_138:
        /*000c*/ 	.word	0x00000000
        /*0010*/ 	.short	0x0009
        /*0012*/ 	.short	0x0044
        /*0014*/ 	.byte	0x00, 0xf0, 0x11, 0x00


	//----- nvinfo : EIATTR_KPARAM_INFO
	.align		4
.L_139:
        /*0018*/ 	.byte	0x04, 0x17
        /*001a*/ 	.short	(.L_141 - .L_140)
.L_140:
        /*001c*/ 	.word	0x00000000
        /*0020*/ 	.short	0x0008
        /*0022*/ 	.short	0x0040
        /*0024*/ 	.byte	0x00, 0xf0, 0x11, 0x00


	//----- nvinfo : EIATTR_KPARAM_INFO
	.align		4
.L_141:
        /*0028*/ 	.byte	0x04, 0x17
        /*002a*/ 	.short	(.L_143 - .L_142)
.L_142:
        /*002c*/ 	.word	0x00000000
        /*0030*/ 	.short	0x0007
        /*0032*/ 	.short	0x0038
        /*0034*/ 	.byte	0x00, 0xf5, 0x21, 0x00


	//----- nvinfo : EIATTR_KPARAM_INFO
	.align		4
.L_143:
        /*0038*/ 	.byte	0x04, 0x17
        /*003a*/ 	.short	(.L_145 - .L_144)
.L_144:
        /*003c*/ 	.word	0x00000000
        /*0040*/ 	.short	0x0006
        /*0042*/ 	.short	0x0030
        /*0044*/ 	.byte	0x00, 0xf5, 0x21, 0x00


	//----- nvinfo : EIATTR_KPARAM_INFO
	.align		4
.L_145:
        /*0048*/ 	.byte	0x04, 0x17
        /*004a*/ 	.short	(.L_147 - .L_146)
.L_146:
        /*004c*/ 	.word	0x00000000
        /*0050*/ 	.short	0x0005
        /*0052*/ 	.short	0x0028
        /*0054*/ 	.byte	0x00, 0xf5, 0x21, 0x00


	//----- nvinfo : EIATTR_KPARAM_INFO
	.align		4
.L_147:
        /*0058*/ 	.byte	0x04, 0x17
        /*005a*/ 	.short	(.L_149 - .L_148)
.L_148:
        /*005c*/ 	.word	0x00000000
        /*0060*/ 	.short	0x0004
        /*0062*/ 	.short	0x0020
        /*0064*/ 	.byte	0x00, 0xf5, 0x21, 0x00


	//----- nvinfo : EIATTR_KPARAM_INFO
	.align		4
.L_149:
        /*0068*/ 	.byte	0x04, 0x17
        /*006a*/ 	.short	(.L_151 - .L_150)
.L_150:
        /*006c*/ 	.word	0x00000000
        /*0070*/ 	.short	0x0003
        /*0072*/ 	.short	0x0018
        /*0074*/ 	.byte	0x00, 0xf5, 0x21, 0x00


	//----- nvinfo : EIATTR_KPARAM_INFO
	.align		4
.L_151:
        /*0078*/ 	.byte	0x04, 0x17
        /*007a*/ 	.short	(.L_153 - .L_152)
.L_152:
        /*007c*/ 	.word	0x00000000
        /*0080*/ 	.short	0x0002
        /*0082*/ 	.short	0x0010
        /*0084*/ 	.byte	0x00, 0xf5, 0x21, 0x00


	//----- nvinfo : EIATTR_KPARAM_INFO
	.align		4
.L_153:
        /*0088*/ 	.byte	0x04, 0x17
        /*008a*/ 	.short	(.L_155 - .L_154)
.L_154:
        /*008c*/ 	.word	0x00000000
        /*0090*/ 	.short	0x0001
        /*0092*/ 	.short	0x0008
        /*0094*/ 	.byte	0x00, 0xf5, 0x21, 0x00


	//----- nvinfo : EIATTR_KPARAM_INFO
	.align		4
.L_155:
        /*0098*/ 	.byte	0x04, 0x17
        /*009a*/ 	.short	(.L_157 - .L_156)
.L_156:
        /*009c*/ 	.word	0x00000000
        /*00a0*/ 	.short	0x0000
        /*00a2*/ 	.short	0x0000
        /*00a4*/ 	.byte	0x00, 0xf5, 0x21, 0x00


	//----- nvinfo : EIATTR_SPARSE_MMA_MASK
	.align		4
.L_157:
        /*00a8*/ 	.byte	0x03, 0x50
        /*00aa*/ 	.short	0x0000


	//----- nvinfo : EIATTR_MAXREG_COUNT
	.align		4
        /*00ac*/ 	.byte	0x03, 0x1b
        /*00ae*/ 	.short	0x00ff


	//----- nvinfo : EIATTR_NUM_BARRIERS
	.align		4
        /*00b0*/ 	.byte	0x02, 0x4c
        /*00b2*/ 	.byte	0x01
	.zero		1


	//----- nvinfo : EIATTR_MERCURY_ISA_VERSION
	.align		4
        /*00b4*/ 	.byte	0x03, 0x5f
        /*00b6*/ 	.short	0x0101


	//----- nvinfo : EIATTR_VRC_CTA_INIT_COUNT
	.align		4
        /*00b8*/ 	.byte	0x02, 0x4a
	.zero		1
	.zero		1


	//----- nvinfo : EIATTR_EXIT_INSTR_OFFSETS
	.align		4
        /*00bc*/ 	.byte	0x04, 0x1c
        /*00be*/ 	.short	(.L_159 - .L_158)


	//   ....[0]....
.L_158:
        /*00c0*/ 	.word	0x00000040


	//   ....[1]....
        /*00c4*/ 	.word	0x00001a60


	//   ....[2]....
        /*00c8*/ 	.word	0x00002310


	//----- nvinfo : EIATTR_CRS_STACK_SIZE
	.align		4
.L_159:
        /*00cc*/ 	.byte	0x04, 0x1e
        /*00ce*/ 	.short	(.L_161 - .L_160)
.L_160:
        /*00d0*/ 	.word	0x00000000


	//----- nvinfo : EIATTR_CBANK_PARAM_SIZE
	.align		4
.L_161:
        /*00d4*/ 	.byte	0x03, 0x19
        /*00d6*/ 	.short	0x0048


	//----- nvinfo : EIATTR_PARAM_CBANK
	.align		4
        /*00d8*/ 	.byte	0x04, 0x0a
        /*00da*/ 	.short	(.L_163 - .L_162)
	.align		4
.L_162:
        /*00dc*/ 	.word	index@(.nv.constant0._Z18nnue_forward_fusedPKiPKaS0_S2_S0_S2_S0_Piii)
        /*00e0*/ 	.short	0x0380
        /*00e2*/ 	.short	0x0048


	//----- nvinfo : EIATTR_SW_WAR
	.align		4
.L_163:
        /*00e4*/ 	.byte	0x04, 0x36
        /*00e6*/ 	.short	(.L_165 - .L_164)
.L_164:
        /*00e8*/ 	.word	0x00000008
.L_165:


//--------------------- .nv.info._Z9fc2_layerPKaS0_PKiS0_Pii --------------------------
	.section	.nv.info._Z9fc2_layerPKaS0_PKiS0_Pii,"",@"SHT_CUDA_INFO"
	.sectionflags	@""
	.align	4


	//----- nvinfo : EIATTR_CUDA_API_VERSION
	.align		4
        /*0000*/ 	.byte	0x04, 0x37
        /*0002*/ 	.short	(.L_167 - .L_166)
.L_166:
        /*0004*/ 	.word	0x00000082


	//----- nvinfo : EIATTR_KPARAM_INFO
	.align		4
.L_167:
        /*0008*/ 	.byte	0x04, 0x17
        /*000a*/ 	.short	(.L_169 - .L_168)
.L_168:
        /*000c*/ 	.word	0x00000000
        /*0010*/ 	.short	0x0005
        /*0012*/ 	.short	0x0028
        /*0014*/ 	.byte	0x00, 0xf0, 0x11, 0x00


	//----- nvinfo : EIATTR_KPARAM_INFO
	.align		4
.L_169:
        /*0018*/ 	.byte	0x04, 0x17
        /*001a*/ 	.short	(.L_171 - .L_170)
.L_170:
        /*001c*/ 	.word	0x00000000
        /*0020*/ 	.short	0x0004
        /*0022*/ 	.short	0x0020
        /*0024*/ 	.byte	0x00, 0xf5, 0x21, 0x00


	//----- nvinfo : EIATTR_KPARAM_INFO
	.align		4
.L_171:
        /*0028*/ 	.byte	0x04, 0x17
        /*002a*/ 	.short	(.L_173 - .L_172)
.L_172:
        /*002c*/ 	.word	0x00000000
        /*0030*/ 	.short	0x0003
        /*0032*/ 	.short	0x0018
        /*0034*/ 	.byte	0x00, 0xf5, 0x21, 0x00


	//----- nvinfo : EIATTR_KPARAM_INFO
	.align		4
.L_173:
        /*0038*/ 	.byte	0x04, 0x17
        /*003a*/ 	.short	(.L_175 - .L_174)
.L_174:
        /*003c*/ 	.word	0x00000000
        /*0040*/ 	.short	0x0002
        /*0042*/ 	.short	0x0010
        /*0044*/ 	.byte	0x00, 0xf5, 0x21, 0x00


	//----- nvinfo : EIATTR_KPARAM_INFO
	.align		4
.L_175:
        /*0048*/ 	.byte	0x04, 0x17
        /*004a*/ 	.short	(.L_177 - .L_176)
.L_176:
        /*004c*/ 	.word	0x00000000
        /*0050*/ 	.short	0x0001
        /*0052*/ 	.short	0x0008
        /*0054*/ 	.byte	0x00, 0xf5, 0x21, 0x00


	//----- nvinfo : EIATTR_KPARAM_INFO
	.align		4
.L_177:
        /*0058*/ 	.byte	0x04, 0x17
        /*005a*/ 	.short	(.L_179 - .L_178)
.L_178:
        /*005c*/ 	.word	0x00000000
        /*0060*/ 	.short	0x0000
        /*0062*/ 	.short	0x0000
        /*0064*/ 	.byte	0x00, 0xf5, 0x21, 0x00


	//----- nvinfo : EIATTR_SPARSE_MMA_MASK
	.align		4
.L_179:
        /*0068*/ 	.byte	0x03, 0x50
        /*006a*/ 	.short	0x0000


	//----- nvinfo : EIATTR_MAXREG_COUNT
	.align		4
        /*006c*/ 	.byte	0x03, 0x1b
        /*006e*/ 	.short	0x00ff


	//----- nvinfo : EIATTR_MERCURY_ISA_VERSION
	.align		4
        /*0070*/ 	.byte	0x03, 0x5f
        /*0072*/ 	.short	0x0101


	//----- nvinfo : EIATTR_VRC_CTA_INIT_COUNT
	.align		4
        /*0074*/ 	.byte	0x02, 0x4a
	.zero		1
	.zero		1


	//----- nvinfo : EIATTR_EXIT_INSTR_OFFSETS
	.align		4
        /*0078*/ 	.byte	0x04, 0x1c
        /*007a*/ 	.short	(.L_181 - .L_180)


	//   ....[0]....
.L_180:
        /*007c*/ 	.word	0x00000070


	//   ....[1]....
        /*0080*/ 	.word	0x000009b0


	//----- nvinfo : EIATTR_CBANK_PARAM_SIZE
	.align		4
.L_181:
        /*0084*/ 	.byte	0x03, 0x19
        /*0086*/ 	.short	0x002c


	//----- nvinfo : EIATTR_PARAM_CBANK
	.align		4
        /*0088*/ 	.byte	0x04, 0x0a
        /*008a*/ 	.short	(.L_183 - .L_182)
	.align		4
.L_182:
        /*008c*/ 	.word	index@(.nv.constant0._Z9fc2_layerPKaS0_PKiS0_Pii)
        /*0090*/ 	.short	0x0380
        /*0092*/ 	.short	0x002c


	//----- nvinfo : EIATTR_SW_WAR
	.align		4
.L_183:
        /*0094*/ 	.byte	0x04, 0x36
        /*0096*/ 	.short	(.L_185 - .L_184)
.L_184:
        /*0098*/ 	.word	0x00000008
.L_185:


//--------------------- .nv.info._Z9fc1_layerPKaS0_PKiPai --------------------------
	.section	.nv.info._Z9fc1_layerPKaS0_PKiPai,"",@"SHT_CUDA_INFO"
	.sectionflags	@""
	.align	4


	//----- nvinfo : EIATTR_CUDA_API_VERSION
	.align		4
        /*0000*/ 	.byte	0x04, 0x37
        /*0002*/ 	.short	(.L_187 - .L_186)
.L_186:
        /*0004*/ 	.word	0x00000082


	//----- nvinfo : EIATTR_KPARAM_INFO
	.align		4
.L_187:
        /*0008*/ 	.byte	0x04, 0x17
        /*000a*/ 	.short	(.L_189 - .L_188)
.L_188:
        /*000c*/ 	.word	0x00000000
        /*0010*/ 	.short	0x0004
        /*0012*/ 	.short	0x0020
        /*0014*/ 	.byte	0x00, 0xf0, 0x11, 0x00


	//----- nvinfo : EIATTR_KPARAM_INFO
	.align		4
.L_189:
        /*0018*/ 	.byte	0x04, 0x17
        /*001a*/ 	.short	(.L_191 - .L_190)
.L_190:
        /*001c*/ 	.word	0x00000000
        /*0020*/ 	.short	0x0003
        /*0022*/ 	.short	0x0018
        /*0024*/ 	.byte	0x00, 0xf5, 0x21, 0x00


	//----- nvinfo : EIATTR_KPARAM_INFO
	.align		4
.L_191:
        /*0028*/ 	.byte	0x04, 0x17
        /*002a*/ 	.short	(.L_193 - .L_192)
.L_192:
        /*002c*/ 	.word	0x00000000
        /*0030*/ 	.short	0x0002
        /*0032*/ 	.short	0x0010
        /*0034*/ 	.byte	0x00, 0xf5, 0x21, 0x00


	//----- nvinfo : EIATTR_KPARAM_INFO
	.align		4
.L_193:
        /*0038*/ 	.byte	0x04, 0x17
        /*003a*/ 	.short	(.L_195 - .L_194)
.L_194:
        /*003c*/ 	.word	0x00000000
        /*0040*/ 	.short	0x0001
        /*0042*/ 	.short	0x0008
        /*0044*/ 	.byte	0x00, 0xf5, 0x21, 0x00


	//----- nvinfo : EIATTR_KPARAM_INFO
	.align		4
.L_195:
        /*0048*/ 	.byte	0x04, 0x17
        /*004a*/ 	.short	(.L_197 - .L_196)
.L_196:
        /*004c*/ 	.word	0x00000000
        /*0050*/ 	.short	0x0000
        /*0052*/ 	.short	0x0000
        /*0054*/ 	.byte	0x00, 0xf5, 0x21, 0x00


	//----- nvinfo : EIATTR_SPARSE_MMA_MASK
	.align		4
.L_197:
        /*0058*/ 	.byte	0x03, 0x50
        /*005a*/ 	.short	0x0000


	//----- nvinfo : EIATTR_MAXREG_COUNT
	.align		4
        /*005c*/ 	.byte	0x03, 0x1b
        /*005e*/ 	.short	0x00ff


	//----- nvinfo : EIATTR_MERCURY_ISA_VERSION
	.align		4
        /*0060*/ 	.byte	0x03, 0x5f
        /*0062*/ 	.short	0x0101


	//----- nvinfo : EIATTR_VRC_CTA_INIT_COUNT
	.align		4
        /*0064*/ 	.byte	0x02, 0x4a
	.zero		1
	.zero		1


	//----- nvinfo : EIATTR_EXIT_INSTR_OFFSETS
	.align		4
        /*0068*/ 	.byte	0x04, 0x1c
        /*006a*/ 	.short	(.L_199 - .L_198)


	//   ....[0]....
.L_198:
        /*006c*/ 	.word	0x00000060


	//   ....[1]....
        /*0070*/ 	.word	0x00000900


	//----- nvinfo : EIATTR_CBANK_PARAM_SIZE
	.align		4
.L_199:
        /*0074*/ 	.byte	0x03, 0x19
        /*0076*/ 	.short	0x0024


	//----- nvinfo : EIATTR_PARAM_CBANK
	.align		4
        /*0078*/ 	.byte	0x04, 0x0a
        /*007a*/ 	.short	(.L_201 - .L_200)
	.align		4
.L_200:
        /*007c*/ 	.word	index@(.nv.constant0._Z9fc1_layerPKaS0_PKiPai)
        /*0080*/ 	.short	0x0380
        /*0082*/ 	.short	0x0024


	//----- nvinfo : EIATTR_SW_WAR
	.align		4
.L_201:
        /*0084*/ 	.byte	0x04, 0x36
        /*0086*/ 	.short	(.L_203 - .L_202)
.L_202:
        /*0088*/ 	.word	0x00000008
.L_203:


//--------------------- .nv.info._Z9fc0_layerPKiPKaS0_PaS3_ii --------------------------
	.section	.nv.info._Z9fc0_layerPKiPKaS0_PaS3_ii,"",@"SHT_CUDA_INFO"
	.sectionflags	@""
	.align	4


	//----- nvinfo : EIATTR_CUDA_API_VERSION
	.align		4
        /*0000*/ 	.byte	0x04, 0x37
        /*0002*/ 	.short	(.L_205 - .L_204)
.L_204:
        /*0004*/ 	.word	0x00000082


	//----- nvinfo : EIATTR_KPARAM_INFO
	.align		4
.L_205:
        /*0008*/ 	.byte	0x04, 0x17
        /*000a*/ 	.short	(.L_207 - .L_206)
.L_206:
        /*000c*/ 	.word	0x00000000
        /*0010*/ 	.short	0x0006
        /*0012*/ 	.short	0x002c
        /*0014*/ 	.byte	0x00, 0xf0, 0x11, 0x00


	//----- nvinfo : EIATTR_KPARAM_INFO
	.align		4
.L_207:
        /*0018*/ 	.byte	0x04, 0x17
        /*001a*/ 	.short	(.L_209 - .L_208)
.L_208:
        /*001c*/ 	.word	0x00000000
        /*0020*/ 	.short	0x0005
        /*0022*/ 	.short	0x0028
        /*0024*/ 	.byte	0x00, 0xf0, 0x11, 0x00


	//----- nvinfo : EIATTR_KPARAM_INFO
	.align		4
.L_209:
        /*0028*/ 	.byte	0x04, 0x17
        /*002a*/ 	.short	(.L_211 - .L_210)
.L_210:
        /*002c*/ 	.word	0x00000000
        /*0030*/ 	.short	0x0004
        /*0032*/ 	.short	0x0020
        /*0034*/ 	.byte	0x00, 0xf5, 0x21, 0x00


	//----- nvinfo : EIATTR_KPARAM_INFO
	.align		4
.L_211:
        /*0038*/ 	.byte	0x04, 0x17
        /*003a*/ 	.short	(.L_213 - .L_212)
.L_212:
        /*003c*/ 	.word	0x00000000
        /*0040*/ 	.short	0x0003
        /*0042*/ 	.short	0x0018
        /*0044*/ 	.byte	0x00, 0xf5, 0x21, 0x00


	//----- nvinfo : EIATTR_KPARAM_INFO
	.align		4
.L_213:
        /*0048*/ 	.byte	0x04, 0x17
        /*004a*/ 	.short	(.L_215 - .L_214)
.L_214:
        /*004c*/ 	.word	0x00000000
        /*0050*/ 	.short	0x0002
        /*0052*/ 	.short	0x0010
        /*0054*/ 	.byte	0x00, 0xf5, 0x21, 0x00


	//----- nvinfo : EIATTR_KPARAM_INFO
	.align		4
.L_215:
        /*0058*/ 	.byte	0x04, 0x17
        /*005a*/ 	.short	(.L_217 - .L_216)
.L_216:
        /*005c*/ 	.word	0x00000000
        /*0060*/ 	.short	0x0001
        /*0062*/ 	.short	0x0008
        /*0064*/ 	.byte	0x00, 0xf5, 0x21, 0x00


	//----- nvinfo : EIATTR_KPARAM_INFO
	.align		4
.L_217:
        /*0068*/ 	.byte	0x04, 0x17
        /*006a*/ 	.short	(.L_219 - .L_218)
.L_218:
        /*006c*/ 	.word	0x00000000
        /*0070*/ 	.short	0x0000
        /*0072*/ 	.short	0x0000
        /*0074*/ 	.byte	0x00, 0xf5, 0x21, 0x00


	//----- nvinfo : EIATTR_SPARSE_MMA_MASK
	.align		4
.L_219:
        /*0078*/ 	.byte	0x03, 0x50
        /*007a*/ 	.short	0x0000


	//----- nvinfo : EIATTR_MAXREG_COUNT
	.align		4
        /*007c*/ 	.byte	0x03, 0x1b
        /*007e*/ 	.short	0x00ff


	//----- nvinfo : EIATTR_NUM_BARRIERS
	.align		4
        /*0080*/ 	.byte	0x02, 0x4c
        /*0082*/ 	.byte	0x01
	.zero		1


	//----- nvinfo : EIATTR_MERCURY_ISA_VERSION
	.align		4
        /*0084*/ 	.byte	0x03, 0x5f
        /*0086*/ 	.short	0x0101


	//----- nvinfo : EIATTR_VRC_CTA_INIT_COUNT
	.align		4
        /*0088*/ 	.byte	0x02, 0x4a
	.zero		1
	.zero		1


	//----- nvinfo : EIATTR_EXIT_INSTR_OFFSETS
	.align		4
        /*008c*/ 	.byte	0x04, 0x1c
        /*008e*/ 	.short	(.L_221 - .L_220)


	//   ....[0]....
.L_220:
        /*0090*/ 	.word	0x00000040


	//   ....[1]....
        /*0094*/ 	.word	0x00000fd0


	//   ....[2]....
        /*0098*/ 	.word	0x00001140


	//----- nvinfo : EIATTR_CRS_STACK_SIZE
	.align		4
.L_221:
        /*009c*/ 	.byte	0x04, 0x1e
        /*009e*/ 	.short	(.L_223 - .L_222)
.L_222:
        /*00a0*/ 	.word	0x00000000


	//----- nvinfo : EIATTR_CBANK_PARAM_SIZE
	.align		4
.L_223:
        /*00a4*/ 	.byte	0x03, 0x19
        /*00a6*/ 	.short	0x0030


	//----- nvinfo : EIATTR_PARAM_CBANK
	.align		4
        /*00a8*/ 	.byte	0x04, 0x0a
        /*00aa*/ 	.short	(.L_225 - .L_224)
	.align		4
.L_224:
        /*00ac*/ 	.word	index@(.nv.constant0._Z9fc0_layerPKiPKaS0_PaS3_ii)
        /*00b0*/ 	.short	0x0380
        /*00b2*/ 	.short	0x0030


	//----- nvinfo : EIATTR_SW_WAR
	.align		4
.L_225:
        /*00b4*/ 	.byte	0x04, 0x36
        /*00b6*/ 	.short	(.L_227 - .L_226)
.L_226:
        /*00b8*/ 	.word	0x00000008
.L_227:


//--------------------- .nv.info._Z29feature_transform_incrementalPKsPKiS2_PKjS4_S2_Piii --------------------------
	.section	.nv.info._Z29feature_transform_incrementalPKsPKiS2_PKjS4_S2_Piii,"",@"SHT_CUDA_INFO"
	.sectionflags	@""
	.align	4


	//----- nvinfo : EIATTR_CUDA_API_VERSION
	.align		4
        /*0000*/ 	.byte	0x04, 0x37
        /*0002*/ 	.short	(.L_229 - .L_228)
.L_228:
        /*0004*/ 	.word	0x00000082


	//----- nvinfo : EIATTR_KPARAM_INFO
	.align		4
.L_229:
        /*0008*/ 	.byte	0x04, 0x17
        /*000a*/ 	.short	(.L_231 - .L_230)
.L_230:
        /*000c*/ 	.word	0x00000000
        /*0010*/ 	.short	0x0008
        /*0012*/ 	.short	0x003c
        /*0014*/ 	.byte	0x00, 0xf0, 0x11, 0x00


	//----- nvinfo : EIATTR_KPARAM_INFO
	.align		4
.L_231:
        /*0018*/ 	.byte	0x04, 0x17
        /*001a*/ 	.short	(.L_233 - .L_232)
.L_232:
        /*001c*/ 	.word	0x00000000
        /*0020*/ 	.short	0x0007
        /*0022*/ 	.short	0x0038
        /*0024*/ 	.byte	0x00, 0xf0, 0x11, 0x00


	//----- nvinfo : EIATTR_KPARAM_INFO
	.align		4
.L_233:
        /*0028*/ 	.byte	0x04, 0x17
        /*002a*/ 	.short	(.L_235 - .L_234)
.L_234:
        /*002c*/ 	.word	0x00000000
        /*0030*/ 	.short	0x0006
        /*0032*/ 	.short	0x0030
        /*0034*/ 	.byte	0x00, 0xf5, 0x21, 0x00


	//----- nvinfo : EIATTR_KPARAM_INFO
	.align		4
.L_235:
        /*0038*/ 	.byte	0x04, 0x17
        /*003a*/ 	.short	(.L_237 - .L_236)
.L_236:
        /*003c*/ 	.word	0x00000000
        /*0040*/ 	.short	0x0005
        /*0042*/ 	.short	0x0028
        /*0044*/ 	.byte	0x00, 0xf5, 0x21, 0x00


	//----- nvinfo : EIATTR_KPARAM_INFO
	.align		4
.L_237:
        /*0048*/ 	.byte	0x04, 0x17
        /*004a*/ 	.short	(.L_239 - .L_238)
.L_238:
        /*004c*/ 	.word	0x00000000
        /*0050*/ 	.short	0x0004
        /*0052*/ 	.short	0x0020
        /*0054*/ 	.byte	0x00, 0xf5, 0x21, 0x00


	//----- nvinfo : EIATTR_KPARAM_INFO
	.align		4
.L_239:
        /*0058*/ 	.byte	0x04, 0x17
        /*005a*/ 	.short	(.L_241 - .L_240)
.L_240:
        /*005c*/ 	.word	0x00000000
        /*0060*/ 	.short	0x0003
        /*0062*/ 	.short	0x0018
        /*0064*/ 	.byte	0x00, 0xf5, 0x21, 0x00


	//----- nvinfo : EIATTR_KPARAM_INFO
	.align		4
.L_241:
        /*0068*/ 	.byte	0x04, 0x17
        /*006a*/ 	.short	(.L_243 - .L_242)
.L_242:
        /*006c*/ 	.word	0x00000000
        /*0070*/ 	.short	0x0002
        /*0072*/ 	.short	0x0010
        /*0074*/ 	.byte	0x00, 0xf5, 0x21, 0x00


	//----- nvinfo : EIATTR_KPARAM_INFO
	.align		4
.L_243:
        /*0078*/ 	.byte	0x04, 0x17
        /*007a*/ 	.short	(.L_245 - .L_244)
.L_244:
        /*007c*/ 	.word	0x00000000
        /*0080*/ 	.short	0x0001
        /*0082*/ 	.short	0x0008
        /*0084*/ 	.byte	0x00, 0xf5, 0x21, 0x00


	//----- nvinfo : EIATTR_KPARAM_INFO
	.align		4
.L_245:
        /*0088*/ 	.byte	0x04, 0x17
        /*008a*/ 	.short	(.L_247 - .L_246)
.L_246:
        /*008c*/ 	.word	0x00000000
        /*0090*/ 	.short	0x0000
        /*0092*/ 	.short	0x0000
        /*0094*/ 	.byte	0x00, 0xf5, 0x21, 0x00


	//----- nvinfo : EIATTR_SPARSE_MMA_MASK
	.align		4
.L_247:
        /*0098*/ 	.byte	0x03, 0x50
        /*009a*/ 	.short	0x0000


	//----- nvinfo : EIATTR_MAXREG_COUNT
	.align		4
        /*009c*/ 	.byte	0x03, 0x1b
        /*009e*/ 	.short	0x00ff


	//----- nvinfo : EIATTR_MERCURY_ISA_VERSION
	.align		4
        /*00a0*/ 	.byte	0x03, 0x5f
        /*00a2*/ 	.short	0x0101


	//----- nvinfo : EIATTR_VRC_CTA_INIT_COUNT
	.align		4
        /*00a4*/ 	.byte	0x02, 0x4a
	.zero		1
	.zero		1


	//----- nvinfo : EIATTR_EXIT_INSTR_OFFSETS
	.align		4
        /*00a8*/ 	.byte	0x04, 0x1c
        /*00aa*/ 	.short	(.L_249 - .L_248)


	//   ....[0]....
.L_248:
        /*00ac*/ 	.word	0x00000090


	//   ....[1]....
        /*00b0*/ 	.word	0x00001970


	//----- nvinfo : EIATTR_CBANK_PARAM_SIZE
	.align		4
.L_249:
        /*00b4*/ 	.byte	0x03, 0x19
        /*00b6*/ 	.short	0x0040


	//----- nvinfo : EIATTR_PARAM_CBANK
	.align		4
        /*00b8*/ 	.byte	0x04, 0x0a
        /*00ba*/ 	.short	(.L_251 - .L_250)
	.align		4
.L_250:
        /*00bc*/ 	.word	index@(.nv.constant0._Z29feature_transform_incrementalPKsPKiS2_PKjS4_S2_Piii)
        /*00c0*/ 	.short	0x0380
        /*00c2*/ 	.short	0x0040


	//----- nvinfo : EIATTR_SW_WAR
	.align		4
.L_251:
        /*00c4*/ 	.byte	0x04, 0x36
        /*00c6*/ 	.short	(.L_253 - .L_252)
.L_252:
        /*00c8*/ 	.word	0x00000008
.L_253:


//--------------------- .nv.info._Z27feature_transform_optimizedPKsS0_PKiPKjPiiii --------------------------
	.section	.nv.info._Z27feature_transform_optimizedPKsS0_PKiPKjPiiii,"",@"SHT_CUDA_INFO"
	.sectionflags	@""
	.align	4


	//----- nvinfo : EIATTR_CUDA_API_VERSION
	.align		4
        /*0000*/ 	.byte	0x04, 0x37
        /*0002*/ 	.short	(.L_255 - .L_254)
.L_254:
        /*0004*/ 	.word	0x00000082


	//----- nvinfo : EIATTR_KPARAM_INFO
	.align		4
.L_255:
        /*0008*/ 	.byte	0x04, 0x17
        /*000a*/ 	.short	(.L_257 - .L_256)
.L_256:
        /*000c*/ 	.word	0x00000000
        /*0010*/ 	.short	0x0007
        /*0012*/ 	.short	0x0030
        /*0014*/ 	.byte	0x00, 0xf0, 0x11, 0x00


	//----- nvinfo : EIATTR_KPARAM_INFO
	.align		4
.L_257:
        /*0018*/ 	.byte	0x04, 0x17
        /*001a*/ 	.short	(.L_259 - .L_258)
.L_258:
        /*001c*/ 	.word	0x00000000
        /*0020*/ 	.short	0x0006
        /*0022*/ 	.short	0x002c
        /*0024*/ 	.byte	0x00, 0xf0, 0x11, 0x00


	//----- nvinfo : EIATTR_KPARAM_INFO
	.align		4
.L_259:
        /*0028*/ 	.byte	0x04, 0x17
        /*002a*/ 	.short	(.L_261 - .L_260)
.L_260:
        /*002c*/ 	.word	0x00000000
        /*0030*/ 	.short	0x0005
        /*0032*/ 	.short	0x0028
        /*0034*/ 	.byte	0x00, 0xf0, 0x11, 0x00


	//----- nvinfo : EIATTR_KPARAM_INFO
	.align		4
.L_261:
        /*0038*/ 	.byte	0x04, 0x17
        /*003a*/ 	.short	(.L_263 - .L_262)
.L_262:
        /*003c*/ 	.word	0x00000000
        /*0040*/ 	.short	0x0004
        /*0042*/ 	.short	0x0020
        /*0044*/ 	.byte	0x00, 0xf5, 0x21, 0x00


	//----- nvinfo : EIATTR_KPARAM_INFO
	.align		4
.L_263:
        /*0048*/ 	.byte	0x04, 0x17
        /*004a*/ 	.short	(.L_265 - .L_264)
.L_264:
        /*004c*/ 	.word	0x00000000
        /*0050*/ 	.short	0x0003
        /*0052*/ 	.short	0x0018
        /*0054*/ 	.byte	0x00, 0xf5, 0x21, 0x00


	//----- nvinfo : EIATTR_KPARAM_INFO
	.align		4
.L_265:
        /*0058*/ 	.byte	0x04, 0x17
        /*005a*/ 	.short	(.L_267 - .L_266)
.L_266:
        /*005c*/ 	.word	0x00000000
        /*0060*/ 	.short	0x0002
        /*0062*/ 	.short	0x0010
        /*0064*/ 	.byte	0x00, 0xf5, 0x21, 0x00


	//----- nvinfo : EIATTR_KPARAM_INFO
	.align		4
.L_267:
        /*0068*/ 	.byte	0x04, 0x17
        /*006a*/ 	.short	(.L_269 - .L_268)
.L_268:
        /*006c*/ 	.word	0x00000000
        /*0070*/ 	.short	0x0001
        /*0072*/ 	.short	0x0008
        /*0074*/ 	.byte	0x00, 0xf5, 0x21, 0x00


	//----- nvinfo : EIATTR_KPARAM_INFO
	.align		4
.L_269:
        /*0078*/ 	.byte	0x04, 0x17
        /*007a*/ 	.short	(.L_271 - .L_270)
.L_270:
        /*007c*/ 	.word	0x00000000
        /*0080*/ 	.short	0x0000
        /*0082*/ 	.short	0x0000
        /*0084*/ 	.byte	0x00, 0xf5, 0x21, 0x00


	//----- nvinfo : EIATTR_SPARSE_MMA_MASK
	.align		4
.L_271:
        /*0088*/ 	.byte	0x03, 0x50
        /*008a*/ 	.short	0x0000


	//----- nvinfo : EIATTR_MAXREG_COUNT
	.align		4
        /*008c*/ 	.byte	0x03, 0x1b
        /*008e*/ 	.short	0x00ff


	//----- nvinfo : EIATTR_NUM_BARRIERS
	.align		4
        /*0090*/ 	.byte	0x02, 0x4c
        /*0092*/ 	.byte	0x01
	.zero		1


	//----- nvinfo : EIATTR_MERCURY_ISA_VERSION
	.align		4
        /*0094*/ 	.byte	0x03, 0x5f
        /*0096*/ 	.short	0x0101


	//----- nvinfo : EIATTR_VRC_CTA_INIT_COUNT
	.align		4
        /*0098*/ 	.byte	0x02, 0x4a
	.zero		1
	.zero		1


	//----- nvinfo : EIATTR_EXIT_INSTR_OFFSETS
	.align		4
        /*009c*/ 	.byte	0x04, 0x1c
        /*009e*/ 	.short	(.L_273 - .L_272)


	//   ....[0]....
.L_272:
        /*00a0*/ 	.word	0x00000040


	//   ....[1]....
        /*00a4*/ 	.word	0x00000260


	//   ....[2]....
        /*00a8*/ 	.word	0x00000df0


	//----- nvinfo : EIATTR_CRS_STACK_SIZE
	.align		4
.L_273:
        /*00ac*/ 	.byte	0x04, 0x1e
        /*00ae*/ 	.short	(.L_275 - .L_274)
.L_274:
        /*00b0*/ 	.word	0x00000000


	//----- nvinfo : EIATTR_CBANK_PARAM_SIZE
	.align		4
.L_275:
        /*00b4*/ 	.byte	0x03, 0x19
        /*00b6*/ 	.short	0x0034


	//----- nvinfo : EIATTR_PARAM_CBANK
	.align		4
        /*00b8*/ 	.byte	0x04, 0x0a
        /*00ba*/ 	.short	(.L_277 - .L_276)
	.align		4
.L_276:
        /*00bc*/ 	.word	index@(.nv.constant0._Z27feature_transform_optimizedPKsS0_PKiPKjPiiii)
        /*00c0*/ 	.short	0x0380
        /*00c2*/ 	.short	0x0034


	//----- nvinfo : EIATTR_SW_WAR
	.align		4
.L_277:
        /*00c4*/ 	.byte	0x04, 0x36
        /*00c6*/ 	.short	(.L_279 - .L_278)
.L_278:
        /*00c8*/ 	.word	0x00000008
.L_279:


//--------------------- .nv.info._Z22feature_transform_fullPKsS0_PKiPKjS4_Piii --------------------------
	.section	.nv.info._Z22feature_transform_fullPKsS0_PKiPKjS4_Piii,"",@"SHT_CUDA_INFO"
	.sectionflags	@""
	.align	4


	//----- nvinfo : EIATTR_CUDA_API_VERSION
	.align		4
        /*0000*/ 	.byte	0x04, 0x37
        /*0002*/ 	.short	(.L_281 - .L_280)
.L_280:
        /*0004*/ 	.word	0x00000082


	//----- nvinfo : EIATTR_KPARAM_INFO
	.align		4
.L_281:
        /*0008*/ 	.byte	0x04, 0x17
        /*000a*/ 	.short	(.L_283 - .L_282)
.L_282:
        /*000c*/ 	.word	0x00000000
        /*0010*/ 	.short	0x0007
        /*0012*/ 	.short	0x0034
        /*0014*/ 	.byte	0x00, 0xf0, 0x11, 0x00


	//----- nvinfo : EIATTR_KPARAM_INFO
	.align		4
.L_283:
        /*0018*/ 	.byte	0x04, 0x17
        /*001a*/ 	.short	(.L_285 - .L_284)
.L_284:
        /*001c*/ 	.word	0x00000000
        /*0020*/ 	.short	0x0006
        /*0022*/ 	.short	0x0030
        /*0024*/ 	.byte	0x00, 0xf0, 0x11, 0x00


	//----- nvinfo : EIATTR_KPARAM_INFO
	.align		4
.L_285:
        /*0028*/ 	.byte	0x04, 0x17
        /*002a*/ 	.short	(.L_287 - .L_286)
.L_286:
        /*002c*/ 	.word	0x00000000
        /*0030*/ 	.short	0x0005
        /*0032*/ 	.short	0x0028
        /*0034*/ 	.byte	0x00, 0xf5, 0x21, 0x00


	//----- nvinfo : EIATTR_KPARAM_INFO
	.align		4
.L_287:
        /*0038*/ 	.byte	0x04, 0x17
        /*003a*/ 	.short	(.L_289 - .L_288)
.L_288:
        /*003c*/ 	.word	0x00000000
        /*0040*/ 	.short	0x0004
        /*0042*/ 	.short	0x0020
        /*0044*/ 	.byte	0x00, 0xf5, 0x21, 0x00


	//----- nvinfo : EIATTR_KPARAM_INFO
	.align		4
.L_289:
        /*0048*/ 	.byte	0x04, 0x17
        /*004a*/ 	.short	(.L_291 - .L_290)
.L_290:
        /*004c*/ 	.word	0x00000000
        /*0050*/ 	.short	0x0003
        /*0052*/ 	.short	0x0018
        /*0054*/ 	.byte	0x00, 0xf5, 0x21, 0x00


	//----- nvinfo : EIATTR_KPARAM_INFO
	.align		4
.L_291:
        /*0058*/ 	.byte	0x04, 0x17
        /*005a*/ 	.short	(.L_293 - .L_292)
.L_292:
        /*005c*/ 	.word	0x00000000
        /*0060*/ 	.short	0x0002
        /*0062*/ 	.short	0x0010
        /*0064*/ 	.byte	0x00, 0xf5, 0x21, 0x00


	//----- nvinfo : EIATTR_KPARAM_INFO
	.align		4
.L_293:
        /*0068*/ 	.byte	0x04, 0x17
        /*006a*/ 	.short	(.L_295 - .L_294)
.L_294:
        /*006c*/ 	.word	0x00000000
        /*0070*/ 	.short	0x0001
        /*0072*/ 	.short	0x0008
        /*0074*/ 	.byte	0x00, 0xf5, 0x21, 0x00


	//----- nvinfo : EIATTR_KPARAM_INFO
	.align		4
.L_295:
        /*0078*/ 	.byte	0x04, 0x17
        /*007a*/ 	.short	(.L_297 - .L_296)
.L_296:
        /*007c*/ 	.word	0x00000000
        /*0080*/ 	.short	0x0000
        /*0082*/ 	.short	0x0000
        /*0084*/ 	.byte	0x00, 0xf5, 0x21, 0x00


	//----- nvinfo : EIATTR_SPARSE_MMA_MASK
	.align		4
.L_297:
        /*0088*/ 	.byte	0x03, 0x50
        /*008a*/ 	.short	0x0000


	//----- nvinfo : EIATTR_MAXREG_COUNT
	.align		4
        /*008c*/ 	.byte	0x03, 0x1b
        /*008e*/ 	.short	0x00ff


	//----- nvinfo : EIATTR_MERCURY_ISA_VERSION
	.align		4
        /*0090*/ 	.byte	0x03, 0x5f
        /*0092*/ 	.short	0x0101


	//----- nvinfo : EIATTR_VRC_CTA_INIT_COUNT
	.align		4
        /*0094*/ 	.byte	0x02, 0x4a
	.zero		1
	.zero		1


	//----- nvinfo : EIATTR_EXIT_INSTR_OFFSETS
	.align		4
        /*0098*/ 	.byte	0x04, 0x1c
        /*009a*/ 	.short	(.L_299 - .L_298)


	//   ....[0]....
.L_298:
        /*009c*/ 	.word	0x00000090


	//   ....[1]....
        /*00a0*/ 	.word	0x00000d60


	//----- nvinfo : EIATTR_CBANK_PARAM_SIZE
	.align		4
.L_299:
        /*00a4*/ 	.byte	0x03, 0x19
        /*00a6*/ 	.short	0x0038


	//----- nvinfo : EIATTR_PARAM_CBANK
	.align		4
        /*00a8*/ 	.byte	0x04, 0x0a
        /*00aa*/ 	.short	(.L_301 - .L_300)
	.align		4
.L_300:
        /*00ac*/ 	.word	index@(.nv.constant0._Z22feature_transform_fullPKsS0_PKiPKjS4_Piii)
        /*00b0*/ 	.short	0x0380
        /*00b2*/ 	.short	0x0038


	//----- nvinfo : EIATTR_SW_WAR
	.align		4
.L_301:
        /*00b4*/ 	.byte	0x04, 0x36
        /*00b6*/ 	.short	(.L_303 - .L_302)
.L_302:
        /*00b8*/ 	.word	0x00000008
.L_303:


//--------------------- .nv.info._Z23extract_halfka_featuresPKmPKhPiS3_Pjii --------------------------
	.section	.nv.info._Z23extract_halfka_featuresPKmPKhPiS3_Pjii,"",@"SHT_CUDA_INFO"
	.sectionflags	@""
	.align	4


	//----- nvinfo : EIATTR_CUDA_API_VERSION
	.align		4
        /*0000*/ 	.byte	0x04, 0x37
        /*0002*/ 	.short	(.L_305 - .L_304)
.L_304:
        /*0004*/ 	.word	0x00000082


	//----- nvinfo : EIATTR_KPARAM_INFO
	.align		4
.L_305:
        /*0008*/ 	.byte	0x04, 0x17
        /*000a*/ 	.short	(.L_307 - .L_306)
.L_306:
        /*000c*/ 	.word	0x00000000
        /*0010*/ 	.short	0x0006
        /*0012*/ 	.short	0x002c
        /*0014*/ 	.byte	0x00, 0xf0, 0x11, 0x00


	//----- nvinfo : EIATTR_KPARAM_INFO
	.align		4
.L_307:
        /*0018*/ 	.byte	0x04, 0x17
        /*001a*/ 	.short	(.L_309 - .L_308)
.L_308:
        /*001c*/ 	.word	0x00000000
        /*0020*/ 	.short	0x0005
        /*0022*/ 	.short	0x0028
        /*0024*/ 	.byte	0x00, 0xf0, 0x11, 0x00


	//----- nvinfo : EIATTR_KPARAM_INFO
	.align		4
.L_309:
        /*0028*/ 	.byte	0x04, 0x17
        /*002a*/ 	.short	(.L_311 - .L_310)
.L_310:
        /*002c*/ 	.word	0x00000000
        /*0030*/ 	.short	0x0004
        /*0032*/ 	.short	0x0020
        /*0034*/ 	.byte	0x00, 0xf5, 0x21, 0x00


	//----- nvinfo : EIATTR_KPARAM_INFO
	.align		4
.L_311:
        /*0038*/ 	.byte	0x04, 0x17
        /*003a*/ 	.short	(.L_313 - .L_312)
.L_312:
        /*003c*/ 	.word	0x00000000
        /*0040*/ 	.short	0x0003
        /*0042*/ 	.short	0x0018
        /*0044*/ 	.byte	0x00, 0xf5, 0x21, 0x00


	//----- nvinfo : EIATTR_KPARAM_INFO
	.align		4
.L_313:
        /*0048*/ 	.byte	0x04, 0x17
        /*004a*/ 	.short	(.L_315 - .L_314)
.L_314:
        /*004c*/ 	.word	0x00000000
        /*0050*/ 	.short	0x0002
        /*0052*/ 	.short	0x0010
        /*0054*/ 	.byte	0x00, 0xf5, 0x21, 0x00


	//----- nvinfo : EIATTR_KPARAM_INFO
	.align		4
.L_315:
        /*0058*/ 	.byte	0x04, 0x17
        /*005a*/ 	.short	(.L_317 - .L_316)
.L_316:
        /*005c*/ 	.word	0x00000000
        /*0060*/ 	.short	0x0001
        /*0062*/ 	.short	0x0008
        /*0064*/ 	.byte	0x00, 0xf5, 0x21, 0x00


	//----- nvinfo : EIATTR_KPARAM_INFO
	.align		4
.L_317:
        /*0068*/ 	.byte	0x04, 0x17
        /*006a*/ 	.short	(.L_319 - .L_318)
.L_318:
        /*006c*/ 	.word	0x00000000
        /*0070*/ 	.short	0x0000
        /*0072*/ 	.short	0x0000
        /*0074*/ 	.byte	0x00, 0xf5, 0x21, 0x00


	//----- nvinfo : EIATTR_SPARSE_MMA_MASK
	.align		4
.L_319:
        /*0078*/ 	.byte	0x03, 0x50
        /*007a*/ 	.short	0x0000


	//----- nvinfo : EIATTR_MAXREG_COUNT
	.align		4
        /*007c*/ 	.byte	0x03, 0x1b
        /*007e*/ 	.short	0x00ff


	//----- nvinfo : EIATTR_MERCURY_ISA_VERSION
	.align		4
        /*0080*/ 	.byte	0x03, 0x5f
        /*0082*/ 	.short	0x0101


	//----- nvinfo : EIATTR_VRC_CTA_INIT_COUNT
	.align		4
        /*0084*/ 	.byte	0x02, 0x4a
	.zero		1
	.zero		1


	//----- nvinfo : EIATTR_EXIT_INSTR_OFFSETS
	.align		4
        /*0088*/ 	.byte	0x04, 0x1c
        /*008a*/ 	.short	(.L_321 - .L_320)


	//   ....[0]....
.L_320:
        /*008c*/ 	.word	0x00000070


	//   ....[1]....
        /*0090*/ 	.word	0x00001670


	//----- nvinfo : EIATTR_CRS_STACK_SIZE
	.align		4
.L_321:
        /*0094*/ 	.byte	0x04, 0x1e
        /*0096*/ 	.short	(.L_323 - .L_322)
.L_322:
        /*0098*/ 	.word	0x00000000


	//----- nvinfo : EIATTR_CBANK_PARAM_SIZE
	.align		4
.L_323:
        /*009c*/ 	.byte	0x03, 0x19
        /*009e*/ 	.short	0x0030


	//----- nvinfo : EIATTR_PARAM_CBANK
	.align		4
        /*00a0*/ 	.byte	0x04, 0x0a
        /*00a2*/ 	.short	(.L_325 - .L_324)
	.align		4
.L_324:
        /*00a4*/ 	.word	index@(.nv.constant0._Z23extract_halfka_featuresPKmPKhPiS3_Pjii)
        /*00a8*/ 	.short	0x0380
        /*00aa*/ 	.short	0x0030


	//----- nvinfo : EIATTR_SW_WAR
	.align		4
.L_325:
        /*00ac*/ 	.byte	0x04, 0x36
        /*00ae*/ 	.short	(.L_327 - .L_326)
.L_326:
        /*00b0*/ 	.word	0x00000008
.L_327:


//--------------------- .nv.callgraph             --------------------------
	.section	.nv.callgraph,"",@"SHT_CUDA_CALLGRAPH"
	.align	4
	.sectionentsize	8
	.align		4
        /*0000*/ 	.word	0x00000000
	.align		4
        /*0004*/ 	.word	0xffffffff
	.align		4
        /*0008*/ 	.word	0x00000000
	.align		4
        /*000c*/ 	.word	0xfffffffe
	.align		4
        /*0010*/ 	.word	0x00000000
	.align		4
        /*0014*/ 	.word	0xfffffffd
	.align		4
        /*0018*/ 	.word	0x00000000
	.align		4
        /*001c*/ 	.word	0xfffffffc


//--------------------- .text._Z29swap_accumulator_perspectivesPKiPiii --------------------------
	.section	.text._Z29swap_accumulator_perspectivesPKiPiii,"ax",@progbits
	.align	128
        .global         _Z29swap_accumulator_perspectivesPKiPiii
        .type           _Z29swap_accumulator_perspectivesPKiPiii,@function
        .size           _Z29swap_accumulator_perspectivesPKiPiii,(.L_x_87 - _Z29swap_accumulator_perspectivesPKiPiii)
        .other          _Z29swap_accumulator_perspectivesPKiPiii,@"STO_CUDA_ENTRY STV_DEFAULT"
_Z29swap_accumulator_perspectivesPKiPiii:
.text._Z29swap_accumulator_perspectivesPKiPiii:
[----:B------:R-:W-:Y:S01]  /*0000*/  LDC R1, c[0x0][0x37c] ;  /* 0x0000df00ff017b82 */ /* 0x000fe20000000800 */
[----:B------:R-:W0:Y:S07]  /*0010*/  S2R R0, SR_TID.X ;  /* 0x0000000000007919 */ /* 0x000e2e0000002100 */
[----:B------:R-:W0:Y:S08]  /*0020*/  S2UR UR5, SR_CTAID.X ;  /* 0x00000000000579c3 */ /* 0x000e300000002500 */
[----:B------:R-:W0:Y:S08]  /*0030*/  LDC R7, c[0x0][0x360] ;  /* 0x0000d800ff077b82 */ /* 0x000e300000000800 */
[----:B------:R-:W1:Y:S08]  /*0040*/  LDC.64 R2, c[0x0][0x390] ;  /* 0x0000e400ff027b82 */ /* 0x000e700000000a00 */
[----:B------:R-:W2:Y:S01]  /*0050*/  S2UR UR4, SR_CTAID.Y ;  /* 0x00000000000479c3 */ /* 0x000ea20000002600 */
[----:B0-----:R-:W-:-:S02]  /*0060*/  IMAD R7, R7, UR5, R0 ;  /* 0x0000000507077c24 */ /* 0x001fc4000f8e0200 */
[----:B-1----:R-:W-:-:S05]  /*0070*/  IMAD.SHL.U32 R0, R2, 0x2, RZ ;  /* 0x0000000202007824 */ /* 0x002fca00078e00ff */
[----:B------:R-:W-:-:S04]  /*0080*/  ISETP.GE.AND P0, PT, R7, R0, PT ;  /* 0x000000000700720c */ /* 0x000fc80003f06270 */
[----:B--2---:R-:W-:-:S13]  /*0090*/  ISETP.LE.OR P0, PT, R3, UR4, P0 ;  /* 0x0000000403007c0c */ /* 0x004fda0008703670 */
[----:B------:R-:W-:Y:S05]  /*00a0*/  @P0 EXIT ;  /* 0x000000000000094d */ /* 0x000fea0003800000 */
[----:B------:R-:W-:Y:S01]  /*00b0*/  IABS R3, R2 ;  /* 0x0000000200037213 */ /* 0x000fe20000000000 */
[----:B------:R-:W0:Y:S03]  /*00c0*/  LDCU.64 UR6, c[0x0][0x358] ;  /* 0x00006b00ff0677ac */ /* 0x000e260008000a00 */
[----:B------:R-:W1:Y:S08]  /*00d0*/  I2F.RP R0, R3 ;  /* 0x0000000300007306 */ /* 0x000e700000209400 */
[----:B-1----:R-:W1:Y:S02]  /*00e0*/  MUFU.RCP R0, R0 ;  /* 0x0000000000007308 */ /* 0x002e640000001000 */
[----:B-1----:R-:W-:-:S06]  /*00f0*/  VIADD R4, R0, 0xffffffe ;  /* 0x0ffffffe00047836 */ /* 0x002fcc0000000000 */
[----:B------:R1:W2:Y:S02]  /*0100*/  F2I.FTZ.U32.TRUNC.NTZ R5, R4 ;  /* 0x0000000400057305 */ /* 0x0002a4000021f000 */
[----:B-1----:R-:W-:Y:S01]  /*0110*/  IMAD.MOV.U32 R4, RZ, RZ, RZ ;  /* 0x000000ffff047224 */ /* 0x002fe200078e00ff */
[----:B--2---:R-:W-:-:S05]  /*0120*/  IADD3 R6, PT, PT, RZ, -R5, RZ ;  /* 0x80000005ff067210 */ /* 0x004fca0007ffe0ff */
[----:B------:R-:W-:Y:S01]  /*0130*/  IMAD R9, R6, R3, RZ ;  /* 0x0000000306097224 */ /* 0x000fe200078e02ff */
[----:B------:R-:W-:-:S03]  /*0140*/  IABS R6, R7 ;  /* 0x0000000700067213 */ /* 0x000fc60000000000 */
[----:B------:R-:W-:-:S06]  /*0150*/  IMAD.HI.U32 R5, R5, R9, R4 ;  /* 0x0000000905057227 */ /* 0x000fcc00078e0004 */
[----:B------:R-:W-:-:S05]  /*0160*/  IMAD.HI.U32 R5, R5, R6, RZ ;  /* 0x0000000605057227 */ /* 0x000fca00078e00ff */
[----:B------:R-:W-:-:S05]  /*0170*/  IADD3 R0, PT, PT, -R5, RZ, RZ ;  /* 0x000000ff05007210 */ /* 0x000fca0007ffe1ff */
[----:B------:R-:W-:-:S05]  /*0180*/  IMAD R0, R3, R0, R6 ;  /* 0x0000000003007224 */ /* 0x000fca00078e0206 */
[----:B------:R-:W-:-:S13]  /*0190*/  ISETP.GT.U32.AND P2, PT, R3, R0, PT ;  /* 0x000000000300720c */ /* 0x000fda0003f44070 */
[----:B------:R-:W-:Y:S01]  /*01a0*/  @!P2 IMAD.IADD R0, R0, 0x1, -R3 ;  /* 0x000000010000a824 */ /* 0x000fe200078e0a03 */
[----:B------:R-:W-:Y:S02]  /*01b0*/  @!P2 IADD3 R5, PT, PT, R5, 0x1, RZ ;  /* 0x000000010505a810 */ /* 0x000fe40007ffe0ff */
[----:B------:R-:W-:Y:S02]  /*01c0*/  ISETP.NE.AND P2, PT, R2, RZ, PT ;  /* 0x000000ff0200720c */ /* 0x000fe40003f45270 */
[----:B------:R-:W-:Y:S02]  /*01d0*/  ISETP.GE.U32.AND P0, PT, R0, R3, PT ;  /* 0x000000030000720c */ /* 0x000fe40003f06070 */
[----:B------:R-:W-:-:S04]  /*01e0*/  LOP3.LUT R0, R7, R2, RZ, 0x3c, !PT ;  /* 0x0000000207007212 */ /* 0x000fc800078e3cff */
[----:B------:R-:W-:Y:S01]  /*01f0*/  ISETP.GE.AND P1, PT, R0, RZ, PT ;  /* 0x000000ff0000720c */ /* 0x000fe20003f26270 */
[----:B------:R-:W-:-:S06]  /*0200*/  IMAD R0, R2, UR4, RZ ;  /* 0x0000000402007c24 */ /* 0x000fcc000f8e02ff */
[----:B------:R-:W-:-:S05]  /*0210*/  @P0 VIADD R5, R5, 0x1 ;  /* 0x0000000105050836 */ /* 0x000fca0000000000 */
[----:B------:R-:W-:Y:S02]  /*0220*/  MOV R3, R5 ;  /* 0x0000000500037202 */ /* 0x000fe40000000f00 */
[----:B------:R-:W1:Y:S03]  /*0230*/  LDC.64 R4, c[0x0][0x380] ;  /* 0x0000e000ff047b82 */ /* 0x000e660000000a00 */
[----:B------:R-:W-:Y:S01]  /*0240*/  @!P1 IMAD.MOV R3, RZ, RZ, -R3 ;  /* 0x000000ffff039224 */ /* 0x000fe200078e0a03 */
[----:B------:R-:W-:-:S04]  /*0250*/  @!P2 LOP3.LUT R3, RZ, R2, RZ, 0x33, !PT ;  /* 0x00000002ff03a212 */ /* 0x000fc800078e33ff */
[----:B------:R-:W-:-:S05]  /*0260*/  IADD3 R6, PT, PT, -R3, RZ, RZ ;  /* 0x000000ff03067210 */ /* 0x000fca0007ffe1ff */
[----:B------:R-:W-:-:S05]  /*0270*/  IMAD R7, R2, R6, R7 ;  /* 0x0000000602077224 */ /* 0x000fca00078e0207 */
[----:B------:R-:W-:Y:S02]  /*0280*/  LEA R0, R0, R7, 0x1 ;  /* 0x0000000700007211 */ /* 0x000fe400078e08ff */
[----:B------:R-:W-:-:S05]  /*0290*/  IADD3 R7, PT, PT, -R3, 0x1, RZ ;  /* 0x0000000103077810 */ /* 0x000fca0007ffe1ff */
[----:B------:R-:W-:-:S04]  /*02a0*/  IMAD R7, R7, R2, R0 ;  /* 0x0000000207077224 */ /* 0x000fc800078e0200 */
[----:B-1----:R-:W-:Y:S02]  /*02b0*/  IMAD.WIDE R4, R7, 0x4, R4 ;  /* 0x0000000407047825 */ /* 0x002fe400078e0204 */
[----:B------:R-:W1:Y:S04]  /*02c0*/  LDC.64 R6, c[0x0][0x388] ;  /* 0x0000e200ff067b82 */ /* 0x000e680000000a00 */
[----:B0-----:R-:W2:Y:S01]  /*02d0*/  LDG.E.CONSTANT R5, desc[UR6][R4.64] ;  /* 0x0000000604057981 */ /* 0x001ea2000c1e9900 */
[----:B------:R-:W-:-:S04]  /*02e0*/  IMAD R3, R3, R2, R0 ;  /* 0x0000000203037224 */ /* 0x000fc800078e0200 */
[----:B-1----:R-:W-:-:S05]  /*02f0*/  IMAD.WIDE R2, R3, 0x4, R6 ;  /* 0x0000000403027825 */ /* 0x002fca00078e0206 */
[----:B--2---:R-:W-:Y:S01]  /*0300*/  STG.E desc[UR6][R2.64], R5 ;  /* 0x0000000502007986 */ /* 0x004fe2000c101906 */
[----:B------:R-:W-:Y:S05]  /*0310*/  EXIT ;  /* 0x000000000000794d */ /* 0x000fea0003800000 */
.L_x_0:
[----:B------:R-:W-:-:S00]  /*0320*/  BRA `(.L_x_0) ;  /* 0xfffffffc00fc7947 */ /* 0x000fc0000383ffff */
[----:B------:R-:W-:-:S00]  /*0330*/  NOP ;  /* 0x0000000000007918 */ /* 0x000fc00000000000 */
        /* <DEDUP_REMOVED lines=12> */
.L_x_87:


//--------------------- .text._Z11zero_bufferPii  --------------------------
	.section	.text._Z11zero_bufferPii,"ax",@progbits
	.align	128
        .global         _Z11zero_bufferPii
        .type           _Z11zero_bufferPii,@function
        .size           _Z11zero_bufferPii,(.L_x_88 - _Z11zero_bufferPii)
        .other          _Z11zero_bufferPii,@"STO_CUDA_ENTRY STV_DEFAULT"
_Z11zero_bufferPii:
.text._Z11zero_bufferPii:
[----:B------:R-:W-:Y:S01]  /*0000*/  LDC R1, c[0x0][0x37c] ;  /* 0x0000df00ff017b82 */ /* 0x000fe20000000800 */
[----:B------:R-:W0:Y:S07]  /*0010*/  S2R R0, SR_TID.X ;  /* 0x0000000000007919 */ /* 0x000e2e0000002100 */
[----:B------:R-:W0:Y:S01]  /*0020*/  S2UR UR4, SR_CTAID.X ;  /* 0x00000000000479c3 */ /* 0x000e220000002500 */
[----:B------:R-:W1:Y:S07]  /*0030*/  LDCU UR5, c[0x0][0x388] ;  /* 0x00007100ff0577ac */ /* 0x000e6e0008000800 */
[----:B------:R-:W0:Y:S02]  /*0040*/  LDC R5, c[0x0][0x360] ;  /* 0x0000d800ff057b82 */ /* 0x000e240000000800 */
[----:B0-----:R-:W-:-:S05]  /*0050*/  IMAD R5, R5, UR4, R0 ;  /* 0x0000000405057c24 */ /* 0x001fca000f8e0200 */
[----:B-1----:R-:W-:-:S13]  /*0060*/  ISETP.GE.AND P0, PT, R5, UR5, PT ;  /* 0x0000000505007c0c */ /* 0x002fda000bf06270 */
[----:B------:R-:W-:Y:S05]  /*0070*/  @P0 EXIT ;  /* 0x000000000000094d */ /* 0x000fea0003800000 */
[----:B------:R-:W0:Y:S01]  /*0080*/  LDC.64 R2, c[0x0][0x380] ;  /* 0x0000e000ff027b82 */ /* 0x000e220000000a00 */
[----:B------:R-:W1:Y:S01]  /*0090*/  LDCU.64 UR4, c[0x0][0x358] ;  /* 0x00006b00ff0477ac */ /* 0x000e620008000a00 */
[----:B0-----:R-:W-:-:S05]  /*00a0*/  IMAD.WIDE R2, R5, 0x4, R2 ;  /* 0x0000000405027825 */ /* 0x001fca00078e0202 */
[----:B-1----:R-:W-:Y:S01]  /*00b0*/  STG.E desc[UR4][R2.64], RZ ;  /* 0x000000ff02007986 */ /* 0x002fe2000c101904 */
[----:B------:R-:W-:Y:S05]  /*00c0*/  EXIT ;  /* 0x000000000000794d */ /* 0x000fea0003800000 */
.L_x_1:
        /* <DEDUP_REMOVED lines=11> */
.L_x_88:


//--------------------- .text._Z17init_accumulatorsPKsPiii --------------------------
	.section	.text._Z17init_accumulatorsPKsPiii,"ax",@progbits
	.align	128
        .global         _Z17init_accumulatorsPKsPiii
        .type           _Z17init_accumulatorsPKsPiii,@function
        .size           _Z17init_accumulatorsPKsPiii,(.L_x_89 - _Z17init_accumulatorsPKsPiii)
        .other          _Z17init_accumulatorsPKsPiii,@"STO_CUDA_ENTRY STV_DEFAULT"
_Z17init_accumulatorsPKsPiii:
.text._Z17init_accumulatorsPKsPiii:
        /* <DEDUP_REMOVED lines=12> */
[----:B------:R-:W0:Y:S01]  /*00c0*/  LDCU.64 UR6, c[0x0][0x358] ;  /* 0x00006b00ff0677ac */ /* 0x000e220008000a00 */
[----:B------:R-:W-:Y:S02]  /*00d0*/  IABS R8, R0 ;  /* 0x0000000000087213 */ /* 0x000fe40000000000 */
[----:B------:R-:W1:Y:S01]  /*00e0*/  I2F.RP R3, R6 ;  /* 0x0000000600037306 */ /* 0x000e620000209400 */
[----:B------:R-:W-:-:S07]  /*00f0*/  ISETP.GE.AND P2, PT, R0, RZ, PT ;  /* 0x000000ff0000720c */ /* 0x000fce0003f46270 */
[----:B-1----:R-:W1:Y:S02]  /*0100*/  MUFU.RCP R3, R3 ;  /* 0x0000000300037308 */ /* 0x002e640000001000 */
[----:B-1----:R-:W-:-:S06]  /*0110*/  IADD3 R4, PT, PT, R3, 0xffffffe, RZ ;  /* 0x0ffffffe03047810 */ /* 0x002fcc0007ffe0ff */
[----:B------:R1:W2:Y:S02]  /*0120*/  F2I.FTZ.U32.TRUNC.NTZ R5, R4 ;  /* 0x0000000400057305 */ /* 0x0002a4000021f000 */
[----:B-1----:R-:W-:Y:S02]  /*0130*/  HFMA2 R4, -RZ, RZ, 0, 0 ;  /* 0x00000000ff047431 */ /* 0x002fe400000001ff */
[----:B--2---:R-:W-:-:S04]  /*0140*/  IMAD.MOV R7, RZ, RZ, -R5 ;  /* 0x000000ffff077224 */ /* 0x004fc800078e0a05 */
[----:B------:R-:W-:-:S04]  /*0150*/  IMAD R7, R7, R6, RZ ;  /* 0x0000000607077224 */ /* 0x000fc800078e02ff */
[----:B------:R-:W-:-:S04]  /*0160*/  IMAD.HI.U32 R5, R5, R7, R4 ;  /* 0x0000000705057227 */ /* 0x000fc800078e0004 */
[----:B------:R-:W-:-:S04]  /*0170*/  IMAD.MOV.U32 R7, RZ, RZ, R8 ;  /* 0x000000ffff077224 */ /* 0x000fc800078e0008 */
[----:B------:R-:W-:-:S05]  /*0180*/  IMAD.HI.U32 R5, R5, R7, RZ ;  /* 0x0000000705057227 */ /* 0x000fca00078e00ff */
[----:B------:R-:W-:-:S05]  /*0190*/  IADD3 R5, PT, PT, -R5, RZ, RZ ;  /* 0x000000ff05057210 */ /* 0x000fca0007ffe1ff */
[C---:B------:R-:W-:Y:S02]  /*01a0*/  IMAD R3, R6.reuse, R5, R7 ;  /* 0x0000000506037224 */ /* 0x040fe400078e0207 */
[----:B------:R-:W1:Y:S03]  /*01b0*/  LDC.64 R4, c[0x0][0x380] ;  /* 0x0000e000ff047b82 */ /* 0x000e660000000a00 */
[----:B------:R-:W-:-:S13]  /*01c0*/  ISETP.GT.U32.AND P0, PT, R6, R3, PT ;  /* 0x000000030600720c */ /* 0x000fda0003f04070 */
[----:B------:R-:W-:Y:S01]  /*01d0*/  @!P0 IMAD.IADD R3, R3, 0x1, -R6 ;  /* 0x0000000103038824 */ /* 0x000fe200078e0a06 */
[----:B------:R-:W-:-:S04]  /*01e0*/  ISETP.NE.AND P0, PT, R2, RZ, PT ;  /* 0x000000ff0200720c */ /* 0x000fc80003f05270 */
[----:B------:R-:W-:-:S13]  /*01f0*/  ISETP.GT.U32.AND P1, PT, R6, R3, PT ;  /* 0x000000030600720c */ /* 0x000fda0003f24070 */
[----:B------:R-:W-:Y:S02]  /*0200*/  @!P1 IADD3 R3, PT, PT, R3, -R6, RZ ;  /* 0x8000000603039210 */ /* 0x000fe40007ffe0ff */
[----:B------:R-:W2:Y:S03]  /*0210*/  LDC.64 R6, c[0x0][0x388] ;  /* 0x0000e200ff067b82 */ /* 0x000ea60000000a00 */
[----:B------:R-:W-:Y:S01]  /*0220*/  @!P2 IMAD.MOV R3, RZ, RZ, -R3 ;  /* 0x000000ffff03a224 */ /* 0x000fe200078e0a03 */
[----:B------:R-:W-:-:S05]  /*0230*/  @!P0 LOP3.LUT R3, RZ, R2, RZ, 0x33, !PT ;  /* 0x00000002ff038212 */ /* 0x000fca00078e33ff */
[----:B-1----:R-:W-:-:S06]  /*0240*/  IMAD.WIDE R4, R3, 0x2, R4 ;  /* 0x0000000203047825 */ /* 0x002fcc00078e0204 */
[----:B0-----:R-:W3:Y:S01]  /*0250*/  LDG.E.U16.CONSTANT R4, desc[UR6][R4.64] ;  /* 0x0000000604047981 */ /* 0x001ee2000c1e9500 */
[----:B------:R-:W-:-:S05]  /*0260*/  IMAD R3, R2, UR4, RZ ;  /* 0x0000000402037c24 */ /* 0x000fca000f8e02ff */
[----:B------:R-:W-:-:S05]  /*0270*/  LEA R3, R3, R0, 0x1 ;  /* 0x0000000003037211 */ /* 0x000fca00078e08ff */
[----:B--2---:R-:W-:Y:S01]  /*0280*/  IMAD.WIDE R2, R3, 0x4, R6 ;  /* 0x0000000403027825 */ /* 0x004fe200078e0206 */
[----:B---3--:R-:W-:-:S05]  /*0290*/  PRMT R0, R4, 0x9910, RZ ;  /* 0x0000991004007816 */ /* 0x008fca00000000ff */
[----:B------:R-:W-:-:S05]  /*02a0*/  IMAD.MOV.U32 R7, RZ, RZ, R0 ;  /* 0x000000ffff077224 */ /* 0x000fca00078e0000 */
[----:B------:R-:W-:Y:S01]  /*02b0*/  STG.E desc[UR6][R2.64], R7 ;  /* 0x0000000702007986 */ /* 0x000fe2000c101906 */
[----:B------:R-:W-:Y:S05]  /*02c0*/  EXIT ;  /* 0x000000000000794d */ /* 0x000fea0003800000 */
.L_x_2:
        /* <DEDUP_REMOVED lines=11> */
.L_x_89:


//--------------------- .text._Z15psqt_accumulatePKiS0_PKjS2_Pii --------------------------
	.section	.text._Z15psqt_accumulatePKiS0_PKjS2_Pii,"ax",@progbits
	.align	128
        .global         _Z15psqt_accumulatePKiS0_PKjS2_Pii
        .type           _Z15psqt_accumulatePKiS0_PKjS2_Pii,@function
        .size           _Z15psqt_accumulatePKiS0_PKjS2_Pii,(.L_x_90 - _Z15psqt_accumulatePKiS0_PKjS2_Pii)
        .other          _Z15psqt_accumulatePKiS0_PKjS2_Pii,@"STO_CUDA_ENTRY STV_DEFAULT"
_Z15psqt_accumulatePKiS0_PKjS2_Pii:
.text._Z15psqt_accumulatePKiS0_PKjS2_Pii:
[----:B------:R-:W-:Y:S01]  /*0000*/  LDC R1, c[0x0][0x37c] ;  /* 0x0000df00ff017b82 */ /* 0x000fe20000000800 */
[----:B------:R-:W0:Y:S07]  /*0010*/  S2R R0, SR_TID.X ;  /* 0x0000000000007919 */ /* 0x000e2e0000002100 */
[----:B------:R-:W0:Y:S01]  /*0020*/  S2UR UR4, SR_CTAID.X ;  /* 0x00000000000479c3 */ /* 0x000e220000002500 */
[----:B------:R-:W1:Y:S01]  /*0030*/  LDCU UR5, c[0x0][0x3a8] ;  /* 0x00007500ff0577ac */ /* 0x000e620008000800 */
[----:B------:R-:W1:Y:S06]  /*0040*/  S2R R2, SR_CTAID.Y ;  /* 0x0000000000027919 */ /* 0x000e6c0000002600 */
[----:B------:R-:W0:Y:S02]  /*0050*/  LDC R3, c[0x0][0x360] ;  /* 0x0000d800ff037b82 */ /* 0x000e240000000800 */
[----:B0-----:R-:W-:Y:S01]  /*0060*/  IMAD R3, R3, UR4, R0 ;  /* 0x0000000403037c24 */ /* 0x001fe2000f8e0200 */
[----:B-1----:R-:W-:-:S04]  /*0070*/  ISETP.GE.AND P0, PT, R2, UR5, PT ;  /* 0x0000000502007c0c */ /* 0x002fc8000bf06270 */
[----:B------:R-:W-:-:S13]  /*0080*/  ISETP.GT.OR P0, PT, R3, 0x7, P0 ;  /* 0x000000070300780c */ /* 0x000fda0000704670 */
[----:B------:R-:W-:Y:S05]  /*0090*/  @P0 EXIT ;  /* 0x000000000000094d */ /* 0x000fea0003800000 */
[----:B------:R-:W0:Y:S01]  /*00a0*/  LDC.64 R8, c[0x0][0x390] ;  /* 0x0000e400ff087b82 */ /* 0x000e220000000a00 */
[----:B------:R-:W1:Y:S01]  /*00b0*/  LDCU.64 UR6, c[0x0][0x358] ;  /* 0x00006b00ff0677ac */ /* 0x000e620008000a00 */
[----:B------:R-:W-:-:S13]  /*00c0*/  ISETP.NE.AND P0, PT, R2, RZ, PT ;  /* 0x000000ff0200720c */ /* 0x000fda0003f05270 */
[----:B------:R-:W2:Y:S01]  /*00d0*/  @P0 LDC.64 R6, c[0x0][0x398] ;  /* 0x0000e600ff060b82 */ /* 0x000ea20000000a00 */
[----:B0-----:R-:W-:-:S05]  /*00e0*/  IMAD.WIDE.U32 R8, R2, 0x4, R8 ;  /* 0x0000000402087825 */ /* 0x001fca00078e0008 */
[----:B-1----:R-:W3:Y:S01]  /*00f0*/  LDG.E.CONSTANT R4, desc[UR6][R8.64] ;  /* 0x0000000608047981 */ /* 0x002ee2000c1e9900 */
[----:B------:R-:W-:Y:S02]  /*0100*/  @P0 VIADD R11, R2, 0xffffffff ;  /* 0xffffffff020b0836 */ /* 0x000fe40000000000 */
[----:B------:R-:W-:Y:S02]  /*0110*/  IMAD.MOV.U32 R5, RZ, RZ, RZ ;  /* 0x000000ffff057224 */ /* 0x000fe400078e00ff */
[----:B--2---:R-:W-:-:S05]  /*0120*/  @P0 IMAD.WIDE.U32 R6, R11, 0x4, R6 ;  /* 0x000000040b060825 */ /* 0x004fca00078e0006 */
[----:B------:R0:W5:Y:S01]  /*0130*/  @P0 LDG.E.CONSTANT R5, desc[UR6][R6.64] ;  /* 0x0000000606050981 */ /* 0x000162000c1e9900 */
[----:B------:R-:W-:Y:S01]  /*0140*/  HFMA2 R0, -RZ, RZ, 0, 0 ;  /* 0x00000000ff007431 */ /* 0x000fe200000001ff */
[----:B---3--:R-:W-:-:S13]  /*0150*/  ISETP.GE.AND P0, PT, R4, 0x1, PT ;  /* 0x000000010400780c */ /* 0x008fda0003f06270 */
[----:B0-----:R-:W-:Y:S05]  /*0160*/  @!P0 BRA `(.L_x_3) ;  /* 0x0000000800508947 */ /* 0x001fea0003800000 */
[C---:B------:R-:W-:Y:S01]  /*0170*/  ISETP.GE.U32.AND P1, PT, R4.reuse, 0x8, PT ;  /* 0x000000080400780c */ /* 0x040fe20003f26070 */
[----:B------:R-:W-:Y:S01]  /*0180*/  IMAD.MOV.U32 R8, RZ, RZ, RZ ;  /* 0x000000ffff087224 */ /* 0x000fe200078e00ff */
[----:B------:R-:W-:Y:S01]  /*0190*/  LOP3.LUT R6, R4, 0x7, RZ, 0xc0, !PT ;  /* 0x0000000704067812 */ /* 0x000fe200078ec0ff */
[----:B------:R-:W-:-:S03]  /*01a0*/  IMAD.MOV.U32 R0, RZ, RZ, RZ ;  /* 0x000000ffff007224 */ /* 0x000fc600078e00ff */
[----:B------:R-:W-:-:S07]  /*01b0*/  ISETP.NE.AND P0, PT, R6, RZ, PT ;  /* 0x000000ff0600720c */ /* 0x000fce0003f05270 */
[----:B------:R-:W-:Y:S06]  /*01c0*/  @!P1 BRA `(.L_x_4) ;  /* 0x0000000400189947 */ /* 0x000fec0003800000 */
[----:B------:R-:W0:Y:S01]  /*01d0*/  LDCU.64 UR4, c[0x0][0x388] ;  /* 0x00007100ff0477ac */ /* 0x000e220008000a00 */
[----:B------:R-:W-:Y:S01]  /*01e0*/  LOP3.LUT R8, R4, 0x7ffffff8, RZ, 0xc0, !PT ;  /* 0x7ffffff804087812 */ /* 0x000fe200078ec0ff */
[----:B-----5:R-:W-:Y:S01]  /*01f0*/  IMAD.MOV.U32 R7, RZ, RZ, R5 ;  /* 0x000000ffff077224 */ /* 0x020fe200078e0005 */
[----:B------:R-:W-:-:S03]  /*0200*/  MOV R0, RZ ;  /* 0x000000ff00007202 */ /* 0x000fc60000000f00 */
[----:B------:R-:W-:Y:S01]  /*0210*/  IMAD.MOV R9, RZ, RZ, -R8 ;  /* 0x000000ffff097224 */ /* 0x000fe200078e0a08 */
[----:B0-----:R-:W-:-:S04]  /*0220*/  UIADD3 UR4, UP0, UPT, UR4, 0x10, URZ ;  /* 0x0000001004047890 */ /* 0x001fc8000ff1e0ff */
[----:B------:R-:W-:-:S12]  /*0230*/  UIADD3.X UR5, UPT, UPT, URZ, UR5, URZ, UP0, !UPT ;  /* 0x00000005ff057290 */ /* 0x000fd800087fe4ff */
.L_x_5:
[----:B------:R-:W-:Y:S01]  /*0240*/  MOV R12, UR4 ;  /* 0x00000004000c7c02 */ /* 0x000fe20008000f00 */
[----:B------:R-:W-:-:S04]  /*0250*/  IMAD.U32 R13, RZ, RZ, UR5 ;  /* 0x00000005ff0d7e24 */ /* 0x000fc8000f8e00ff */
[----:B------:R-:W-:-:S05]  /*0260*/  IMAD.WIDE R12, R7, 0x4, R12 ;  /* 0x00000004070c7825 */ /* 0x000fca00078e020c */
[----:B------:R-:W2:Y:S04]  /*0270*/  LDG.E.CONSTANT R18, desc[UR6][R12.64+-0x10] ;  /* 0xfffff0060c127981 */ /* 0x000ea8000c1e9900 */
[----:B------:R-:W3:Y:S04]  /*0280*/  LDG.E.CONSTANT R20, desc[UR6][R12.64+-0xc] ;  /* 0xfffff4060c147981 */ /* 0x000ee8000c1e9900 */
[----:B------:R-:W4:Y:S04]  /*0290*/  LDG.E.CONSTANT R11, desc[UR6][R12.64+-0x8] ;  /* 0xfffff8060c0b7981 */ /* 0x000f28000c1e9900 */
[----:B------:R-:W5:Y:S04]  /*02a0*/  LDG.E.CONSTANT R10, desc[UR6][R12.64+-0x4] ;  /* 0xfffffc060c0a7981 */ /* 0x000f68000c1e9900 */
[----:B------:R-:W5:Y:S04]  /*02b0*/  LDG.E.CONSTANT R26, desc[UR6][R12.64] ;  /* 0x000000060c1a7981 */ /* 0x000f68000c1e9900 */
[----:B------:R-:W5:Y:S04]  /*02c0*/  LDG.E.CONSTANT R28, desc[UR6][R12.64+0x4] ;  /* 0x000004060c1c7981 */ /* 0x000f68000c1e9900 */
[----:B------:R-:W5:Y:S04]  /*02d0*/  LDG.E.CONSTANT R22, desc[UR6][R12.64+0x8] ;  /* 0x000008060c167981 */ /* 0x000f68000c1e9900 */
[----:B------:R-:W5:Y:S01]  /*02e0*/  LDG.E.CONSTANT R24, desc[UR6][R12.64+0xc] ;  /* 0x00000c060c187981 */ /* 0x000f62000c1e9900 */
[----:B--2---:R-:W-:-:S02]  /*02f0*/  ISETP.GT.U32.AND P1, PT, R18, 0xafff, PT ;  /* 0x0000afff1200780c */ /* 0x004fc40003f24070 */
[----:B---3--:R-:W-:-:S11]  /*0300*/  ISETP.GT.U32.AND P6, PT, R20, 0xafff, PT ;  /* 0x0000afff1400780c */ /* 0x008fd60003fc4070 */
[----:B------:R-:W0:Y:S08]  /*0310*/  @!P1 LDC.64 R16, c[0x0][0x380] ;  /* 0x0000e000ff109b82 */ /* 0x000e300000000a00 */
[----:B------:R-:W1:Y:S01]  /*0320*/  @!P6 LDC.64 R14, c[0x0][0x380] ;  /* 0x0000e000ff0eeb82 */ /* 0x000e620000000a00 */
[----:B------:R-:W-:-:S04]  /*0330*/  @!P1 IMAD R19, R18, 0x8, R3 ;  /* 0x0000000812139824 */ /* 0x000fc800078e0203 */
[----:B0-----:R-:W-:Y:S01]  /*0340*/  @!P1 IMAD.WIDE R16, R19, 0x4, R16 ;  /* 0x0000000413109825 */ /* 0x001fe200078e0210 */
[----:B------:R-:W-:-:S05]  /*0350*/  @!P6 LEA R19, R20, R3, 0x3 ;  /* 0x000000031413e211 */ /* 0x000fca00078e18ff */
[----:B------:R-:W2:Y:S01]  /*0360*/  @!P1 LDG.E.CONSTANT R17, desc[UR6][R16.64] ;  /* 0x0000000610119981 */ /* 0x000ea2000c1e9900 */
[----:B-1----:R-:W-:-:S06]  /*0370*/  @!P6 IMAD.WIDE R14, R19, 0x4, R14 ;  /* 0x00000004130ee825 */ /* 0x002fcc00078e020e */
[----:B------:R-:W3:Y:S01]  /*0380*/  @!P6 LDG.E.CONSTANT R15, desc[UR6][R14.64] ;  /* 0x000000060e0fe981 */ /* 0x000ee2000c1e9900 */
[----:B----4-:R-:W-:Y:S02]  /*0390*/  ISETP.GT.U32.AND P5, PT, R11, 0xafff, PT ;  /* 0x0000afff0b00780c */ /* 0x010fe40003fa4070 */
[----:B-----5:R-:W-:Y:S02]  /*03a0*/  ISETP.GT.U32.AND P4, PT, R10, 0xafff, PT ;  /* 0x0000afff0a00780c */ /* 0x020fe40003f84070 */
[----:B------:R-:W-:Y:S02]  /*03b0*/  ISETP.GT.U32.AND P3, PT, R26, 0xafff, PT ;  /* 0x0000afff1a00780c */ /* 0x000fe40003f64070 */
[----:B------:R-:W-:-:S07]  /*03c0*/  ISETP.GT.U32.AND P2, PT, R28, 0xafff, PT ;  /* 0x0000afff1c00780c */ /* 0x000fce0003f44070 */
[----:B------:R-:W0:Y:S08]  /*03d0*/  @!P5 LDC.64 R18, c[0x0][0x380] ;  /* 0x0000e000ff12db82 */ /* 0x000e300000000a00 */
[----:B------:R-:W1:Y:S01]  /*03e0*/  @!P4 LDC.64 R20, c[0x0][0x380] ;  /* 0x0000e000ff14cb82 */ /* 0x000e620000000a00 */
[----:B------:R-:W-:Y:S01]  /*03f0*/  @!P5 IMAD R11, R11, 0x8, R3 ;  /* 0x000000080b0bd824 */ /* 0x000fe200078e0203 */
[----:B------:R-:W-:-:S02]  /*0400*/  @!P4 LEA R23, R10, R3, 0x3 ;  /* 0x000000030a17c211 */ /* 0x000fc400078e18ff */
[----:B------:R-:W-:Y:S01]  /*0410*/  @!P2 LEA R25, R28, R3, 0x3 ;  /* 0x000000031c19a211 */ /* 0x000fe200078e18ff */
[----:B0-----:R-:W-:-:S06]  /*0420*/  @!P5 IMAD.WIDE R18, R11, 0x4, R18 ;  /* 0x000000040b12d825 */ /* 0x001fcc00078e0212 */
[----:B------:R-:W4:Y:S01]  /*0430*/  @!P5 LDG.E.CONSTANT R19, desc[UR6][R18.64] ;  /* 0x000000061213d981 */ /* 0x000f22000c1e9900 */
[----:B-1----:R-:W-:-:S04]  /*0440*/  @!P4 IMAD.WIDE R20, R23, 0x4, R20 ;  /* 0x000000041714c825 */ /* 0x002fc800078e0214 */
[----:B------:R-:W-:Y:S02]  /*0450*/  @!P3 IMAD R23, R26, 0x8, R3 ;  /* 0x000000081a17b824 */ /* 0x000fe400078e0203 */
[----:B------:R-:W5:Y:S01]  /*0460*/  @!P4 LDG.E.CONSTANT R21, desc[UR6][R20.64] ;  /* 0x000000061415c981 */ /* 0x000f62000c1e9900 */
[----:B--2---:R-:W-:Y:S02]  /*0470*/  @!P1 IMAD.IADD R0, R0, 0x1, R17 ;  /* 0x0000000100009824 */ /* 0x004fe400078e0211 */
[----:B------:R-:W0:Y:S01]  /*0480*/  @!P3 LDC.64 R16, c[0x0][0x380] ;  /* 0x0000e000ff10bb82 */ /* 0x000e220000000a00 */
[----:B------:R-:W-:Y:S02]  /*0490*/  ISETP.GT.U32.AND P1, PT, R22, 0xafff, PT ;  /* 0x0000afff1600780c */ /* 0x000fe40003f24070 */
[----:B---3--:R-:W-:-:S05]  /*04a0*/  @!P6 IADD3 R0, PT, PT, R0, R15, RZ ;  /* 0x0000000f0000e210 */ /* 0x008fca0007ffe0ff */
[----:B------:R-:W1:Y:S01]  /*04b0*/  @!P2 LDC.64 R14, c[0x0][0x380] ;  /* 0x0000e000ff0eab82 */ /* 0x000e620000000a00 */
[----:B------:R-:W-:-:S07]  /*04c0*/  ISETP.GT.U32.AND P6, PT, R24, 0xafff, PT ;  /* 0x0000afff1800780c */ /* 0x000fce0003fc4070 */
[----:B------:R-:W2:Y:S08]  /*04d0*/  @!P1 LDC.64 R12, c[0x0][0x380] ;  /* 0x0000e000ff0c9b82 */ /* 0x000eb00000000a00 */
[----:B------:R-:W3:Y:S01]  /*04e0*/  @!P6 LDC.64 R10, c[0x0][0x380] ;  /* 0x0000e000ff0aeb82 */ /* 0x000ee20000000a00 */
[----:B0-----:R-:W-:-:S06]  /*04f0*/  @!P3 IMAD.WIDE R16, R23, 0x4, R16 ;  /* 0x000000041710b825 */ /* 0x001fcc00078e0210 */
[----:B------:R-:W5:Y:S01]  /*0500*/  @!P3 LDG.E.CONSTANT R17, desc[UR6][R16.64] ;  /* 0x000000061011b981 */ /* 0x000f62000c1e9900 */
[----:B-1----:R-:W-:Y:S01]  /*0510*/  @!P2 IMAD.WIDE R14, R25, 0x4, R14 ;  /* 0x00000004190ea825 */ /* 0x002fe200078e020e */
[----:B------:R-:W-:-:S03]  /*0520*/  @!P6 LEA R25, R24, R3, 0x3 ;  /* 0x000000031819e211 */ /* 0x000fc600078e18ff */
[----:B------:R-:W-:Y:S02]  /*0530*/  @!P1 IMAD R23, R22, 0x8, R3 ;  /* 0x0000000816179824 */ /* 0x000fe400078e0203 */
[----:B------:R-:W5:Y:S02]  /*0540*/  @!P2 LDG.E.CONSTANT R15, desc[UR6][R14.64] ;  /* 0x000000060e0fa981 */ /* 0x000f64000c1e9900 */
[----:B--2---:R-:W-:-:S06]  /*0550*/  @!P1 IMAD.WIDE R12, R23, 0x4, R12 ;  /* 0x00000004170c9825 */ /* 0x004fcc00078e020c */
[----:B------:R-:W2:Y:S01]  /*0560*/  @!P1 LDG.E.CONSTANT R13, desc[UR6][R12.64] ;  /* 0x000000060c0d9981 */ /* 0x000ea2000c1e9900 */
[----:B---3--:R-:W-:-:S06]  /*0570*/  @!P6 IMAD.WIDE R10, R25, 0x4, R10 ;  /* 0x00000004190ae825 */ /* 0x008fcc00078e020a */
[----:B------:R-:W3:Y:S01]  /*0580*/  @!P6 LDG.E.CONSTANT R11, desc[UR6][R10.64] ;  /* 0x000000060a0be981 */ /* 0x000ee2000c1e9900 */
[----:B----4-:R-:W-:-:S05]  /*0590*/  @!P5 IMAD.IADD R0, R0, 0x1, R19 ;  /* 0x000000010000d824 */ /* 0x010fca00078e0213 */
[----:B-----5:R-:W-:Y:S02]  /*05a0*/  @!P4 IADD3 R0, PT, PT, R0, R21, RZ ;  /* 0x000000150000c210 */ /* 0x020fe40007ffe0ff */
[----:B------:R-:W-:Y:S01]  /*05b0*/  IADD3 R9, PT, PT, R9, 0x8, RZ ;  /* 0x0000000809097810 */ /* 0x000fe20007ffe0ff */
[----:B------:R-:W-:Y:S02]  /*05c0*/  VIADD R7, R7, 0x8 ;  /* 0x0000000807077836 */ /* 0x000fe40000000000 */
[----:B------:R-:W-:-:S04]  /*05d0*/  @!P3 IMAD.IADD R0, R0, 0x1, R17 ;  /* 0x000000010000b824 */ /* 0x000fc800078e0211 */
[----:B------:R-:W-:Y:S01]  /*05e0*/  @!P2 IMAD.IADD R0, R0, 0x1, R15 ;  /* 0x000000010000a824 */ /* 0x000fe200078e020f */
[----:B------:R-:W-:-:S04]  /*05f0*/  ISETP.NE.AND P2, PT, R9, RZ, PT ;  /* 0x000000ff0900720c */ /* 0x000fc80003f45270 */
[----:B--2---:R-:W-:-:S04]  /*0600*/  @!P1 IADD3 R0, PT, PT, R0, R13, RZ ;  /* 0x0000000d00009210 */ /* 0x004fc80007ffe0ff */
[----:B---3--:R-:W-:-:S05]  /*0610*/  @!P6 IADD3 R0, PT, PT, R0, R11, RZ ;  /* 0x0000000b0000e210 */ /* 0x008fca0007ffe0ff */
[----:B------:R-:W-:Y:S05]  /*0620*/  @P2 BRA `(.L_x_5) ;  /* 0xfffffffc00042947 */ /* 0x000fea000383ffff */
.L_x_4:
[----:B------:R-:W-:Y:S05]  /*0630*/  @!P0 BRA `(.L_x_3) ;  /* 0x00000004001c8947 */ /* 0x000fea0003800000 */
[----:B------:R-:W-:Y:S02]  /*0640*/  ISETP.GE.U32.AND P0, PT, R6, 0x4, PT ;  /* 0x000000040600780c */ /* 0x000fe40003f06070 */
[----:B------:R-:W-:-:S04]  /*0650*/  LOP3.LUT R9, R4, 0x3, RZ, 0xc0, !PT ;  /* 0x0000000304097812 */ /* 0x000fc800078ec0ff */
[----:B------:R-:W-:-:S07]  /*0660*/  ISETP.NE.AND P4, PT, R9, RZ, PT ;  /* 0x000000ff0900720c */ /* 0x000fce0003f85270 */
[----:B------:R-:W-:Y:S06]  /*0670*/  @!P0 BRA `(.L_x_6) ;  /* 0x0000000000808947 */ /* 0x000fec0003800000 */
[----:B------:R-:W0:Y:S01]  /*0680*/  LDC.64 R6, c[0x0][0x388] ;  /* 0x0000e200ff067b82 */ /* 0x000e220000000a00 */
[----:B-----5:R-:W-:-:S04]  /*0690*/  IMAD.IADD R17, R8, 0x1, R5 ;  /* 0x0000000108117824 */ /* 0x020fc800078e0205 */
[----:B0-----:R-:W-:-:S05]  /*06a0*/  IMAD.WIDE R16, R17, 0x4, R6 ;  /* 0x0000000411107825 */ /* 0x001fca00078e0206 */
[----:B------:R-:W2:Y:S04]  /*06b0*/  LDG.E.CONSTANT R18, desc[UR6][R16.64] ;  /* 0x0000000610127981 */ /* 0x000ea8000c1e9900 */
[----:B------:R-:W3:Y:S04]  /*06c0*/  LDG.E.CONSTANT R20, desc[UR6][R16.64+0x4] ;  /* 0x0000040610147981 */ /* 0x000ee8000c1e9900 */
[----:B------:R-:W4:Y:S04]  /*06d0*/  LDG.E.CONSTANT R22, desc[UR6][R16.64+0x8] ;  /* 0x0000080610167981 */ /* 0x000f28000c1e9900 */
[----:B------:R-:W4:Y:S01]  /*06e0*/  LDG.E.CONSTANT R24, desc[UR6][R16.64+0xc] ;  /* 0x00000c0610187981 */ /* 0x000f22000c1e9900 */
[----:B--2---:R-:W-:-:S02]  /*06f0*/  ISETP.GT.U32.AND P0, PT, R18, 0xafff, PT ;  /* 0x0000afff1200780c */ /* 0x004fc40003f04070 */
[----:B---3--:R-:W-:Y:S02]  /*0700*/  ISETP.GT.U32.AND P1, PT, R20, 0xafff, PT ;  /* 0x0000afff1400780c */ /* 0x008fe40003f24070 */
[----:B----4-:R-:W-:Y:S02]  /*0710*/  ISETP.GT.U32.AND P2, PT, R22, 0xafff, PT ;  /* 0x0000afff1600780c */ /* 0x010fe40003f44070 */
[----:B------:R-:W-:-:S07]  /*0720*/  ISETP.GT.U32.AND P3, PT, R24, 0xafff, PT ;  /* 0x0000afff1800780c */ /* 0x000fce0003f64070 */
[----:B------:R-:W0:Y:S01]  /*0730*/  @!P0 LDC.64 R14, c[0x0][0x380] ;  /* 0x0000e000ff0e8b82 */ /* 0x000e220000000a00 */
[----:B------:R-:W-:Y:S01]  /*0740*/  @!P0 LEA R19, R18, R3, 0x3 ;  /* 0x0000000312138211 */ /* 0x000fe200078e18ff */
[----:B------:R-:W-:-:S06]  /*0750*/  @!P1 IMAD R21, R20, 0x8, R3 ;  /* 0x0000000814159824 */ /* 0x000fcc00078e0203 */
[----:B------:R-:W1:Y:S01]  /*0760*/  @!P1 LDC.64 R12, c[0x0][0x380] ;  /* 0x0000e000ff0c9b82 */ /* 0x000e620000000a00 */
[----:B------:R-:W-:-:S07]  /*0770*/  @!P2 LEA R17, R22, R3, 0x3 ;  /* 0x000000031611a211 */ /* 0x000fce00078e18ff */
[----:B------:R-:W2:Y:S08]  /*0780*/  @!P2 LDC.64 R10, c[0x0][0x380] ;  /* 0x0000e000ff0aab82 */ /* 0x000eb00000000a00 */
[----:B------:R-:W3:Y:S01]  /*0790*/  @!P3 LDC.64 R6, c[0x0][0x380] ;  /* 0x0000e000ff06bb82 */ /* 0x000ee20000000a00 */
[----:B0-----:R-:W-:-:S06]  /*07a0*/  @!P0 IMAD.WIDE R14, R19, 0x4, R14 ;  /* 0x00000004130e8825 */ /* 0x001fcc00078e020e */
[----:B------:R-:W4:Y:S01]  /*07b0*/  @!P0 LDG.E.CONSTANT R15, desc[UR6][R14.64] ;  /* 0x000000060e0f8981 */ /* 0x000f22000c1e9900 */
[----:B-1----:R-:W-:-:S04]  /*07c0*/  @!P1 IMAD.WIDE R12, R21, 0x4, R12 ;  /* 0x00000004150c9825 */ /* 0x002fc800078e020c */
[----:B------:R-:W-:Y:S02]  /*07d0*/  @!P3 IMAD R19, R24, 0x8, R3 ;  /* 0x000000081813b824 */ /* 0x000fe400078e0203 */
[----:B------:R-:W4:Y:S01]  /*07e0*/  @!P1 LDG.E.CONSTANT R13, desc[UR6][R12.64] ;  /* 0x000000060c0d9981 */ /* 0x000f22000c1e9900 */
[----:B--2---:R-:W-:-:S06]  /*07f0*/  @!P2 IMAD.WIDE R10, R17, 0x4, R10 ;  /* 0x00000004110aa825 */ /* 0x004fcc00078e020a */
[----:B------:R-:W2:Y:S01]  /*0800*/  @!P2 LDG.E.CONSTANT R11, desc[UR6][R10.64] ;  /* 0x000000060a0ba981 */ /* 0x000ea2000c1e9900 */
[----:B---3--:R-:W-:-:S06]  /*0810*/  @!P3 IMAD.WIDE R6, R19, 0x4, R6 ;  /* 0x000000041306b825 */ /* 0x008fcc00078e0206 */
[----:B------:R-:W3:Y:S01]  /*0820*/  @!P3 LDG.E.CONSTANT R7, desc[UR6][R6.64] ;  /* 0x000000060607b981 */ /* 0x000ee2000c1e9900 */
[----:B------:R-:W-:Y:S01]  /*0830*/  VIADD R8, R8, 0x4 ;  /* 0x0000000408087836 */ /* 0x000fe20000000000 */
[----:B----4-:R-:W-:-:S05]  /*0840*/  @!P0 IADD3 R0, PT, PT, R0, R15, RZ ;  /* 0x0000000f00008210 */ /* 0x010fca0007ffe0ff */
[----:B------:R-:W-:-:S05]  /*0850*/  @!P1 IMAD.IADD R0, R0, 0x1, R13 ;  /* 0x0000000100009824 */ /* 0x000fca00078e020d */
[----:B--2---:R-:W-:-:S04]  /*0860*/  @!P2 IADD3 R0, PT, PT, R0, R11, RZ ;  /* 0x0000000b0000a210 */ /* 0x004fc80007ffe0ff */
[----:B---3--:R-:W-:-:S07]  /*0870*/  @!P3 IADD3 R0, PT, PT, R0, R7, RZ ;  /* 0x000000070000b210 */ /* 0x008fce0007ffe0ff */
.L_x_6:
[----:B------:R-:W-:Y:S05]  /*0880*/  @!P4 BRA `(.L_x_3) ;  /* 0x000000000088c947 */ /* 0x000fea0003800000 */
[----:B------:R-:W-:Y:S02]  /*0890*/  ISETP.NE.AND P0, PT, R9, 0x1, PT ;  /* 0x000000010900780c */ /* 0x000fe40003f05270 */
[----:B------:R-:W-:-:S04]  /*08a0*/  LOP3.LUT R4, R4, 0x1, RZ, 0xc0, !PT ;  /* 0x0000000104047812 */ /* 0x000fc800078ec0ff */
[----:B------:R-:W-:-:S07]  /*08b0*/  ISETP.NE.U32.AND P2, PT, R4, 0x1, PT ;  /* 0x000000010400780c */ /* 0x000fce0003f45070 */
[----:B------:R-:W-:Y:S06]  /*08c0*/  @!P0 BRA `(.L_x_7) ;  /* 0x0000000000488947 */ /* 0x000fec0003800000 */
[----:B------:R-:W0:Y:S01]  /*08d0*/  LDC.64 R6, c[0x0][0x388] ;  /* 0x0000e200ff067b82 */ /* 0x000e220000000a00 */
[----:B-----5:R-:W-:-:S04]  /*08e0*/  IMAD.IADD R13, R8, 0x1, R5 ;  /* 0x00000001080d7824 */ /* 0x020fc800078e0205 */
[----:B0-----:R-:W-:-:S05]  /*08f0*/  IMAD.WIDE R12, R13, 0x4, R6 ;  /* 0x000000040d0c7825 */ /* 0x001fca00078e0206 */
[----:B------:R-:W2:Y:S04]  /*0900*/  LDG.E.CONSTANT R4, desc[UR6][R12.64] ;  /* 0x000000060c047981 */ /* 0x000ea8000c1e9900 */
[----:B------:R-:W3:Y:S01]  /*0910*/  LDG.E.CONSTANT R14, desc[UR6][R12.64+0x4] ;  /* 0x000004060c0e7981 */ /* 0x000ee2000c1e9900 */
[----:B--2---:R-:W-:Y:S02]  /*0920*/  ISETP.GT.U32.AND P0, PT, R4, 0xafff, PT ;  /* 0x0000afff0400780c */ /* 0x004fe40003f04070 */
[----:B---3--:R-:W-:-:S11]  /*0930*/  ISETP.GT.U32.AND P1, PT, R14, 0xafff, PT ;  /* 0x0000afff0e00780c */ /* 0x008fd60003f24070 */
[----:B------:R-:W0:Y:S01]  /*0940*/  @!P0 LDC.64 R6, c[0x0][0x380] ;  /* 0x0000e000ff068b82 */ /* 0x000e220000000a00 */
[----:B------:R-:W-:Y:S01]  /*0950*/  @!P0 LEA R9, R4, R3, 0x3 ;  /* 0x0000000304098211 */ /* 0x000fe200078e18ff */
[----:B------:R-:W-:-:S06]  /*0960*/  @!P1 IMAD R15, R14, 0x8, R3 ;  /* 0x000000080e0f9824 */ /* 0x000fcc00078e0203 */
[----:B------:R-:W1:Y:S01]  /*0970*/  @!P1 LDC.64 R10, c[0x0][0x380] ;  /* 0x0000e000ff0a9b82 */ /* 0x000e620000000a00 */
[----:B0-----:R-:W-:-:S06]  /*0980*/  @!P0 IMAD.WIDE R6, R9, 0x4, R6 ;  /* 0x0000000409068825 */ /* 0x001fcc00078e0206 */
[----:B------:R-:W2:Y:S01]  /*0990*/  @!P0 LDG.E.CONSTANT R7, desc[UR6][R6.64] ;  /* 0x0000000606078981 */ /* 0x000ea2000c1e9900 */
[----:B-1----:R-:W-:-:S06]  /*09a0*/  @!P1 IMAD.WIDE R10, R15, 0x4, R10 ;  /* 0x000000040f0a9825 */ /* 0x002fcc00078e020a */
[----:B------:R-:W3:Y:S01]  /*09b0*/  @!P1 LDG.E.CONSTANT R11, desc[UR6][R10.64] ;  /* 0x000000060a0b9981 */ /* 0x000ee2000c1e9900 */
[----:B------:R-:W-:Y:S01]  /*09c0*/  VIADD R8, R8, 0x2 ;  /* 0x0000000208087836 */ /* 0x000fe20000000000 */
[----:B--2---:R-:W-:-:S04]  /*09d0*/  @!P0 IADD3 R0, PT, PT, R0, R7, RZ ;  /* 0x0000000700008210 */ /* 0x004fc80007ffe0ff */
[----:B---3--:R-:W-:-:S07]  /*09e0*/  @!P1 IADD3 R0, PT, PT, R0, R11, RZ ;  /* 0x0000000b00009210 */ /* 0x008fce0007ffe0ff */
.L_x_7:
[----:B------:R-:W-:Y:S05]  /*09f0*/  @P2 BRA `(.L_x_3) ;  /* 0x00000000002c2947 */ /* 0x000fea0003800000 */
[----:B------:R-:W0:Y:S01]  /*0a00*/  LDC.64 R6, c[0x0][0x388] ;  /* 0x0000e200ff067b82 */ /* 0x000e220000000a00 */
[----:B-----5:R-:W-:-:S04]  /*0a10*/  IMAD.IADD R5, R8, 0x1, R5 ;  /* 0x0000000108057824 */ /* 0x020fc800078e0205 */
[----:B0-----:R-:W-:-:S05]  /*0a20*/  IMAD.WIDE R4, R5, 0x4, R6 ;  /* 0x0000000405047825 */ /* 0x001fca00078e0206 */
[----:B------:R-:W2:Y:S02]  /*0a30*/  LDG.E.CONSTANT R6, desc[UR6][R4.64] ;  /* 0x0000000604067981 */ /* 0x000ea4000c1e9900 */
[----:B--2---:R-:W-:-:S13]  /*0a40*/  ISETP.GT.U32.AND P0, PT, R6, 0xafff, PT ;  /* 0x0000afff0600780c */ /* 0x004fda0003f04070 */
[----:B------:R-:W-:Y:S05]  /*0a50*/  @P0 BRA `(.L_x_3) ;  /* 0x0000000000140947 */ /* 0x000fea0003800000 */
[----:B------:R-:W0:Y:S01]  /*0a60*/  LDC.64 R4, c[0x0][0x380] ;  /* 0x0000e000ff047b82 */ /* 0x000e220000000a00 */
[----:B------:R-:W-:-:S05]  /*0a70*/  LEA R7, R6, R3, 0x3 ;  /* 0x0000000306077211 */ /* 0x000fca00078e18ff */
[----:B0-----:R-:W-:-:S06]  /*0a80*/  IMAD.WIDE R4, R7, 0x4, R4 ;  /* 0x0000000407047825 */ /* 0x001fcc00078e0204 */
[----:B------:R-:W2:Y:S02]  /*0a90*/  LDG.E.CONSTANT R5, desc[UR6][R4.64] ;  /* 0x0000000604057981 */ /* 0x000ea4000c1e9900 */
[----:B--2---:R-:W-:-:S07]  /*0aa0*/  IMAD.IADD R0, R0, 0x1, R5 ;  /* 0x0000000100007824 */ /* 0x004fce00078e0205 */
.L_x_3:
[----:B-----5:R-:W0:Y:S01]  /*0ab0*/  LDC.64 R4, c[0x0][0x3a0] ;  /* 0x0000e800ff047b82 */ /* 0x020e220000000a00 */
[----:B------:R-:W-:-:S05]  /*0ac0*/  LEA R3, R2, R3, 0x3 ;  /* 0x0000000302037211 */ /* 0x000fca00078e18ff */
[----:B0-----:R-:W-:-:S05]  /*0ad0*/  IMAD.WIDE R2, R3, 0x4, R4 ;  /* 0x0000000403027825 */ /* 0x001fca00078e0204 */
[----:B------:R-:W-:Y:S01]  /*0ae0*/  STG.E desc[UR6][R2.64], R0 ;  /* 0x0000000002007986 */ /* 0x000fe2000c101906 */
[----:B------:R-:W-:Y:S05]  /*0af0*/  EXIT ;  /* 0x000000000000794d */ /* 0x000fea0003800000 */
.L_x_8:
        /* <DEDUP_REMOVED lines=16> */
.L_x_90:


//--------------------- .text._Z18nnue_forward_fusedPKiPKaS0_S2_S0_S2_S0_Piii --------------------------
	.section	.text._Z18nnue_forward_fusedPKiPKaS0_S2_S0_S2_S0_Piii,"ax",@progbits
	.align	128
        .global         _Z18nnue_forward_fusedPKiPKaS0_S2_S0_S2_S0_Piii
        .type           _Z18nnue_forward_fusedPKiPKaS0_S2_S0_S2_S0_Piii,@function
        .size           _Z18nnue_forward_fusedPKiPKaS0_S2_S0_S2_S0_Piii,(.L_x_91 - _Z18nnue_forward_fusedPKiPKaS0_S2_S0_S2_S0_Piii)
        .other          _Z18nnue_forward_fusedPKiPKaS0_S2_S0_S2_S0_Piii,@"STO_CUDA_ENTRY STV_DEFAULT"
_Z18nnue_forward_fusedPKiPKaS0_S2_S0_S2_S0_Piii:
.text._Z18nnue_forward_fusedPKiPKaS0_S2_S0_S2_S0_Piii:
[----:B------:R-:W-:Y:S01]  /*0000*/  LDC R1, c[0x0][0x37c] ;  /* 0x0000df00ff017b82 */ /* 0x000fe20000000800 */
[----:B------:R-:W0:Y:S01]  /*0010*/  S2R R0, SR_CTAID.X ;  /* 0x0000000000007919 */ /* 0x000e220000002500 */
[----:B------:R-:W0:Y:S02]  /*0020*/  LDCU UR4, c[0x0][0x3c4] ;  /* 0x00007880ff0477ac */ /* 0x000e240008000800 */
[----:B0-----:R-:W-:-:S13]  /*0030*/  ISETP.GE.AND P0, PT, R0, UR4, PT ;  /* 0x0000000400007c0c */ /* 0x001fda000bf06270 */
[----:B------:R-:W-:Y:S05]  /*0040*/  @P0 EXIT ;  /* 0x000000000000094d */ /* 0x000fea0003800000 */
[----:B------:R-:W0:Y:S01]  /*0050*/  S2R R2, SR_TID.X ;  /* 0x0000000000027919 */ /* 0x000e220000002100 */
[----:B------:R-:W1:Y:S01]  /*0060*/  LDCU.64 UR6, c[0x0][0x358] ;  /* 0x00006b00ff0677ac */ /* 0x000e620008000a00 */
[----:B------:R-:W-:Y:S01]  /*0070*/  BSSY.RECONVERGENT B0, `(.L_x_9) ;  /* 0x0000101000007945 */ /* 0x000fe20003800200 */
[----:B0-----:R-:W-:-:S13]  /*0080*/  ISETP.GT.U32.AND P0, PT, R2, 0xf, PT ;  /* 0x0000000f0200780c */ /* 0x001fda0003f04070 */
[----:B-1----:R-:W-:Y:S05]  /*0090*/  @P0 BRA `(.L_x_10) ;  /* 0x0000000c00f80947 */ /* 0x002fea0003800000 */
[----:B------:R-:W0:Y:S08]  /*00a0*/  LDC R9, c[0x0][0x3c0] ;  /* 0x0000f000ff097b82 */ /* 0x000e300000000800 */
[----:B------:R-:W1:Y:S01]  /*00b0*/  LDC R3, c[0x0][0x360] ;  /* 0x0000d800ff037b82 */ /* 0x000e620000000800 */
[----:B0-----:R-:W-:-:S13]  /*00c0*/  ISETP.GT.AND P0, PT, R9, RZ, PT ;  /* 0x000000ff0900720c */ /* 0x001fda0003f04270 */
[----:B-1----:R-:W-:Y:S05]  /*00d0*/  @P0 BRA `(.L_x_11) ;  /* 0x00000000007c0947 */ /* 0x002fea0003800000 */
[----:B------:R-:W0:Y:S01]  /*00e0*/  S2UR UR5, SR_CgaCtaId ;  /* 0x00000000000579c3 */ /* 0x000e220000008800 */
[----:B------:R-:W-:Y:S01]  /*00f0*/  UMOV UR4, 0x400 ;  /* 0x0000040000047882 */ /* 0x000fe20000000000 */
[----:B------:R-:W-:-:S06]  /*0100*/  IMAD.MOV.U32 R8, RZ, RZ, R2 ;  /* 0x000000ffff087224 */ /* 0x000fcc00078e0002 */
[----:B------:R-:W1:Y:S01]  /*0110*/  LDC.64 R4, c[0x0][0x390] ;  /* 0x0000e400ff047b82 */ /* 0x000e620000000a00 */
[----:B0-----:R-:W-:-:S06]  /*0120*/  ULEA UR4, UR5, UR4, 0x18 ;  /* 0x0000000405047291 */ /* 0x001fcc000f8ec0ff */
[----:B------:R-:W-:-:S07]  /*0130*/  IMAD.U32 R9, RZ, RZ, UR4 ;  /* 0x00000004ff097e24 */ /* 0x000fce000f8e00ff */
.L_x_12:
[----:B-1----:R-:W-:-:S06]  /*0140*/  IMAD.WIDE.U32 R6, R8, 0x4, R4 ;  /* 0x0000000408067825 */ /* 0x002fcc00078e0004 */
[----:B------:R0:W2:Y:S01]  /*0150*/  LDG.E.CONSTANT R6, desc[UR6][R6.64] ;  /* 0x0000000606067981 */ /* 0x0000a2000c1e9900 */
[----:B------:R-:W-:-:S13]  /*0160*/  ISETP.NE.AND P0, PT, R8, 0xf, PT ;  /* 0x0000000f0800780c */ /* 0x000fda0003f05270 */
[----:B------:R-:W1:Y:S01]  /*0170*/  @!P0 S2R R12, SR_CgaCtaId ;  /* 0x00000000000c8919 */ /* 0x000e620000008800 */
[----:B0-----:R-:W-:Y:S01]  /*0180*/  @!P0 MOV R7, 0x400 ;  /* 0x0000040000078802 */ /* 0x001fe20000000f00 */
[----:B------:R-:W0:Y:S01]  /*0190*/  @!P0 S2R R13, SR_CgaCtaId ;  /* 0x00000000000d8919 */ /* 0x000e220000008800 */
[----:B--2---:R-:W-:Y:S01]  /*01a0*/  SHF.R.U32.HI R10, RZ, 0x6, R6 ;  /* 0x00000006ff0a7819 */ /* 0x004fe20000011606 */
[--C-:B------:R-:W-:Y:S01]  /*01b0*/  IMAD.IADD R6, R9, 0x1, R8.reuse ;  /* 0x0000000109067824 */ /* 0x100fe200078e0208 */
[----:B-1----:R-:W-:Y:S01]  /*01c0*/  @!P0 LEA R9, R12, R7, 0x18 ;  /* 0x000000070c098211 */ /* 0x002fe200078ec0ff */
[----:B------:R-:W-:Y:S01]  /*01d0*/  IMAD.IADD R8, R3, 0x1, R8 ;  /* 0x0000000103087824 */ /* 0x000fe200078e0208 */
[----:B------:R-:W-:Y:S02]  /*01e0*/  PRMT R10, R10, 0x9910, RZ ;  /* 0x000099100a0a7816 */ /* 0x000fe400000000ff */
[----:B------:R-:W-:Y:S02]  /*01f0*/  @!P0 MOV R12, 0x400 ;  /* 0x00000400000c8802 */ /* 0x000fe40000000f00 */
[----:B------:R-:W-:-:S05]  /*0200*/  VIMNMX.RELU R10, PT, PT, R10, 0x7f, PT ;  /* 0x0000007f0a0a7848 */ /* 0x000fca0003fe1100 */
[CC--:B------:R-:W-:Y:S02]  /*0210*/  @P0 IMAD R11, R10.reuse, R10.reuse, RZ ;  /* 0x0000000a0a0b0224 */ /* 0x0c0fe400078e02ff */
[----:B------:R-:W-:-:S03]  /*0220*/  @P0 IMAD R7, R10, R10, RZ ;  /* 0x0000000a0a070224 */ /* 0x000fc600078e02ff */
[----:B------:R-:W-:Y:S02]  /*0230*/  @P0 SHF.R.U32.HI R11, RZ, 0x7, R11 ;  /* 0x00000007ff0b0819 */ /* 0x000fe4000001160b */
[----:B------:R-:W-:-:S03]  /*0240*/  @P0 SHF.R.U32.HI R7, RZ, 0x7, R7 ;  /* 0x00000007ff070819 */ /* 0x000fc60000011607 */
[----:B------:R-:W-:Y:S04]  /*0250*/  @P0 STS.U8 [R6], R11 ;  /* 0x0000000b06000388 */ /* 0x000fe80000000000 */
[----:B------:R0:W-:Y:S04]  /*0260*/  @!P0 STS.U8 [R9+0x20], R10 ;  /* 0x0000200a09008388 */ /* 0x0001e80000000000 */
[----:B------:R2:W-:Y:S01]  /*0270*/  @P0 STS.U8 [R6+0xf], R7 ;  /* 0x00000f0706000388 */ /* 0x0005e20000000000 */
[----:B0-----:R-:W-:-:S05]  /*0280*/  @!P0 LEA R9, R13, R12, 0x18 ;  /* 0x0000000c0d098211 */ /* 0x001fca00078ec0ff */
[----:B------:R2:W-:Y:S01]  /*0290*/  @!P0 STS.U8 [R9+0x21], R10 ;  /* 0x0000210a09008388 */ /* 0x0005e20000000000 */
[----:B------:R-:W-:-:S13]  /*02a0*/  ISETP.GE.U32.AND P0, PT, R8, 0x10, PT ;  /* 0x000000100800780c */ /* 0x000fda0003f06070 */
[----:B--2---:R-:W-:Y:S05]  /*02b0*/  @!P0 BRA `(.L_x_12) ;  /* 0xfffffffc00a08947 */ /* 0x004fea000383ffff */
[----:B------:R-:W-:Y:S05]  /*02c0*/  BRA `(.L_x_10) ;  /* 0x0000000c006c7947 */ /* 0x000fea0003800000 */
.L_x_11:
[C---:B------:R-:W-:Y:S01]  /*02d0*/  LOP3.LUT R5, R9.reuse, 0x7ffffff8, RZ, 0xc0, !PT ;  /* 0x7ffffff809057812 */ /* 0x040fe200078ec0ff */
[----:B------:R-:W-:Y:S01]  /*02e0*/  IMAD R7, R0, R9, RZ ;  /* 0x0000000900077224 */ /* 0x000fe200078e02ff */
[C---:B------:R-:W-:Y:S01]  /*02f0*/  LOP3.LUT R4, R9.reuse, 0x7, RZ, 0xc0, !PT ;  /* 0x0000000709047812 */ /* 0x040fe200078ec0ff */
[----:B------:R-:W-:Y:S01]  /*0300*/  IMAD.MOV.U32 R8, RZ, RZ, R2 ;  /* 0x000000ffff087224 */ /* 0x000fe200078e0002 */
[----:B------:R-:W-:Y:S01]  /*0310*/  LOP3.LUT R6, R9, 0x3, RZ, 0xc0, !PT ;  /* 0x0000000309067812 */ /* 0x000fe200078ec0ff */
[----:B------:R-:W-:Y:S02]  /*0320*/  IMAD.SHL.U32 R7, R7, 0x2, RZ ;  /* 0x0000000207077824 */ /* 0x000fe400078e00ff */
[----:B------:R-:W-:-:S07]  /*0330*/  IMAD.MOV R9, RZ, RZ, -R5 ;  /* 0x000000ffff097224 */ /* 0x000fce00078e0a05 */
.L_x_22:
[----:B------:R-:W0:Y:S01]  /*0340*/  LDC.64 R14, c[0x0][0x390] ;  /* 0x0000e400ff0e7b82 */ /* 0x000e220000000a00 */
[----:B------:R-:W1:Y:S01]  /*0350*/  LDCU.64 UR4, c[0x0][0x388] ;  /* 0x00007100ff0477ac */ /* 0x000e620008000a00 */
[----:B0-----:R-:W-:-:S05]  /*0360*/  IMAD.WIDE.U32 R14, R8, 0x4, R14 ;  /* 0x00000004080e7825 */ /* 0x001fca00078e000e */
[----:B------:R0:W5:Y:S01]  /*0370*/  LDG.E.CONSTANT R10, desc[UR6][R14.64] ;  /* 0x000000060e0a7981 */ /* 0x000162000c1e9900 */
[----:B-1----:R-:W-:Y:S01]  /*0380*/  IADD3 R11, P1, PT, R8, UR4, RZ ;  /* 0x00000004080b7c10 */ /* 0x002fe2000ff3e0ff */
[----:B------:R-:W-:Y:S01]  /*0390*/  IMAD.MOV.U32 R13, RZ, RZ, RZ ;  /* 0x000000ffff0d7224 */ /* 0x000fe200078e00ff */
[----:B------:R-:W-:Y:S02]  /*03a0*/  PLOP3.LUT P0, PT, PT, PT, PT, 0x80, 0x8 ;  /* 0x000000000008781c */ /* 0x000fe40003f0f070 */
[----:B------:R-:W-:-:S04]  /*03b0*/  IADD3 R11, P2, PT, R11, 0x40, RZ ;  /* 0x000000400b0b7810 */ /* 0x000fc80007f5e0ff */
[----:B------:R-:W-:-:S09]  /*03c0*/  IADD3.X R12, PT, PT, RZ, UR5, RZ, P2, P1 ;  /* 0x00000005ff0c7c10 */ /* 0x000fd200097e24ff */
.L_x_21:
[----:B------:R-:W1:Y:S01]  /*03d0*/  LDC R22, c[0x0][0x3c0] ;  /* 0x0000f000ff167b82 */ /* 0x000e620000000800 */
[----:B------:R-:W-:Y:S01]  /*03e0*/  PLOP3.LUT P1, PT, P0, PT, PT, 0x80, 0x8 ;  /* 0x000000000008781c */ /* 0x000fe2000072f070 */
[----:B------:R-:W-:Y:S02]  /*03f0*/  IMAD.MOV.U32 R19, RZ, RZ, RZ ;  /* 0x000000ffff137224 */ /* 0x000fe400078e00ff */
[----:B-----5:R-:W-:Y:S01]  /*0400*/  IMAD.MOV.U32 R20, RZ, RZ, R10 ;  /* 0x000000ffff147224 */ /* 0x020fe200078e000a */
[C---:B-1----:R-:W-:Y:S02]  /*0410*/  SEL R18, R22.reuse, RZ, !P0 ;  /* 0x000000ff16127207 */ /* 0x042fe40004000000 */
[----:B------:R-:W-:Y:S02]  /*0420*/  ISETP.GE.U32.AND P0, PT, R22, 0x8, PT ;  /* 0x000000081600780c */ /* 0x000fe40003f06070 */
[----:B------:R-:W-:-:S04]  /*0430*/  IADD3 R18, P2, PT, R7, R18, RZ ;  /* 0x0000001207127210 */ /* 0x000fc80007f5e0ff */
[----:B------:R-:W-:-:S07]  /*0440*/  LEA.HI.X.SX32 R21, R7, RZ, 0x1, P2 ;  /* 0x000000ff07157211 */ /* 0x000fce00010f0eff */
[----:B------:R-:W-:Y:S05]  /*0450*/  @!P0 BRA `(.L_x_13) ;  /* 0x0000000400248947 */ /* 0x000fea0003800000 */
[----:B------:R-:W1:Y:S01]  /*0460*/  LDCU.64 UR4, c[0x0][0x380] ;  /* 0x00007000ff0477ac */ /* 0x000e620008000a00 */
[----:B0-----:R-:W-:Y:S02]  /*0470*/  IMAD.MOV.U32 R14, RZ, RZ, R11 ;  /* 0x000000ffff0e7224 */ /* 0x001fe400078e000b */
[----:B------:R-:W-:Y:S02]  /*0480*/  IMAD.MOV.U32 R15, RZ, RZ, R12 ;  /* 0x000000ffff0f7224 */ /* 0x000fe400078e000c */
[----:B------:R-:W-:Y:S02]  /*0490*/  IMAD.MOV.U32 R19, RZ, RZ, R9 ;  /* 0x000000ffff137224 */ /* 0x000fe400078e0009 */
[----:B------:R-:W-:Y:S01]  /*04a0*/  IMAD.MOV.U32 R20, RZ, RZ, R10 ;  /* 0x000000ffff147224 */ /* 0x000fe200078e000a */
[----:B-1----:R-:W-:-:S04]  /*04b0*/  LEA R16, P0, R18, UR4, 0x2 ;  /* 0x0000000412107c11 */ /* 0x002fc8000f8010ff */
[----:B------:R-:W-:Y:S02]  /*04c0*/  IADD3 R16, P2, PT, R16, 0x10, RZ ;  /* 0x0000001010107810 */ /* 0x000fe40007f5e0ff */
[----:B------:R-:W-:-:S05]  /*04d0*/  LEA.HI.X R17, R18, UR5, R21, 0x2, P0 ;  /* 0x0000000512117c11 */ /* 0x000fca00080f1415 */
[----:B------:R-:W-:-:S07]  /*04e0*/  IMAD.X R17, RZ, RZ, R17, P2 ;  /* 0x000000ffff117224 */ /* 0x000fce00010e0611 */
.L_x_14:
[----:B------:R-:W2:Y:S04]  /*04f0*/  LDG.E.CONSTANT R25, desc[UR6][R16.64+-0x10] ;  /* 0xfffff00610197981 */ /* 0x000ea8000c1e9900 */
[----:B------:R-:W3:Y:S04]  /*0500*/  LDG.E.CONSTANT R24, desc[UR6][R16.64+-0xc] ;  /* 0xfffff40610187981 */ /* 0x000ee8000c1e9900 */
[----:B------:R-:W4:Y:S04]  /*0510*/  LDG.E.U8.CONSTANT R26, desc[UR6][R14.64+-0x40] ;  /* 0xffffc0060e1a7981 */ /* 0x000f28000c1e9100 */
[----:B------:R-:W5:Y:S01]  /*0520*/  LDG.E.U8.CONSTANT R23, desc[UR6][R14.64+-0x30] ;  /* 0xffffd0060e177981 */ /* 0x000f62000c1e9100 */
[----:B--2---:R-:W-:-:S02]  /*0530*/  IMAD.SHL.U32 R25, R25, 0x400, RZ ;  /* 0x0000040019197824 */ /* 0x004fc400078e00ff */
[----:B---3--:R-:W-:-:S03]  /*0540*/  IMAD.SHL.U32 R24, R24, 0x400, RZ ;  /* 0x0000040018187824 */ /* 0x008fc600078e00ff */
[----:B------:R-:W-:Y:S02]  /*0550*/  SHF.R.S32.HI R25, RZ, 0x10, R25 ;  /* 0x00000010ff197819 */ /* 0x000fe40000011419 */
[----:B----4-:R-:W-:Y:S02]  /*0560*/  PRMT R26, R26, 0x8880, RZ ;  /* 0x000088801a1a7816 */ /* 0x010fe400000000ff */
[----:B------:R-:W-:Y:S02]  /*0570*/  VIMNMX.RELU R25, PT, PT, R25, 0x7f, PT ;  /* 0x0000007f19197848 */ /* 0x000fe40003fe1100 */
[----:B------:R-:W-:-:S03]  /*0580*/  SHF.R.S32.HI R24, RZ, 0x10, R24 ;  /* 0x00000010ff187819 */ /* 0x000fc60000011418 */
[----:B------:R-:W-:Y:S01]  /*0590*/  IMAD R25, R25, R26, R20 ;  /* 0x0000001a19197224 */ /* 0x000fe200078e0214 */
[----:B-----5:R-:W-:Y:S01]  /*05a0*/  PRMT R26, R23, 0x8880, RZ ;  /* 0x00008880171a7816 */ /* 0x020fe200000000ff */
[----:B------:R-:W2:Y:S01]  /*05b0*/  LDG.E.CONSTANT R20, desc[UR6][R16.64+-0x8] ;  /* 0xfffff80610147981 */ /* 0x000ea2000c1e9900 */
[----:B------:R-:W-:-:S03]  /*05c0*/  VIMNMX.RELU R24, PT, PT, R24, 0x7f, PT ;  /* 0x0000007f18187848 */ /* 0x000fc60003fe1100 */
[----:B------:R-:W3:Y:S02]  /*05d0*/  LDG.E.U8.CONSTANT R23, desc[UR6][R14.64+-0x20] ;  /* 0xffffe0060e177981 */ /* 0x000ee4000c1e9100 */
[----:B------:R-:W-:Y:S02]  /*05e0*/  IMAD R26, R24, R26, R25 ;  /* 0x0000001a181a7224 */ /* 0x000fe400078e0219 */
[----:B------:R-:W4:Y:S04]  /*05f0*/  LDG.E.CONSTANT R25, desc[UR6][R16.64+-0x4] ;  /* 0xfffffc0610197981 */ /* 0x000f28000c1e9900 */
[----:B------:R-:W5:Y:S01]  /*0600*/  LDG.E.U8.CONSTANT R24, desc[UR6][R14.64+-0x10] ;  /* 0xfffff0060e187981 */ /* 0x000f62000c1e9100 */
[----:B--2---:R-:W-:-:S05]  /*0610*/  IMAD.SHL.U32 R20, R20, 0x400, RZ ;  /* 0x0000040014147824 */ /* 0x004fca00078e00ff */
[----:B------:R-:W-:Y:S01]  /*0620*/  SHF.R.S32.HI R20, RZ, 0x10, R20 ;  /* 0x00000010ff147819 */ /* 0x000fe20000011414 */
[----:B----4-:R-:W-:Y:S01]  /*0630*/  IMAD.SHL.U32 R25, R25, 0x400, RZ ;  /* 0x0000040019197824 */ /* 0x010fe200078e00ff */
[----:B---3--:R-:W-:Y:S02]  /*0640*/  PRMT R27, R23, 0x8880, RZ ;  /* 0x00008880171b7816 */ /* 0x008fe400000000ff */
[----:B------:R-:W-:Y:S02]  /*0650*/  VIMNMX.RELU R23, PT, PT, R20, 0x7f, PT ;  /* 0x0000007f14177848 */ /* 0x000fe40003fe1100 */
[----:B------:R-:W-:Y:S01]  /*0660*/  SHF.R.S32.HI R25, RZ, 0x10, R25 ;  /* 0x00000010ff197819 */ /* 0x000fe20000011419 */
[----:B------:R-:W2:Y:S01]  /*0670*/  LDG.E.CONSTANT R20, desc[UR6][R16.64] ;  /* 0x0000000610147981 */ /* 0x000ea2000c1e9900 */
[----:B-----5:R-:W-:Y:S01]  /*0680*/  PRMT R24, R24, 0x8880, RZ ;  /* 0x0000888018187816 */ /* 0x020fe200000000ff */
[----:B------:R-:W-:Y:S01]  /*0690*/  IMAD R26, R23, R27, R26 ;  /* 0x0000001b171a7224 */ /* 0x000fe200078e021a */
[----:B------:R-:W-:Y:S01]  /*06a0*/  VIMNMX.RELU R25, PT, PT, R25, 0x7f, PT ;  /* 0x0000007f19197848 */ /* 0x000fe20003fe1100 */
[----:B------:R-:W3:Y:S04]  /*06b0*/  LDG.E.U8.CONSTANT R23, desc[UR6][R14.64] ;  /* 0x000000060e177981 */ /* 0x000ee8000c1e9100 */
[----:B------:R-:W-:-:S02]  /*06c0*/  IMAD R26, R25, R24, R26 ;  /* 0x00000018191a7224 */ /* 0x000fc400078e021a */
        /* <DEDUP_REMOVED lines=14> */
[----:B------:R0:W4:Y:S04]  /*07b0*/  LDG.E.CONSTANT R24, desc[UR6][R16.64+0xc] ;  /* 0x00000c0610187981 */ /* 0x000128000c1e9900 */
[----:B------:R1:W5:Y:S01]  /*07c0*/  LDG.E.U8.CONSTANT R25, desc[UR6][R14.64+0x30] ;  /* 0x000030060e197981 */ /* 0x000362000c1e9100 */
[----:B------:R-:W-:-:S05]  /*07d0*/  VIADD R19, R19, 0x8 ;  /* 0x0000000813137836 */ /* 0x000fca0000000000 */
[----:B------:R-:W-:Y:S02]  /*07e0*/  ISETP.NE.AND P0, PT, R19, RZ, PT ;  /* 0x000000ff1300720c */ /* 0x000fe40003f05270 */
[----:B0-----:R-:W-:Y:S02]  /*07f0*/  IADD3 R16, P2, PT, R16, 0x20, RZ ;  /* 0x0000002010107810 */ /* 0x001fe40007f5e0ff */
[----:B-1----:R-:W-:-:S03]  /*0800*/  IADD3 R14, P3, PT, R14, 0x80, RZ ;  /* 0x000000800e0e7810 */ /* 0x002fc60007f7e0ff */
[----:B------:R-:W-:Y:S02]  /*0810*/  IMAD.X R17, RZ, RZ, R17, P2 ;  /* 0x000000ffff117224 */ /* 0x000fe400010e0611 */
[----:B------:R-:W-:Y:S02]  /*0820*/  IMAD.X R15, RZ, RZ, R15, P3 ;  /* 0x000000ffff0f7224 */ /* 0x000fe400018e060f */
[----:B--2---:R-:W-:-:S05]  /*0830*/  IMAD.SHL.U32 R20, R20, 0x400, RZ ;  /* 0x0000040014147824 */ /* 0x004fca00078e00ff */
[----:B------:R-:W-:Y:S02]  /*0840*/  SHF.R.S32.HI R20, RZ, 0x10, R20 ;  /* 0x00000010ff147819 */ /* 0x000fe40000011414 */
[----:B---3--:R-:W-:Y:S01]  /*0850*/  PRMT R27, R23, 0x8880, RZ ;  /* 0x00008880171b7816 */ /* 0x008fe200000000ff */
[----:B----4-:R-:W-:Y:S01]  /*0860*/  IMAD.SHL.U32 R24, R24, 0x400, RZ ;  /* 0x0000040018187824 */ /* 0x010fe200078e00ff */
[----:B------:R-:W-:-:S04]  /*0870*/  VIMNMX.RELU R23, PT, PT, R20, 0x7f, PT ;  /* 0x0000007f14177848 */ /* 0x000fc80003fe1100 */
[----:B------:R-:W-:Y:S01]  /*0880*/  SHF.R.S32.HI R24, RZ, 0x10, R24 ;  /* 0x00000010ff187819 */ /* 0x000fe20000011418 */
[----:B------:R-:W-:Y:S01]  /*0890*/  IMAD R26, R23, R27, R26 ;  /* 0x0000001b171a7224 */ /* 0x000fe200078e021a */
[----:B-----5:R-:W-:Y:S02]  /*08a0*/  PRMT R20, R25, 0x8880, RZ ;  /* 0x0000888019147816 */ /* 0x020fe400000000ff */
[----:B------:R-:W-:-:S05]  /*08b0*/  VIMNMX.RELU R23, PT, PT, R24, 0x7f, PT ;  /* 0x0000007f18177848 */ /* 0x000fca0003fe1100 */
[----:B------:R-:W-:Y:S01]  /*08c0*/  IMAD R20, R23, R20, R26 ;  /* 0x0000001417147224 */ /* 0x000fe200078e021a */
[----:B------:R-:W-:Y:S06]  /*08d0*/  @P0 BRA `(.L_x_14) ;  /* 0xfffffffc00040947 */ /* 0x000fec000383ffff */
[----:B------:R-:W-:-:S07]  /*08e0*/  IMAD.MOV.U32 R19, RZ, RZ, R5 ;  /* 0x000000ffff137224 */ /* 0x000fce00078e0005 */
.L_x_13:
[----:B------:R-:W-:-:S13]  /*08f0*/  ISETP.NE.AND P0, PT, R4, RZ, PT ;  /* 0x000000ff0400720c */ /* 0x000fda0003f05270 */
[----:B------:R-:W-:Y:S05]  /*0900*/  @!P0 BRA `(.L_x_15) ;  /* 0x00000004006c8947 */ /* 0x000fea0003800000 */
[----:B0-----:R-:W-:Y:S01]  /*0910*/  VIADD R14, R4, 0xffffffff ;  /* 0xffffffff040e7836 */ /* 0x001fe20000000000 */
[----:B------:R-:W-:-:S04]  /*0920*/  ISETP.NE.AND P0, PT, R6, RZ, PT ;  /* 0x000000ff0600720c */ /* 0x000fc80003f05270 */
[----:B------:R-:W-:-:S13]  /*0930*/  ISETP.GE.U32.AND P2, PT, R14, 0x3, PT ;  /* 0x000000030e00780c */ /* 0x000fda0003f46070 */
[----:B------:R-:W-:Y:S05]  /*0940*/  @!P2 BRA `(.L_x_16) ;  /* 0x0000000000a0a947 */ /* 0x000fea0003800000 */
[----:B------:R-:W0:Y:S01]  /*0950*/  LDC.64 R14, c[0x0][0x380] ;  /* 0x0000e000ff0e7b82 */ /* 0x000e220000000a00 */
[C---:B------:R-:W-:Y:S01]  /*0960*/  IADD3 R24, P2, PT, R19.reuse, R18, RZ ;  /* 0x0000001213187210 */ /* 0x040fe20007f5e0ff */
[----:B------:R-:W-:-:S04]  /*0970*/  IMAD R23, R19, 0x10, R8 ;  /* 0x0000001013177824 */ /* 0x000fc800078e0208 */
[----:B------:R-:W-:Y:S02]  /*0980*/  IMAD.X R25, RZ, RZ, R21, P2 ;  /* 0x000000ffff197224 */ /* 0x000fe400010e0615 */
[----:B------:R-:W1:Y:S01]  /*0990*/  LDC.64 R16, c[0x0][0x388] ;  /* 0x0000e200ff107b82 */ /* 0x000e620000000a00 */
[----:B0-----:R-:W-:-:S04]  /*09a0*/  LEA R14, P2, R24, R14, 0x2 ;  /* 0x0000000e180e7211 */ /* 0x001fc800078410ff */
[----:B------:R-:W-:Y:S02]  /*09b0*/  LEA.HI.X R15, R24, R15, R25, 0x2, P2 ;  /* 0x0000000f180f7211 */ /* 0x000fe400010f1419 */
[----:B-1----:R-:W-:-:S03]  /*09c0*/  IADD3 R16, P2, PT, R23, R16, RZ ;  /* 0x0000001017107210 */ /* 0x002fc60007f5e0ff */
[----:B------:R-:W2:Y:S01]  /*09d0*/  LDG.E.CONSTANT R26, desc[UR6][R14.64+0x4] ;  /* 0x000004060e1a7981 */ /* 0x000ea2000c1e9900 */
[----:B------:R-:W-:-:S03]  /*09e0*/  LEA.HI.X.SX32 R17, R23, R17, 0x1, P2 ;  /* 0x0000001117117211 */ /* 0x000fc600010f0eff */
[----:B------:R-:W3:Y:S04]  /*09f0*/  LDG.E.CONSTANT R25, desc[UR6][R14.64+0x8] ;  /* 0x000008060e197981 */ /* 0x000ee8000c1e9900 */
[----:B------:R-:W4:Y:S04]  /*0a00*/  LDG.E.CONSTANT R23, desc[UR6][R14.64] ;  /* 0x000000060e177981 */ /* 0x000f28000c1e9900 */
[----:B------:R-:W5:Y:S04]  /*0a10*/  LDG.E.U8.CONSTANT R24, desc[UR6][R16.64] ;  /* 0x0000000610187981 */ /* 0x000f68000c1e9100 */
[----:B------:R-:W3:Y:S04]  /*0a20*/  LDG.E.U8.CONSTANT R28, desc[UR6][R16.64+0x10] ;  /* 0x00001006101c7981 */ /* 0x000ee8000c1e9100 */
[----:B------:R3:W3:Y:S01]  /*0a30*/  LDG.E.CONSTANT R29, desc[UR6][R14.64+0xc] ;  /* 0x00000c060e1d7981 */ /* 0x0006e2000c1e9900 */
[----:B----4-:R-:W-:Y:S01]  /*0a40*/  IMAD.SHL.U32 R23, R23, 0x400, RZ ;  /* 0x0000040017177824 */ /* 0x010fe200078e00ff */
[----:B-----5:R-:W-:-:S04]  /*0a50*/  PRMT R24, R24, 0x8880, RZ ;  /* 0x0000888018187816 */ /* 0x020fc800000000ff */
[----:B------:R-:W-:-:S04]  /*0a60*/  SHF.R.S32.HI R23, RZ, 0x10, R23 ;  /* 0x00000010ff177819 */ /* 0x000fc80000011417 */
[----:B------:R-:W-:-:S05]  /*0a70*/  VIMNMX.RELU R23, PT, PT, R23, 0x7f, PT ;  /* 0x0000007f17177848 */ /* 0x000fca0003fe1100 */
[----:B------:R-:W-:Y:S02]  /*0a80*/  IMAD R20, R23, R24, R20 ;  /* 0x0000001817147224 */ /* 0x000fe400078e0214 */
[----:B------:R-:W4:Y:S04]  /*0a90*/  LDG.E.U8.CONSTANT R24, desc[UR6][R16.64+0x20] ;  /* 0x0000200610187981 */ /* 0x000f28000c1e9100 */
[----:B------:R0:W5:Y:S01]  /*0aa0*/  LDG.E.U8.CONSTANT R23, desc[UR6][R16.64+0x30] ;  /* 0x0000300610177981 */ /* 0x000162000c1e9100 */
[----:B--2---:R-:W-:Y:S01]  /*0ab0*/  IMAD.SHL.U32 R27, R26, 0x400, RZ ;  /* 0x000004001a1b7824 */ /* 0x004fe200078e00ff */
[----:B---3--:R-:W-:Y:S01]  /*0ac0*/  PRMT R14, R28, 0x8880, RZ ;  /* 0x000088801c0e7816 */ /* 0x008fe200000000ff */
[----:B------:R-:W-:-:S03]  /*0ad0*/  IMAD.SHL.U32 R28, R25, 0x400, RZ ;  /* 0x00000400191c7824 */ /* 0x000fc600078e00ff */
[----:B------:R-:W-:Y:S01]  /*0ae0*/  SHF.R.S32.HI R27, RZ, 0x10, R27 ;  /* 0x00000010ff1b7819 */ /* 0x000fe2000001141b */
[----:B------:R-:W-:Y:S01]  /*0af0*/  IMAD.SHL.U32 R26, R29, 0x400, RZ ;  /* 0x000004001d1a7824 */ /* 0x000fe200078e00ff */
[----:B------:R-:W-:Y:S01]  /*0b00*/  SHF.R.S32.HI R28, RZ, 0x10, R28 ;  /* 0x00000010ff1c7819 */ /* 0x000fe2000001141c */
[----:B------:R-:W-:Y:S01]  /*0b10*/  IMAD.MOV.U32 R25, RZ, RZ, R14 ;  /* 0x000000ffff197224 */ /* 0x000fe200078e000e */
[----:B------:R-:W-:Y:S02]  /*0b20*/  VIMNMX.RELU R27, PT, PT, R27, 0x7f, PT ;  /* 0x0000007f1b1b7848 */ /* 0x000fe40003fe1100 */
[----:B------:R-:W-:Y:S02]  /*0b30*/  SHF.R.S32.HI R26, RZ, 0x10, R26 ;  /* 0x00000010ff1a7819 */ /* 0x000fe4000001141a */
[----:B------:R-:W-:Y:S01]  /*0b40*/  VIMNMX.RELU R15, PT, PT, R28, 0x7f, PT ;  /* 0x0000007f1c0f7848 */ /* 0x000fe20003fe1100 */
[----:B------:R-:W-:Y:S01]  /*0b50*/  IMAD R20, R27, R25, R20 ;  /* 0x000000191b147224 */ /* 0x000fe200078e0214 */
[----:B0-----:R-:W-:Y:S01]  /*0b60*/  VIMNMX.RELU R17, PT, PT, R26, 0x7f, PT ;  /* 0x0000007f1a117848 */ /* 0x001fe20003fe1100 */
[----:B------:R-:W-:Y:S01]  /*0b70*/  VIADD R19, R19, 0x4 ;  /* 0x0000000413137836 */ /* 0x000fe20000000000 */
[----:B----4-:R-:W-:-:S05]  /*0b80*/  PRMT R24, R24, 0x8880, RZ ;  /* 0x0000888018187816 */ /* 0x010fca00000000ff */
[----:B------:R-:W-:Y:S01]  /*0b90*/  IMAD.MOV.U32 R14, RZ, RZ, R24 ;  /* 0x000000ffff0e7224 */ /* 0x000fe200078e0018 */
[----:B-----5:R-:W-:-:S03]  /*0ba0*/  PRMT R16, R23, 0x8880, RZ ;  /* 0x0000888017107816 */ /* 0x020fc600000000ff */
[----:B------:R-:W-:-:S04]  /*0bb0*/  IMAD R20, R15, R14, R20 ;  /* 0x0000000e0f147224 */ /* 0x000fc800078e0214 */
[----:B------:R-:W-:-:S07]  /*0bc0*/  IMAD R20, R17, R16, R20 ;  /* 0x0000001011147224 */ /* 0x000fce00078e0214 */
.L_x_16:
[----:B------:R-:W-:Y:S05]  /*0bd0*/  @!P0 BRA `(.L_x_15) ;  /* 0x0000000000b88947 */ /* 0x000fea0003800000 */
[----:B------:R-:W-:Y:S02]  /*0be0*/  ISETP.NE.AND P2, PT, R6, 0x1, PT ;  /* 0x000000010600780c */ /* 0x000fe40003f45270 */
[----:B------:R-:W-:-:S11]  /*0bf0*/  LOP3.LUT P0, RZ, R22, 0x1, RZ, 0xc0, !PT ;  /* 0x0000000116ff7812 */ /* 0x000fd6000780c0ff */
        /* <DEDUP_REMOVED lines=12> */
[----:B------:R-:W4:Y:S04]  /*0cc0*/  LDG.E.U8.CONSTANT R23, desc[UR6][R16.64] ;  /* 0x0000000610177981 */ /* 0x000f28000c1e9100 */
[----:B------:R-:W5:Y:S01]  /*0cd0*/  LDG.E.U8.CONSTANT R25, desc[UR6][R16.64+0x10] ;  /* 0x0000100610197981 */ /* 0x000f62000c1e9100 */
[----:B------:R-:W-:Y:S02]  /*0ce0*/  VIADD R19, R19, 0x2 ;  /* 0x0000000213137836 */ /* 0x000fe40000000000 */
[----:B--2---:R-:W-:-:S02]  /*0cf0*/  IMAD.SHL.U32 R22, R22, 0x400, RZ ;  /* 0x0000040016167824 */ /* 0x004fc400078e00ff */
[----:B---3--:R-:W-:-:S03]  /*0d00*/  IMAD.SHL.U32 R24, R24, 0x400, RZ ;  /* 0x0000040018187824 */ /* 0x008fc600078e00ff */
[----:B------:R-:W-:Y:S02]  /*0d10*/  SHF.R.S32.HI R22, RZ, 0x10, R22 ;  /* 0x00000010ff167819 */ /* 0x000fe40000011416 */
[----:B----4-:R-:W-:Y:S02]  /*0d20*/  PRMT R23, R23, 0x8880, RZ ;  /* 0x0000888017177816 */ /* 0x010fe400000000ff */
[----:B-----5:R-:W-:Y:S02]  /*0d30*/  PRMT R26, R25, 0x8880, RZ ;  /* 0x00008880191a7816 */ /* 0x020fe400000000ff */
[----:B------:R-:W-:Y:S01]  /*0d40*/  SHF.R.S32.HI R25, RZ, 0x10, R24 ;  /* 0x00000010ff197819 */ /* 0x000fe20000011418 */
[----:B------:R-:W-:Y:S01]  /*0d50*/  IMAD.MOV.U32 R24, RZ, RZ, R23 ;  /* 0x000000ffff187224 */ /* 0x000fe200078e0017 */
[----:B------:R-:W-:Y:S01]  /*0d60*/  VIMNMX.RELU R23, PT, PT, R22, 0x7f, PT ;  /* 0x0000007f16177848 */ /* 0x000fe20003fe1100 */
[----:B------:R-:W-:Y:S01]  /*0d70*/  IMAD.MOV.U32 R15, RZ, RZ, R26 ;  /* 0x000000ffff0f7224 */ /* 0x000fe200078e001a */
[----:B------:R-:W-:-:S03]  /*0d80*/  VIMNMX.RELU R14, PT, PT, R25, 0x7f, PT ;  /* 0x0000007f190e7848 */ /* 0x000fc60003fe1100 */
[----:B------:R-:W-:-:S04]  /*0d90*/  IMAD R23, R23, R24, R20 ;  /* 0x0000001817177224 */ /* 0x000fc800078e0214 */
[----:B------:R-:W-:-:S07]  /*0da0*/  IMAD R20, R14, R15, R23 ;  /* 0x0000000f0e147224 */ /* 0x000fce00078e0217 */
.L_x_17:
        /* <DEDUP_REMOVED lines=10> */
[----:B------:R-:W-:-:S05]  /*0e50*/  LEA.HI.X.SX32 R17, R18, R17, 0x1, P2 ;  /* 0x0000001112117211 */ /* 0x000fca00010f0eff */
[----:B------:R-:W3:Y:S01]  /*0e60*/  LDG.E.U8.CONSTANT R16, desc[UR6][R16.64] ;  /* 0x0000000610107981 */ /* 0x000ee2000c1e9100 */
[----:B--2---:R-:W-:-:S05]  /*0e70*/  IMAD.SHL.U32 R18, R14, 0x400, RZ ;  /* 0x000004000e127824 */ /* 0x004fca00078e00ff */
[----:B------:R-:W-:Y:S02]  /*0e80*/  SHF.R.S32.HI R18, RZ, 0x10, R18 ;  /* 0x00000010ff127819 */ /* 0x000fe40000011412 */
[----:B---3--:R-:W-:Y:S02]  /*0e90*/  PRMT R21, R16, 0x8880, RZ ;  /* 0x0000888010157816 */ /* 0x008fe400000000ff */
[----:B------:R-:W-:-:S05]  /*0ea0*/  VIMNMX.RELU R19, PT, PT, R18, 0x7f, PT ;  /* 0x0000007f12137848 */ /* 0x000fca0003fe1100 */
[----:B------:R-:W-:-:S07]  /*0eb0*/  IMAD R20, R19, R21, R20 ;  /* 0x0000001513147224 */ /* 0x000fce00078e0214 */
.L_x_15:
[----:B------:R-:W-:Y:S01]  /*0ec0*/  ISETP.NE.AND P0, PT, R8, 0xf, PT ;  /* 0x0000000f0800780c */ /* 0x000fe20003f05270 */
[----:B------:R-:W-:Y:S01]  /*0ed0*/  BSSY.RECONVERGENT B1, `(.L_x_18) ;  /* 0x0000014000017945 */ /* 0x000fe20003800200 */
[----:B0-----:R-:W-:-:S11]  /*0ee0*/  SHF.R.U32.HI R14, RZ, 0x6, R20 ;  /* 0x00000006ff0e7819 */ /* 0x001fd60000011614 */
[----:B------:R-:W-:Y:S05]  /*0ef0*/  @!P0 BRA `(.L_x_19) ;  /* 0x0000000000288947 */ /* 0x000fea0003800000 */
[----:B------:R-:W0:Y:S01]  /*0f00*/  S2UR UR5, SR_CgaCtaId ;  /* 0x00000000000579c3 */ /* 0x000e220000008800 */
[----:B------:R-:W-:Y:S01]  /*0f10*/  PRMT R14, R14, 0x9910, RZ ;  /* 0x000099100e0e7816 */ /* 0x000fe200000000ff */
[----:B------:R-:W-:Y:S01]  /*0f20*/  UMOV UR4, 0x400 ;  /* 0x0000040000047882 */ /* 0x000fe20000000000 */
[----:B------:R-:W-:Y:S02]  /*0f30*/  IMAD R13, R13, 0xf, R8 ;  /* 0x0000000f0d0d7824 */ /* 0x000fe400078e0208 */
[----:B------:R-:W-:-:S05]  /*0f40*/  VIMNMX.RELU R14, PT, PT, R14, 0x7f, PT ;  /* 0x0000007f0e0e7848 */ /* 0x000fca0003fe1100 */
[----:B------:R-:W-:-:S05]  /*0f50*/  IMAD R14, R14, R14, RZ ;  /* 0x0000000e0e0e7224 */ /* 0x000fca00078e02ff */
[----:B------:R-:W-:Y:S01]  /*0f60*/  SHF.R.U32.HI R14, RZ, 0x7, R14 ;  /* 0x00000007ff0e7819 */ /* 0x000fe2000001160e */
[----:B0-----:R-:W-:-:S09]  /*0f70*/  ULEA UR4, UR5, UR4, 0x18 ;  /* 0x0000000405047291 */ /* 0x001fd2000f8ec0ff */
[----:B------:R1:W-:Y:S01]  /*0f80*/  STS.U8 [R13+UR4], R14 ;  /* 0x0000000e0d007988 */ /* 0x0003e20008000004 */
[----:B------:R-:W-:Y:S05]  /*0f90*/  BRA `(.L_x_20) ;  /* 0x00000000001c7947 */ /* 0x000fea0003800000 */
.L_x_19:
[----:B------:R-:W0:Y:S01]  /*0fa0*/  S2UR UR5, SR_CgaCtaId ;  /* 0x00000000000579c3 */ /* 0x000e220000008800 */
[----:B------:R-:W-:Y:S01]  /*0fb0*/  UMOV UR4, 0x400 ;  /* 0x0000040000047882 */ /* 0x000fe20000000000 */
[----:B------:R-:W-:Y:S01]  /*0fc0*/  PRMT R14, R14, 0x9910, RZ ;  /* 0x000099100e0e7816 */ /* 0x000fe200000000ff */
[----:B------:R-:W-:-:S03]  /*0fd0*/  UIADD3 UR4, UPT, UPT, UR4, 0x20, URZ ;  /* 0x0000002004047890 */ /* 0x000fc6000fffe0ff */
[----:B------:R-:W-:Y:S01]  /*0fe0*/  VIMNMX.RELU R14, PT, PT, R14, 0x7f, PT ;  /* 0x0000007f0e0e7848 */ /* 0x000fe20003fe1100 */
[----:B0-----:R-:W-:-:S09]  /*0ff0*/  ULEA UR4, UR5, UR4, 0x18 ;  /* 0x0000000405047291 */ /* 0x001fd2000f8ec0ff */
[----:B------:R0:W-:Y:S03]  /*1000*/  STS.U8 [R13+UR4], R14 ;  /* 0x0000000e0d007988 */ /* 0x0001e60008000004 */
.L_x_20:
[----:B------:R-:W-:Y:S05]  /*1010*/  BSYNC.RECONVERGENT B1 ;  /* 0x0000000000017941 */ /* 0x000fea0003800200 */
.L_x_18:
[----:B------:R-:W-:Y:S01]  /*1020*/  PLOP3.LUT P0, PT, PT, PT, PT, 0x8, 0x80 ;  /* 0x000000000080781c */ /* 0x000fe20003f0e170 */
[----:B01----:R-:W-:Y:S01]  /*1030*/  IMAD.MOV.U32 R13, RZ, RZ, 0x1 ;  /* 0x00000001ff0d7424 */ /* 0x003fe200078e00ff */
[----:B------:R-:W-:Y:S11]  /*1040*/  @P1 BRA `(.L_x_21) ;  /* 0xfffffff000e01947 */ /* 0x000ff6000383ffff */
[----:B------:R-:W-:-:S05]  /*1050*/  IMAD.IADD R8, R3, 0x1, R8 ;  /* 0x0000000103087824 */ /* 0x000fca00078e0208 */
[----:B------:R-:W-:-:S13]  /*1060*/  ISETP.GE.U32.AND P0, PT, R8, 0x10, PT ;  /* 0x000000100800780c */ /* 0x000fda0003f06070 */
[----:B------:R-:W-:Y:S05]  /*1070*/  @!P0 BRA `(.L_x_22) ;  /* 0xfffffff000b08947 */ /* 0x000fea000383ffff */
.L_x_10:
[----:B------:R-:W-:Y:S05]  /*1080*/  BSYNC.RECONVERGENT B0 ;  /* 0x0000000000007941 */ /* 0x000fea0003800200 */
.L_x_9:
[----:B------:R-:W0:Y:S01]  /*1090*/  S2R R3, SR_TID.X ;  /* 0x0000000000037919 */ /* 0x000e220000002100 */
[----:B------:R-:W-:Y:S01]  /*10a0*/  BAR.SYNC.DEFER_BLOCKING 0x0 ;  /* 0x0000000000007b1d */ /* 0x000fe20000010000 */
[----:B------:R-:W-:-:S05]  /*10b0*/  ISETP.GT.U32.AND P1, PT, R2, 0x1f, PT ;  /* 0x0000001f0200780c */ /* 0x000fca0003f24070 */
[----:B------:R-:W-:Y:S01]  /*10c0*/  BSSY.RECONVERGENT B0, `(.L_x_23) ;  /* 0x0000098000007945 */ /* 0x000fe20003800200 */
[----:B0-----:R-:W-:-:S07]  /*10d0*/  ISETP.NE.AND P0, PT, R3, RZ, PT ;  /* 0x000000ff0300720c */ /* 0x001fce0003f05270 */
[----:B------:R-:W-:Y:S06]  /*10e0*/  @P1 BRA `(.L_x_24) ;  /* 0x0000000800541947 */ /* 0x000fec0003800000 */
[----:B------:R-:W0:Y:S01]  /*10f0*/  S2UR UR5, SR_CgaCtaId ;  /* 0x00000000000579c3 */ /* 0x000e220000008800 */
[----:B------:R-:W-:Y:S01]  /*1100*/  UMOV UR4, 0x400 ;  /* 0x0000040000047882 */ /* 0x000fe20000000000 */
[----:B------:R-:W1:Y:S01]  /*1110*/  LDCU UR8, c[0x0][0x398] ;  /* 0x00007300ff0877ac */ /* 0x000e620008000800 */
[----:B------:R-:W-:Y:S01]  /*1120*/  PRMT R11, R11, 0x3340, R11 ;  /* 0x000033400b0b7816 */ /* 0x000fe2000000000b */
[----:B0-----:R-:W-:-:S09]  /*1130*/  ULEA UR4, UR5, UR4, 0x18 ;  /* 0x0000000405047291 */ /* 0x001fd2000f8ec0ff */
[----:B------:R-:W-:Y:S04]  /*1140*/  LDS.U8 R2, [UR4] ;  /* 0x00000004ff027984 */ /* 0x000fe80008000000 */
[----:B------:R-:W0:Y:S04]  /*1150*/  LDS.U8 R3, [UR4+0x1] ;  /* 0x00000104ff037984 */ /* 0x000e280008000000 */
[----:B------:R-:W-:Y:S04]  /*1160*/  LDS.U8 R4, [UR4+0x2] ;  /* 0x00000204ff047984 */ /* 0x000fe80008000000 */
[----:B------:R-:W2:Y:S04]  /*1170*/  LDS.U8 R5, [UR4+0x3] ;  /* 0x00000304ff057984 */ /* 0x000ea80008000000 */
[----:B------:R-:W-:Y:S04]  /*1180*/  LDS.U8 R8, [UR4+0x4] ;  /* 0x00000404ff087984 */ /* 0x000fe80008000000 */
[----:B------:R-:W3:Y:S04]  /*1190*/  LDS.U8 R7, [UR4+0x5] ;  /* 0x00000504ff077984 */ /* 0x000ee80008000000 */
[----:B------:R-:W-:Y:S04]  /*11a0*/  LDS.U8 R6, [UR4+0x6] ;  /* 0x00000604ff067984 */ /* 0x000fe80008000000 */
[----:B------:R-:W4:Y:S04]  /*11b0*/  LDS.U8 R9, [UR4+0x7] ;  /* 0x00000704ff097984 */ /* 0x000f280008000000 */
[----:B------:R-:W-:Y:S04]  /*11c0*/  LDS.U8 R27, [UR4+0xa] ;  /* 0x00000a04ff1b7984 */ /* 0x000fe80008000000 */
[----:B------:R-:W5:Y:S04]  /*11d0*/  LDS.U8 R14, [UR4+0xb] ;  /* 0x00000b04ff0e7984 */ /* 0x000f680008000000 */
[----:B------:R-:W-:Y:S04]  /*11e0*/  LDS.U8 R15, [UR4+0xc] ;  /* 0x00000c04ff0f7984 */ /* 0x000fe80008000000 */
[----:B------:R-:W1:Y:S01]  /*11f0*/  LDS.U8 R16, [UR4+0xd] ;  /* 0x00000d04ff107984 */ /* 0x000e620008000000 */
[----:B0-----:R-:W-:-:S03]  /*1200*/  PRMT R17, R2, 0x3340, R3 ;  /* 0x0000334002117816 */ /* 0x001fc60000000003 */
[----:B------:R-:W-:Y:S04]  /*1210*/  LDS.U8 R12, [UR4+0x8] ;  /* 0x00000804ff0c7984 */ /* 0x000fe80008000000 */
[----:B------:R-:W0:Y:S01]  /*1220*/  LDS.U8 R13, [UR4+0x9] ;  /* 0x00000904ff0d7984 */ /* 0x000e220008000000 */
[----:B--2---:R-:W-:-:S03]  /*1230*/  PRMT R4, R4, 0x3340, R5 ;  /* 0x0000334004047816 */ /* 0x004fc60000000005 */
[----:B------:R-:W-:Y:S01]  /*1240*/  LDS.U8 R2, [UR4+0xe] ;  /* 0x00000e04ff027984 */ /* 0x000fe20008000000 */
[----:B------:R-:W-:-:S03]  /*1250*/  PRMT R10, R17, 0x5410, R4 ;  /* 0x00005410110a7816 */ /* 0x000fc60000000004 */
[----:B------:R-:W2:Y:S01]  /*1260*/  LDS.U8 R3, [UR4+0xf] ;  /* 0x00000f04ff037984 */ /* 0x000ea20008000000 */
[----:B---3--:R-:W-:Y:S01]  /*1270*/  PRMT R8, R8, 0x3340, R7 ;  /* 0x0000334008087816 */ /* 0x008fe20000000007 */
[----:B------:R-:W3:Y:S01]  /*1280*/  S2R R5, SR_CgaCtaId ;  /* 0x0000000000057919 */ /* 0x000ee20000008800 */
[----:B----4-:R-:W-:Y:S01]  /*1290*/  PRMT R7, R6, 0x3340, R9 ;  /* 0x0000334006077816 */ /* 0x010fe20000000009 */
[----:B------:R-:W-:Y:S03]  /*12a0*/  LDS.U8 R17, [UR4+0x13] ;  /* 0x00001304ff117984 */ /* 0x000fe60008000000 */
[----:B------:R-:W-:Y:S01]  /*12b0*/  PRMT R8, R8, 0x5410, R7 ;  /* 0x0000541008087816 */ /* 0x000fe20000000007 */
[----:B------:R-:W-:Y:S01]  /*12c0*/  LDS.U8 R18, [UR4+0x14] ;  /* 0x00001404ff127984 */ /* 0x000fe20008000000 */
[----:B-----5:R-:W-:-:S03]  /*12d0*/  PRMT R27, R27, 0x3340, R14 ;  /* 0x000033401b1b7816 */ /* 0x020fc6000000000e */
[----:B------:R-:W4:Y:S04]  /*12e0*/  LDS.U8 R19, [UR4+0x15] ;  /* 0x00001504ff137984 */ /* 0x000f280008000000 */
[----:B------:R-:W-:Y:S01]  /*12f0*/  LDS.U8 R14, [UR4+0x10] ;  /* 0x00001004ff0e7984 */ /* 0x000fe20008000000 */
[----:B-1----:R-:W-:-:S03]  /*1300*/  PRMT R6, R15, 0x3340, R16 ;  /* 0x000033400f067816 */ /* 0x002fc60000000010 */
[----:B------:R-:W-:Y:S04]  /*1310*/  LDS.U8 R20, [UR4+0x16] ;  /* 0x00001604ff147984 */ /* 0x000fe80008000000 */
[----:B------:R-:W1:Y:S01]  /*1320*/  LDS.U8 R15, [UR4+0x11] ;  /* 0x00001104ff0f7984 */ /* 0x000e620008000000 */
[----:B0-----:R-:W-:-:S03]  /*1330*/  PRMT R4, R12, 0x3340, R13 ;  /* 0x000033400c047816 */ /* 0x001fc6000000000d */
[----:B------:R-:W0:Y:S01]  /*1340*/  LDS.U8 R16, [UR4+0x12] ;  /* 0x00001204ff107984 */ /* 0x000e220008000000 */
[----:B------:R-:W-:-:S03]  /*1350*/  PRMT R7, R4, 0x5410, R27 ;  /* 0x0000541004077816 */ /* 0x000fc6000000001b */
[----:B------:R-:W-:Y:S01]  /*1360*/  LDS.U8 R12, [UR4+0x1c] ;  /* 0x00001c04ff0c7984 */ /* 0x000fe20008000000 */
[----:B------:R-:W-:Y:S02]  /*1370*/  MOV R4, 0x400 ;  /* 0x0000040000047802 */ /* 0x000fe40000000f00 */
[----:B--2---:R-:W-:Y:S01]  /*1380*/  PRMT R3, R2, 0x3340, R3 ;  /* 0x0000334002037816 */ /* 0x004fe20000000003 */
[----:B------:R-:W2:Y:S02]  /*1390*/  LDS.U8 R13, [UR4+0x1d] ;  /* 0x00001d04ff0d7984 */ /* 0x000ea40008000000 */
[----:B------:R-:W-:Y:S01]  /*13a0*/  VIADD R4, R4, 0x22 ;  /* 0x0000002204047836 */ /* 0x000fe20000000000 */
[----:B------:R-:W-:Y:S01]  /*13b0*/  PRMT R6, R6, 0x5410, R3 ;  /* 0x0000541006067816 */ /* 0x000fe20000000003 */
[----:B------:R-:W5:Y:S01]  /*13c0*/  LDS.U8 R21, [UR4+0x17] ;  /* 0x00001704ff157984 */ /* 0x000f620008000000 */
[----:B------:R-:W5:Y:S02]  /*13d0*/  LDC.64 R2, c[0x0][0x3a0] ;  /* 0x0000e800ff027b82 */ /* 0x000f640000000a00 */
[----:B---3--:R-:W-:Y:S01]  /*13e0*/  LEA R5, R5, R4, 0x18 ;  /* 0x0000000405057211 */ /* 0x008fe200078ec0ff */
[----:B------:R-:W-:Y:S04]  /*13f0*/  LDS.U8 R22, [UR4+0x18] ;  /* 0x00001804ff167984 */ /* 0x000fe80008000000 */
[----:B------:R-:W3:Y:S01]  /*1400*/  LDS.U8 R23, [UR4+0x19] ;  /* 0x00001904ff177984 */ /* 0x000ee20008000000 */
[----:B------:R-:W3:Y:S03]  /*1410*/  LDC R4, c[0x0][0x360] ;  /* 0x0000d800ff047b82 */ /* 0x000ee60000000800 */
[----:B------:R-:W-:Y:S01]  /*1420*/  LDS.U8 R24, [UR4+0x1a] ;  /* 0x00001a04ff187984 */ /* 0x000fe20008000000 */
[----:B----4-:R-:W-:-:S03]  /*1430*/  PRMT R19, R18, 0x3340, R19 ;  /* 0x0000334012137816 */ /* 0x010fc60000000013 */
[----:B------:R-:W4:Y:S01]  /*1440*/  LDS.U8 R25, [UR4+0x1b] ;  /* 0x00001b04ff197984 */ /* 0x000f220008000000 */
[----:B------:R-:W3:Y:S01]  /*1450*/  LDCU.64 UR4, c[0x0][0x398] ;  /* 0x00007300ff0477ac */ /* 0x000ee20008000a00 */
[----:B------:R-:W3:Y:S01]  /*1460*/  S2R R9, SR_TID.X ;  /* 0x0000000000097919 */ /* 0x000ee20000002100 */
[----:B-1----:R-:W-:Y:S02]  /*1470*/  PRMT R15, R14, 0x3340, R15 ;  /* 0x000033400e0f7816 */ /* 0x002fe4000000000f */
[----:B0-----:R-:W-:-:S04]  /*1480*/  PRMT R14, R16, 0x3340, R17 ;  /* 0x00003340100e7816 */ /* 0x001fc80000000011 */
[----:B------:R-:W-:Y:S02]  /*1490*/  PRMT R14, R15, 0x5410, R14 ;  /* 0x000054100f0e7816 */ /* 0x000fe4000000000e */
[----:B--2---:R-:W-:Y:S02]  /*14a0*/  PRMT R12, R12, 0x3340, R13 ;  /* 0x000033400c0c7816 */ /* 0x004fe4000000000d */
[----:B-----5:R-:W-:Y:S02]  /*14b0*/  PRMT R20, R20, 0x3340, R21 ;  /* 0x0000334014147816 */ /* 0x020fe40000000015 */
[----:B------:R-:W-:Y:S02]  /*14c0*/  PRMT R11, R12, 0x5410, R11 ;  /* 0x000054100c0b7816 */ /* 0x000fe4000000000b */
[----:B------:R-:W-:Y:S02]  /*14d0*/  PRMT R15, R19, 0x5410, R20 ;  /* 0x00005410130f7816 */ /* 0x000fe40000000014 */
[----:B---3--:R-:W-:-:S02]  /*14e0*/  PRMT R23, R22, 0x3340, R23 ;  /* 0x0000334016177816 */ /* 0x008fc40000000017 */
[C---:B------:R-:W-:Y:S01]  /*14f0*/  IADD3 R26, P1, PT, R9.reuse, UR4, RZ ;  /* 0x00000004091a7c10 */ /* 0x040fe2000ff3e0ff */
[C---:B------:R-:W-:Y:S02]  /*1500*/  VIADD R17, R9.reuse, UR8 ;  /* 0x0000000809117c36 */ /* 0x040fe40008000000 */
[----:B------:R-:W-:Y:S01]  /*1510*/  IMAD.WIDE.U32 R12, R9, 0x4, R2 ;  /* 0x00000004090c7825 */ /* 0x000fe200078e0002 */
[----:B------:R-:W-:Y:S02]  /*1520*/  IADD3 RZ, P2, PT, R26, 0x1e0, RZ ;  /* 0x000001e01aff7810 */ /* 0x000fe40007f5e0ff */
[----:B----4-:R-:W-:Y:S01]  /*1530*/  PRMT R16, R24, 0x3340, R25 ;  /* 0x0000334018107816 */ /* 0x010fe20000000019 */
[----:B------:R-:W-:Y:S01]  /*1540*/  VIADD R2, R17, 0x1e0 ;  /* 0x000001e011027836 */ /* 0x000fe20000000000 */
[----:B------:R-:W-:Y:S02]  /*1550*/  IADD3.X R19, PT, PT, RZ, UR5, RZ, P2, P1 ;  /* 0x00000005ff137c10 */ /* 0x000fe400097e24ff */
[----:B------:R-:W-:-:S07]  /*1560*/  PRMT R16, R23, 0x5410, R16 ;  /* 0x0000541017107816 */ /* 0x000fce0000000010 */
.L_x_25:
[----:B------:R-:W-:-:S05]  /*1570*/  IMAD.MOV.U32 R3, RZ, RZ, R19 ;  /* 0x000000ffff037224 */ /* 0x000fca00078e0013 */
[----:B------:R-:W2:Y:S04]  /*1580*/  LDG.E.U8.CONSTANT R24, desc[UR6][R2.64+-0x180] ;  /* 0xfffe800602187981 */ /* 0x000ea8000c1e9100 */
[----:B------:R-:W2:Y:S04]  /*1590*/  LDG.E.U8.CONSTANT R17, desc[UR6][R2.64+-0x1a0] ;  /* 0xfffe600602117981 */ /* 0x000ea8000c1e9100 */
[----:B------:R-:W3:Y:S04]  /*15a0*/  LDG.E.U8.CONSTANT R18, desc[UR6][R2.64+-0x1c0] ;  /* 0xfffe400602127981 */ /* 0x000ee8000c1e9100 */
[----:B------:R-:W3:Y:S04]  /*15b0*/  LDG.E.U8.CONSTANT R19, desc[UR6][R2.64+-0x1e0] ;  /* 0xfffe200602137981 */ /* 0x000ee8000c1e9100 */
[----:B------:R-:W4:Y:S04]  /*15c0*/  LDG.E.U8.CONSTANT R26, desc[UR6][R2.64+-0x100] ;  /* 0xffff0006021a7981 */ /* 0x000f28000c1e9100 */
[----:B------:R-:W4:Y:S04]  /*15d0*/  LDG.E.U8.CONSTANT R27, desc[UR6][R2.64+-0x120] ;  /* 0xfffee006021b7981 */ /* 0x000f28000c1e9100 */
[----:B------:R-:W5:Y:S04]  /*15e0*/  LDG.E.U8.CONSTANT R22, desc[UR6][R2.64+-0x140] ;  /* 0xfffec00602167981 */ /* 0x000f68000c1e9100 */
[----:B------:R-:W5:Y:S04]  /*15f0*/  LDG.E.U8.CONSTANT R23, desc[UR6][R2.64+-0x160] ;  /* 0xfffea00602177981 */ /* 0x000f68000c1e9100 */
[----:B------:R-:W5:Y:S04]  /*1600*/  LDG.E.U8.CONSTANT R20, desc[UR6][R2.64+-0x80] ;  /* 0xffff800602147981 */ /* 0x000f68000c1e9100 */
[----:B------:R-:W5:Y:S01]  /*1610*/  LDG.E.U8.CONSTANT R21, desc[UR6][R2.64+-0xa0] ;  /* 0xffff600602157981 */ /* 0x000f62000c1e9100 */
[----:B--2---:R-:W-:-:S03]  /*1620*/  PRMT R24, R17, 0x3340, R24 ;  /* 0x0000334011187816 */ /* 0x004fc60000000018 */
[----:B------:R-:W2:Y:S01]  /*1630*/  LDG.E.U8.CONSTANT R17, desc[UR6][R2.64+-0xe0] ;  /* 0xffff200602117981 */ /* 0x000ea2000c1e9100 */
[----:B---3--:R-:W-:-:S03]  /*1640*/  PRMT R25, R19, 0x3340, R18 ;  /* 0x0000334013197816 */ /* 0x008fc60000000012 */
[----:B------:R-:W2:Y:S04]  /*1650*/  LDG.E.U8.CONSTANT R18, desc[UR6][R2.64+-0xc0] ;  /* 0xffff400602127981 */ /* 0x000ea8000c1e9100 */
[----:B------:R-:W3:Y:S01]  /*1660*/  LDG.E.CONSTANT R19, desc[UR6][R12.64] ;  /* 0x000000060c137981 */ /* 0x000ee2000c1e9900 */
[----:B----4-:R-:W-:Y:S02]  /*1670*/  PRMT R26, R27, 0x3340, R26 ;  /* 0x000033401b1a7816 */ /* 0x010fe4000000001a */
[----:B------:R-:W-:Y:S01]  /*1680*/  PRMT R24, R25, 0x5410, R24 ;  /* 0x0000541019187816 */ /* 0x000fe20000000018 */
[----:B------:R-:W4:Y:S01]  /*1690*/  LDG.E.U8.CONSTANT R27, desc[UR6][R2.64+0x160] ;  /* 0x00016006021b7981 */ /* 0x000f22000c1e9100 */
[----:B-----5:R-:W-:-:S03]  /*16a0*/  PRMT R23, R23, 0x3340, R22 ;  /* 0x0000334017177816 */ /* 0x020fc60000000016 */
[----:B------:R-:W5:Y:S01]  /*16b0*/  LDG.E.U8.CONSTANT R22, desc[UR6][R2.64+-0x40] ;  /* 0xffffc00602167981 */ /* 0x000f62000c1e9100 */
[----:B------:R-:W-:-:S03]  /*16c0*/  PRMT R25, R23, 0x5410, R26 ;  /* 0x0000541017197816 */ /* 0x000fc6000000001a */
[----:B------:R-:W4:Y:S01]  /*16d0*/  LDG.E.U8.CONSTANT R23, desc[UR6][R2.64] ;  /* 0x0000000602177981 */ /* 0x000f22000c1e9100 */
[----:B------:R-:W-:-:S03]  /*16e0*/  PRMT R26, R21, 0x3340, R20 ;  /* 0x00003340151a7816 */ /* 0x000fc60000000014 */
[----:B------:R-:W4:Y:S04]  /*16f0*/  LDG.E.U8.CONSTANT R20, desc[UR6][R2.64+-0x20] ;  /* 0xffffe00602147981 */ /* 0x000f28000c1e9100 */
[----:B------:R-:W5:Y:S01]  /*1700*/  LDG.E.U8.CONSTANT R21, desc[UR6][R2.64+-0x60] ;  /* 0xffffa00602157981 */ /* 0x000f62000c1e9100 */
[----:B--2---:R-:W-:Y:S01]  /*1710*/  PRMT R17, R17, 0x3340, R18 ;  /* 0x0000334011117816 */ /* 0x004fe20000000012 */
[----:B---3--:R-:W-:-:S03]  /*1720*/  IDP.4A.S8.S8 R19, R24, R10, R19 ;  /* 0x0000000a18137226 */ /* 0x008fc60000000613 */
[----:B------:R-:W-:Y:S01]  /*1730*/  PRMT R17, R17, 0x5410, R26 ;  /* 0x0000541011117816 */ /* 0x000fe2000000001a */
[----:B------:R-:W2:Y:S01]  /*1740*/  LDG.E.U8.CONSTANT R24, desc[UR6][R2.64+0x20] ;  /* 0x0000200602187981 */ /* 0x000ea2000c1e9100 */
[----:B------:R-:W-:-:S03]  /*1750*/  IDP.4A.S8.S8 R18, R25, R8, R19 ;  /* 0x0000000819127226 */ /* 0x000fc60000000613 */
[----:B------:R-:W3:Y:S01]  /*1760*/  LDG.E.U8.CONSTANT R19, desc[UR6][R2.64+0x60] ;  /* 0x0000600602137981 */ /* 0x000ee2000c1e9100 */
[----:B------:R-:W-:-:S03]  /*1770*/  IDP.4A.S8.S8 R25, R17, R7, R18 ;  /* 0x0000000711197226 */ /* 0x000fc60000000612 */
[----:B------:R-:W3:Y:S04]  /*1780*/  LDG.E.U8.CONSTANT R18, desc[UR6][R2.64+0x80] ;  /* 0x0000800602127981 */ /* 0x000ee8000c1e9100 */
[----:B------:R-:W2:Y:S01]  /*1790*/  LDG.E.U8.CONSTANT R17, desc[UR6][R2.64+0x40] ;  /* 0x0000400602117981 */ /* 0x000ea2000c1e9100 */
[----:B----4-:R-:W-:-:S03]  /*17a0*/  PRMT R23, R20, 0x3340, R23 ;  /* 0x0000334014177816 */ /* 0x010fc60000000017 */
[----:B------:R-:W4:Y:S01]  /*17b0*/  LDG.E.U8.CONSTANT R20, desc[UR6][R2.64+0x100] ;  /* 0x0001000602147981 */ /* 0x000f22000c1e9100 */
[----:B-----5:R-:W-:-:S03]  /*17c0*/  PRMT R22, R21, 0x3340, R22 ;  /* 0x0000334015167816 */ /* 0x020fc60000000016 */
[----:B------:R-:W4:Y:S01]  /*17d0*/  LDG.E.U8.CONSTANT R21, desc[UR6][R2.64+0xe0] ;  /* 0x0000e00602157981 */ /* 0x000f22000c1e9100 */
[----:B------:R-:W-:-:S03]  /*17e0*/  PRMT R26, R22, 0x5410, R23 ;  /* 0x00005410161a7816 */ /* 0x000fc60000000017 */
[----:B------:R-:W5:Y:S04]  /*17f0*/  LDG.E.U8.CONSTANT R22, desc[UR6][R2.64+0xc0] ;  /* 0x0000c00602167981 */ /* 0x000f68000c1e9100 */
[----:B------:R-:W5:Y:S01]  /*1800*/  LDG.E.U8.CONSTANT R23, desc[UR6][R2.64+0xa0] ;  /* 0x0000a00602177981 */ /* 0x000f62000c1e9100 */
[----:B------:R-:W-:-:S03]  /*1810*/  IDP.4A.S8.S8 R25, R26, R6, R25 ;  /* 0x000000061a197226 */ /* 0x000fc60000000619 */
[----:B------:R-:W5:Y:S01]  /*1820*/  LDG.E.U8.CONSTANT R26, desc[UR6][R2.64+0x180] ;  /* 0x00018006021a7981 */ /* 0x000f62000c1e9100 */
[----:B---3--:R-:W-:-:S03]  /*1830*/  PRMT R18, R19, 0x3340, R18 ;  /* 0x0000334013127816 */ /* 0x008fc60000000012 */
[----:B------:R-:W3:Y:S01]  /*1840*/  LDG.E.U8.CONSTANT R19, desc[UR6][R2.64+0x140] ;  /* 0x0001400602137981 */ /* 0x000ee2000c1e9100 */
[----:B--2---:R-:W-:-:S04]  /*1850*/  PRMT R17, R24, 0x3340, R17 ;  /* 0x0000334018117816 */ /* 0x004fc80000000011 */
[----:B------:R-:W-:Y:S02]  /*1860*/  PRMT R17, R17, 0x5410, R18 ;  /* 0x0000541011117816 */ /* 0x000fe40000000012 */
[----:B------:R-:W3:Y:S01]  /*1870*/  LDG.E.U8.CONSTANT R18, desc[UR6][R2.64+0x120] ;  /* 0x0001200602127981 */ /* 0x000ee2000c1e9100 */
[----:B----4-:R-:W-:-:S03]  /*1880*/  PRMT R24, R21, 0x3340, R20 ;  /* 0x0000334015187816 */ /* 0x010fc60000000014 */
[----:B------:R-:W2:Y:S04]  /*1890*/  LDG.E.U8.CONSTANT R21, desc[UR6][R2.64+0x1a0] ;  /* 0x0001a00602157981 */ /* 0x000ea8000c1e9100 */
[----:B------:R0:W4:Y:S01]  /*18a0*/  LDG.E.U8.CONSTANT R20, desc[UR6][R2.64+0x1c0] ;  /* 0x0001c00602147981 */ /* 0x000122000c1e9100 */
[----:B-----5:R-:W-:Y:S01]  /*18b0*/  PRMT R23, R23, 0x3340, R22 ;  /* 0x0000334017177816 */ /* 0x020fe20000000016 */
[----:B------:R-:W-:-:S03]  /*18c0*/  IDP.4A.S8.S8 R17, R17, R14, R25 ;  /* 0x0000000e11117226 */ /* 0x000fc60000000619 */
[----:B------:R-:W-:Y:S02]  /*18d0*/  PRMT R22, R23, 0x5410, R24 ;  /* 0x0000541017167816 */ /* 0x000fe40000000018 */
[----:B------:R-:W-:-:S03]  /*18e0*/  PRMT R26, R27, 0x3340, R26 ;  /* 0x000033401b1a7816 */ /* 0x000fc6000000001a */
[----:B------:R-:W-:Y:S01]  /*18f0*/  IDP.4A.S8.S8 R17, R22, R15, R17 ;  /* 0x0000000f16117226 */ /* 0x000fe20000000611 */
[C---:B0-----:R-:W-:Y:S01]  /*1900*/  IADD3 R2, P2, PT, R4.reuse, R2, RZ ;  /* 0x0000000204027210 */ /* 0x041fe20007f5e0ff */
[----:B------:R-:W-:Y:S01]  /*1910*/  IMAD.WIDE.U32 R12, R4, 0x4, R12 ;  /* 0x00000004040c7825 */ /* 0x000fe200078e000c */
[----:B---3--:R-:W-:Y:S02]  /*1920*/  PRMT R19, R18, 0x3340, R19 ;  /* 0x0000334012137816 */ /* 0x008fe40000000013 */
[----:B--2---:R-:W-:Y:S02]  /*1930*/  PRMT R21, R21, 0x8880, RZ ;  /* 0x0000888015157816 */ /* 0x004fe400000000ff */
[----:B----4-:R-:W-:Y:S02]  /*1940*/  PRMT R18, R20, 0x8880, RZ ;  /* 0x0000888014127816 */ /* 0x010fe400000000ff */
[----:B------:R-:W-:Y:S02]  /*1950*/  PRMT R20, R21, 0x7710, RZ ;  /* 0x0000771015147816 */ /* 0x000fe400000000ff */
[----:B------:R-:W-:-:S02]  /*1960*/  PRMT R19, R19, 0x5410, R26 ;  /* 0x0000541013137816 */ /* 0x000fc4000000001a */
[----:B------:R-:W-:-:S03]  /*1970*/  PRMT R21, R18, 0x7710, RZ ;  /* 0x0000771012157816 */ /* 0x000fc600000000ff */
[----:B------:R-:W-:Y:S01]  /*1980*/  IDP.4A.S8.S8 R18, R19, R16, R17 ;  /* 0x0000001013127226 */ /* 0x000fe20000000611 */
[----:B------:R-:W-:-:S05]  /*1990*/  PRMT R20, R20, 0x5410, R21 ;  /* 0x0000541014147816 */ /* 0x000fca0000000015 */
[----:B------:R-:W-:-:S04]  /*19a0*/  IDP.2A.LO.S16.S8 R18, R20, R11, R18 ;  /* 0x0000000b14127226 */ /* 0x000fc80000001612 */
[----:B------:R-:W-:-:S05]  /*19b0*/  IMAD.SHL.U32 R18, R18, 0x400, RZ ;  /* 0x0000040012127824 */ /* 0x000fca00078e00ff */
[----:B------:R-:W-:Y:S01]  /*19c0*/  SHF.R.S32.HI R18, RZ, 0x10, R18 ;  /* 0x00000010ff127819 */ /* 0x000fe20000011412 */
[----:B------:R-:W-:-:S03]  /*19d0*/  IMAD.IADD R17, R5, 0x1, R9 ;  /* 0x0000000105117824 */ /* 0x000fc600078e0209 */
[----:B------:R-:W-:Y:S01]  /*19e0*/  VIMNMX.RELU R18, PT, PT, R18, 0x7f, PT ;  /* 0x0000007f12127848 */ /* 0x000fe20003fe1100 */
[----:B------:R-:W-:-:S04]  /*19f0*/  IMAD.IADD R9, R4, 0x1, R9 ;  /* 0x0000000104097824 */ /* 0x000fc800078e0209 */
[----:B------:R0:W-:Y:S01]  /*1a00*/  STS.U8 [R17], R18 ;  /* 0x0000001211007388 */ /* 0x0001e20000000000 */
[----:B------:R-:W-:Y:S01]  /*1a10*/  ISETP.GE.U32.AND P1, PT, R9, 0x20, PT ;  /* 0x000000200900780c */ /* 0x000fe20003f26070 */
[----:B------:R-:W-:-:S12]  /*1a20*/  IMAD.X R19, RZ, RZ, R3, P2 ;  /* 0x000000ffff137224 */ /* 0x000fd800010e0603 */
[----:B0-----:R-:W-:Y:S05]  /*1a30*/  @!P1 BRA `(.L_x_25) ;  /* 0xfffffff800cc9947 */ /* 0x001fea000383ffff */
.L_x_24:
[----:B------:R-:W-:Y:S05]  /*1a40*/  BSYNC.RECONVERGENT B0 ;  /* 0x0000000000007941 */ /* 0x000fea0003800200 */
.L_x_23:
[----:B------:R-:W-:Y:S06]  /*1a50*/  BAR.SYNC.DEFER_BLOCKING 0x0 ;  /* 0x0000000000007b1d */ /* 0x000fec0000010000 */
[----:B------:R-:W-:Y:S05]  /*1a60*/  @P0 EXIT ;  /* 0x000000000000094d */ /* 0x000fea0003800000 */
[----:B------:R-:W0:Y:S08]  /*1a70*/  LDC.64 R2, c[0x0][0x3a8] ;  /* 0x0000ea00ff027b82 */ /* 0x000e300000000a00 */
[----:B------:R-:W1:Y:S01]  /*1a80*/  LDC.64 R10, c[0x0][0x3b0] ;  /* 0x0000ec00ff0a7b82 */ /* 0x000e620000000a00 */
[----:B0-----:R-:W2:Y:S04]  /*1a90*/  LDG.E.U8.CONSTANT R26, desc[UR6][R2.64+0x3] ;  /* 0x00000306021a7981 */ /* 0x001ea8000c1e9100 */
[----:B------:R-:W2:Y:S04]  /*1aa0*/  LDG.E.U8.CONSTANT R25, desc[UR6][R2.64+0x2] ;  /* 0x0000020602197981 */ /* 0x000ea8000c1e9100 */
[----:B------:R-:W3:Y:S04]  /*1ab0*/  LDG.E.U8.CONSTANT R20, desc[UR6][R2.64+0x1] ;  /* 0x0000010602147981 */ /* 0x000ee8000c1e9100 */
[----:B------:R-:W3:Y:S04]  /*1ac0*/  LDG.E.U8.CONSTANT R21, desc[UR6][R2.64] ;  /* 0x0000000602157981 */ /* 0x000ee8000c1e9100 */
[----:B-1----:R0:W4:Y:S04]  /*1ad0*/  LDG.E.CONSTANT R10, desc[UR6][R10.64] ;  /* 0x000000060a0a7981 */ /* 0x002128000c1e9900 */
[----:B------:R-:W5:Y:S04]  /*1ae0*/  LDG.E.U8.CONSTANT R4, desc[UR6][R2.64+0x7] ;  /* 0x0000070602047981 */ /* 0x000f68000c1e9100 */
[----:B------:R-:W5:Y:S04]  /*1af0*/  LDG.E.U8.CONSTANT R5, desc[UR6][R2.64+0x6] ;  /* 0x0000060602057981 */ /* 0x000f68000c1e9100 */
[----:B------:R-:W5:Y:S04]  /*1b00*/  LDG.E.U8.CONSTANT R6, desc[UR6][R2.64+0x5] ;  /* 0x0000050602067981 */ /* 0x000f68000c1e9100 */
[----:B------:R-:W5:Y:S04]  /*1b10*/  LDG.E.U8.CONSTANT R7, desc[UR6][R2.64+0x4] ;  /* 0x0000040602077981 */ /* 0x000f68000c1e9100 */
[----:B------:R-:W5:Y:S04]  /*1b20*/  LDG.E.U8.CONSTANT R15, desc[UR6][R2.64+0xb] ;  /* 0x00000b06020f7981 */ /* 0x000f68000c1e9100 */
[----:B------:R-:W5:Y:S04]  /*1b30*/  LDG.E.U8.CONSTANT R12, desc[UR6][R2.64+0xa] ;  /* 0x00000a06020c7981 */ /* 0x000f68000c1e9100 */
[----:B------:R-:W5:Y:S04]  /*1b40*/  LDG.E.U8.CONSTANT R13, desc[UR6][R2.64+0x9] ;  /* 0x00000906020d7981 */ /* 0x000f68000c1e9100 */
[----:B------:R-:W5:Y:S01]  /*1b50*/  LDG.E.U8.CONSTANT R14, desc[UR6][R2.64+0x8] ;  /* 0x00000806020e7981 */ /* 0x000f62000c1e9100 */
[----:B------:R-:W1:Y:S01]  /*1b60*/  S2UR UR5, SR_CgaCtaId ;  /* 0x00000000000579c3 */ /* 0x000e620000008800 */
[----:B------:R-:W-:-:S02]  /*1b70*/  UMOV UR4, 0x400 ;  /* 0x0000040000047882 */ /* 0x000fc40000000000 */
[----:B------:R-:W5:Y:S04]  /*1b80*/  LDG.E.U8.CONSTANT R16, desc[UR6][R2.64+0xf] ;  /* 0x00000f0602107981 */ /* 0x000f68000c1e9100 */
[----:B------:R-:W5:Y:S04]  /*1b90*/  LDG.E.U8.CONSTANT R17, desc[UR6][R2.64+0xe] ;  /* 0x00000e0602117981 */ /* 0x000f68000c1e9100 */
[----:B------:R-:W5:Y:S04]  /*1ba0*/  LDG.E.U8.CONSTANT R18, desc[UR6][R2.64+0xd] ;  /* 0x00000d0602127981 */ /* 0x000f68000c1e9100 */
[----:B------:R-:W5:Y:S01]  /*1bb0*/  LDG.E.U8.CONSTANT R19, desc[UR6][R2.64+0xc] ;  /* 0x00000c0602137981 */ /* 0x000f62000c1e9100 */
[----:B-1----:R-:W-:-:S09]  /*1bc0*/  ULEA UR4, UR5, UR4, 0x18 ;  /* 0x0000000405047291 */ /* 0x002fd2000f8ec0ff */
[----:B0-----:R-:W-:Y:S04]  /*1bd0*/  LDS.U8 R11, [UR4+0x25] ;  /* 0x00002504ff0b7984 */ /* 0x001fe80008000000 */
[----:B------:R-:W0:Y:S04]  /*1be0*/  LDS.U8 R8, [UR4+0x24] ;  /* 0x00002404ff087984 */ /* 0x000e280008000000 */
[----:B------:R-:W-:Y:S04]  /*1bf0*/  LDS.U8 R22, [UR4+0x23] ;  /* 0x00002304ff167984 */ /* 0x000fe80008000000 */
[----:B------:R-:W1:Y:S04]  /*1c00*/  LDS.U8 R9, [UR4+0x22] ;  /* 0x00002204ff097984 */ /* 0x000e680008000000 */
[----:B------:R-:W-:Y:S04]  /*1c10*/  LDS.U8 R23, [UR4+0x29] ;  /* 0x00002904ff177984 */ /* 0x000fe80008000000 */
[----:B------:R-:W1:Y:S01]  /*1c20*/  LDS.U8 R24, [UR4+0x28] ;  /* 0x00002804ff187984 */ /* 0x000e620008000000 */
[----:B0-----:R-:W-:-:S03]  /*1c30*/  PRMT R11, R8, 0x3340, R11 ;  /* 0x00003340080b7816 */ /* 0x001fc6000000000b */
[----:B------:R-:W-:Y:S01]  /*1c40*/  LDS.U8 R8, [UR4+0x27] ;  /* 0x00002704ff087984 */ /* 0x000fe20008000000 */
[----:B-1----:R-:W-:-:S03]  /*1c50*/  PRMT R22, R9, 0x3340, R22 ;  /* 0x0000334009167816 */ /* 0x002fc60000000016 */
[----:B------:R-:W0:Y:S01]  /*1c60*/  LDS.U8 R9, [UR4+0x26] ;  /* 0x00002604ff097984 */ /* 0x000e220008000000 */
[----:B------:R-:W-:-:S03]  /*1c70*/  PRMT R11, R22, 0x5410, R11 ;  /* 0x00005410160b7816 */ /* 0x000fc6000000000b */
[----:B------:R-:W5:Y:S01]  /*1c80*/  LDG.E.U8.CONSTANT R22, desc[UR6][R2.64+0x11] ;  /* 0x0000110602167981 */ /* 0x000f62000c1e9100 */
[----:B------:R-:W-:-:S03]  /*1c90*/  PRMT R27, R24, 0x3340, R23 ;  /* 0x00003340181b7816 */ /* 0x000fc60000000017 */
[----:B------:R-:W-:Y:S04]  /*1ca0*/  LDS.U8 R24, [UR4+0x2c] ;  /* 0x00002c04ff187984 */ /* 0x000fe80008000000 */
[----:B------:R-:W5:Y:S01]  /*1cb0*/  LDG.E.U8.CONSTANT R23, desc[UR6][R2.64+0x10] ;  /* 0x0000100602177981 */ /* 0x000f62000c1e9100 */
[----:B0-----:R-:W-:-:S03]  /*1cc0*/  PRMT R8, R9, 0x3340, R8 ;  /* 0x0000334009087816 */ /* 0x001fc60000000008 */
[----:B------:R-:W5:Y:S01]  /*1cd0*/  LDG.E.U8.CONSTANT R9, desc[UR6][R2.64+0x15] ;  /* 0x0000150602097981 */ /* 0x000f62000c1e9100 */
[----:B------:R-:W-:-:S03]  /*1ce0*/  PRMT R27, R8, 0x5410, R27 ;  /* 0x00005410081b7816 */ /* 0x000fc6000000001b */
[----:B------:R-:W5:Y:S01]  /*1cf0*/  LDG.E.U8.CONSTANT R8, desc[UR6][R2.64+0x14] ;  /* 0x0000140602087981 */ /* 0x000f62000c1e9100 */
[----:B--2---:R-:W-:Y:S02]  /*1d00*/  PRMT R25, R25, 0x3340, R26 ;  /* 0x0000334019197816 */ /* 0x004fe4000000001a */
[----:B---3--:R-:W-:Y:S02]  /*1d10*/  PRMT R26, R21, 0x3340, R20 ;  /* 0x00003340151a7816 */ /* 0x008fe40000000014 */
[----:B------:R-:W2:Y:S02]  /*1d20*/  LDG.E.U8.CONSTANT R20, desc[UR6][R2.64+0x13] ;  /* 0x0000130602147981 */ /* 0x000ea4000c1e9100 */
[----:B------:R-:W-:Y:S02]  /*1d30*/  PRMT R25, R26, 0x5410, R25 ;  /* 0x000054101a197816 */ /* 0x000fe40000000019 */
[----:B------:R-:W-:Y:S03]  /*1d40*/  LDS.U8 R26, [UR4+0x2a] ;  /* 0x00002a04ff1a7984 */ /* 0x000fe60008000000 */
[----:B----4-:R-:W-:Y:S01]  /*1d50*/  IDP.4A.S8.S8 R10, R25, R11, R10 ;  /* 0x0000000b190a7226 */ /* 0x010fe2000000060a */
[----:B------:R-:W2:Y:S04]  /*1d60*/  LDG.E.U8.CONSTANT R21, desc[UR6][R2.64+0x12] ;  /* 0x0000120602157981 */ /* 0x000ea8000c1e9100 */
[----:B------:R-:W0:Y:S04]  /*1d70*/  LDS.U8 R11, [UR4+0x2d] ;  /* 0x00002d04ff0b7984 */ /* 0x000e280008000000 */
[----:B------:R-:W1:Y:S01]  /*1d80*/  LDS.U8 R25, [UR4+0x2b] ;  /* 0x00002b04ff197984 */ /* 0x000e620008000000 */
[----:B-----5:R-:W-:-:S02]  /*1d90*/  PRMT R4, R5, 0x3340, R4 ;  /* 0x0000334005047816 */ /* 0x020fc40000000004 */
[----:B------:R-:W-:Y:S02]  /*1da0*/  PRMT R7, R7, 0x3340, R6 ;  /* 0x0000334007077816 */ /* 0x000fe40000000006 */
[----:B------:R-:W3:Y:S02]  /*1db0*/  LDG.E.U8.CONSTANT R6, desc[UR6][R2.64+0x1b] ;  /* 0x00001b0602067981 */ /* 0x000ee4000c1e9100 */
[----:B------:R-:W-:Y:S02]  /*1dc0*/  PRMT R5, R7, 0x5410, R4 ;  /* 0x0000541007057816 */ /* 0x000fe40000000004 */
[----:B------:R-:W4:Y:S04]  /*1dd0*/  LDG.E.U8.CONSTANT R7, desc[UR6][R2.64+0x17] ;  /* 0x0000170602077981 */ /* 0x000f28000c1e9100 */
[----:B------:R-:W4:Y:S01]  /*1de0*/  LDG.E.U8.CONSTANT R4, desc[UR6][R2.64+0x16] ;  /* 0x0000160602047981 */ /* 0x000f22000c1e9100 */
[----:B0-----:R-:W-:-:S03]  /*1df0*/  PRMT R24, R24, 0x3340, R11 ;  /* 0x0000334018187816 */ /* 0x001fc6000000000b */
[----:B------:R-:W3:Y:S01]  /*1e00*/  LDG.E.U8.CONSTANT R11, desc[UR6][R2.64+0x1a] ;  /* 0x00001a06020b7981 */ /* 0x000ee2000c1e9100 */
[----:B-1----:R-:W-:-:S04]  /*1e10*/  PRMT R25, R26, 0x3340, R25 ;  /* 0x000033401a197816 */ /* 0x002fc80000000019 */
[----:B------:R-:W-:Y:S01]  /*1e20*/  PRMT R24, R25, 0x5410, R24 ;  /* 0x0000541019187816 */ /* 0x000fe20000000018 */
[----:B------:R-:W-:Y:S02]  /*1e30*/  IDP.4A.S8.S8 R25, R5, R27, R10 ;  /* 0x0000001b05197226 */ /* 0x000fe4000000060a */
[----:B------:R-:W5:Y:S04]  /*1e40*/  LDG.E.U8.CONSTANT R5, desc[UR6][R2.64+0x19] ;  /* 0x0000190602057981 */ /* 0x000f68000c1e9100 */
[----:B------:R-:W5:Y:S01]  /*1e50*/  LDG.E.U8.CONSTANT R10, desc[UR6][R2.64+0x18] ;  /* 0x00001806020a7981 */ /* 0x000f62000c1e9100 */
[----:B------:R-:W-:Y:S02]  /*1e60*/  PRMT R26, R12, 0x3340, R15 ;  /* 0x000033400c1a7816 */ /* 0x000fe4000000000f */
[----:B------:R-:W-:Y:S01]  /*1e70*/  PRMT R27, R14, 0x3340, R13 ;  /* 0x000033400e1b7816 */ /* 0x000fe2000000000d */
[----:B------:R-:W5:Y:S04]  /*1e80*/  LDG.E.U8.CONSTANT R12, desc[UR6][R2.64+0x1d] ;  /* 0x00001d06020c7981 */ /* 0x000f68000c1e9100 */
[----:B------:R-:W5:Y:S04]  /*1e90*/  LDG.E.U8.CONSTANT R13, desc[UR6][R2.64+0x1f] ;  /* 0x00001f06020d7981 */ /* 0x000f68000c1e9100 */
[----:B------:R-:W5:Y:S04]  /*1ea0*/  LDG.E.U8.CONSTANT R14, desc[UR6][R2.64+0x1e] ;  /* 0x00001e06020e7981 */ /* 0x000f68000c1e9100 */
[----:B------:R0:W5:Y:S01]  /*1eb0*/  LDG.E.U8.CONSTANT R15, desc[UR6][R2.64+0x1c] ;  /* 0x00001c06020f7981 */ /* 0x000162000c1e9100 */
[----:B------:R-:W-:-:S03]  /*1ec0*/  PRMT R27, R27, 0x5410, R26 ;  /* 0x000054101b1b7816 */ /* 0x000fc6000000001a */
[----:B------:R-:W-:Y:S02]  /*1ed0*/  LDS.U8 R26, [UR4+0x2e] ;  /* 0x00002e04ff1a7984 */ /* 0x000fe40008000000 */
[----:B------:R-:W-:Y:S02]  /*1ee0*/  IDP.4A.S8.S8 R27, R27, R24, R25 ;  /* 0x000000181b1b7226 */ /* 0x000fe40000000619 */
[----:B------:R-:W-:Y:S04]  /*1ef0*/  LDS.U8 R24, [UR4+0x31] ;  /* 0x00003104ff187984 */ /* 0x000fe80008000000 */
[----:B------:R-:W1:Y:S01]  /*1f00*/  LDS.U8 R25, [UR4+0x30] ;  /* 0x00003004ff197984 */ /* 0x000e620008000000 */
[----:B------:R-:W-:-:S03]  /*1f10*/  PRMT R17, R17, 0x3340, R16 ;  /* 0x0000334011117816 */ /* 0x000fc60000000010 */
[----:B------:R-:W-:Y:S04]  /*1f20*/  LDS.U8 R16, [UR4+0x35] ;  /* 0x00003504ff107984 */ /* 0x000fe80008000000 */
[----:B0-----:R-:W-:Y:S01]  /*1f30*/  LDS.U8 R3, [UR4+0x34] ;  /* 0x00003404ff037984 */ /* 0x001fe20008000000 */
[----:B------:R-:W-:-:S03]  /*1f40*/  PRMT R18, R19, 0x3340, R18 ;  /* 0x0000334013127816 */ /* 0x000fc60000000012 */
[----:B------:R-:W-:Y:S04]  /*1f50*/  LDS.U8 R2, [UR4+0x39] ;  /* 0x00003904ff027984 */ /* 0x000fe80008000000 */
[----:B------:R-:W-:Y:S01]  /*1f60*/  LDS.U8 R19, [UR4+0x38] ;  /* 0x00003804ff137984 */ /* 0x000fe20008000000 */
[----:B-1----:R-:W-:-:S03]  /*1f70*/  PRMT R24, R25, 0x3340, R24 ;  /* 0x0000334019187816 */ /* 0x002fc60000000018 */
[----:B------:R-:W0:Y:S02]  /*1f80*/  LDS.U8 R25, [UR4+0x2f] ;  /* 0x00002f04ff197984 */ /* 0x000e240008000000 */
[----:B0-----:R-:W-:-:S04]  /*1f90*/  PRMT R25, R26, 0x3340, R25 ;  /* 0x000033401a197816 */ /* 0x001fc80000000019 */
[----:B------:R-:W-:Y:S02]  /*1fa0*/  PRMT R26, R25, 0x5410, R24 ;  /* 0x00005410191a7816 */ /* 0x000fe40000000018 */
[----:B------:R-:W-:Y:S04]  /*1fb0*/  LDS.U8 R24, [UR4+0x33] ;  /* 0x00003304ff187984 */ /* 0x000fe80008000000 */
[----:B------:R-:W0:Y:S01]  /*1fc0*/  LDS.U8 R25, [UR4+0x32] ;  /* 0x00003204ff197984 */ /* 0x000e220008000000 */
[----:B------:R-:W-:Y:S02]  /*1fd0*/  PRMT R16, R3, 0x3340, R16 ;  /* 0x0000334003107816 */ /* 0x000fe40000000010 */
[----:B------:R-:W-:Y:S02]  /*1fe0*/  PRMT R17, R18, 0x5410, R17 ;  /* 0x0000541012117816 */ /* 0x000fe40000000011 */
[----:B------:R-:W-:-:S02]  /*1ff0*/  PRMT R23, R23, 0x3340, R22 ;  /* 0x0000334017177816 */ /* 0x000fc40000000016 */
[----:B------:R-:W-:Y:S01]  /*2000*/  LDS.U8 R22, [UR4+0x3a] ;  /* 0x00003a04ff167984 */ /* 0x000fe20008000000 */
[----:B0-----:R-:W-:-:S03]  /*2010*/  PRMT R3, R25, 0x3340, R24 ;  /* 0x0000334019037816 */ /* 0x001fc60000000018 */
[----:B------:R-:W-:Y:S04]  /*2020*/  LDS.U8 R24, [UR4+0x37] ;  /* 0x00003704ff187984 */ /* 0x000fe80008000000 */
[----:B------:R-:W0:Y:S01]  /*2030*/  LDS.U8 R25, [UR4+0x36] ;  /* 0x00003604ff197984 */ /* 0x000e220008000000 */
[----:B------:R-:W-:-:S03]  /*2040*/  PRMT R16, R3, 0x5410, R16 ;  /* 0x0000541003107816 */ /* 0x000fc60000000010 */
[----:B------:R-:W1:Y:S01]  /*2050*/  LDS.U8 R3, [UR4+0x3b] ;  /* 0x00003b04ff037984 */ /* 0x000e620008000000 */
[----:B------:R-:W-:-:S03]  /*2060*/  IDP.4A.S8.S8 R17, R17, R26, R27 ;  /* 0x0000001a11117226 */ /* 0x000fc6000000061b */
[----:B------:R-:W-:Y:S01]  /*2070*/  LDS.U8 R26, [UR4+0x3e] ;  /* 0x00003e04ff1a7984 */ /* 0x000fe20008000000 */
[----:B0-----:R-:W-:Y:S02]  /*2080*/  PRMT R24, R25, 0x3340, R24 ;  /* 0x0000334019187816 */ /* 0x001fe40000000018 */
[----:B------:R-:W-:Y:S02]  /*2090*/  PRMT R25, R8, 0x3340, R9 ;  /* 0x0000334008197816 */ /* 0x000fe40000000009 */
[----:B------:R-:W-:Y:S04]  /*20a0*/  LDS.U8 R8, [UR4+0x41] ;  /* 0x00004104ff087984 */ /* 0x000fe80008000000 */
[----:B------:R-:W0:Y:S01]  /*20b0*/  LDS.U8 R9, [UR4+0x40] ;  /* 0x00004004ff097984 */ /* 0x000e220008000000 */
[----:B--2---:R-:W-:-:S03]  /*20c0*/  PRMT R18, R21, 0x3340, R20 ;  /* 0x0000334015127816 */ /* 0x004fc60000000014 */
[----:B------:R-:W-:Y:S01]  /*20d0*/  LDS.U8 R20, [UR4+0x3d] ;  /* 0x00003d04ff147984 */ /* 0x000fe20008000000 */
[----:B------:R-:W-:Y:S02]  /*20e0*/  PRMT R18, R23, 0x5410, R18 ;  /* 0x0000541017127816 */ /* 0x000fe40000000012 */
[----:B------:R-:W-:Y:S01]  /*20f0*/  PRMT R23, R19, 0x3340, R2 ;  /* 0x0000334013177816 */ /* 0x000fe20000000002 */
[----:B------:R-:W2:Y:S04]  /*2100*/  LDS.U8 R21, [UR4+0x3c] ;  /* 0x00003c04ff157984 */ /* 0x000ea80008000000 */
[----:B------:R-:W-:Y:S04]  /*2110*/  LDS.S8 R19, [UR4+0x20] ;  /* 0x00002004ff137984 */ /* 0x000fe80008000200 */
[----:B------:R-:W5:Y:S01]  /*2120*/  LDS.S8 R2, [UR4+0x21] ;  /* 0x00002104ff027984 */ /* 0x000f620008000200 */
[----:B----4-:R-:W-:-:S03]  /*2130*/  PRMT R4, R4, 0x3340, R7 ;  /* 0x0000334004047816 */ /* 0x010fc60000000007 */
[----:B------:R-:W4:Y:S01]  /*2140*/  LDS.U8 R7, [UR4+0x3f] ;  /* 0x00003f04ff077984 */ /* 0x000f220008000000 */
[----:B------:R-:W-:Y:S01]  /*2150*/  IDP.4A.S8.S8 R16, R18, R16, R17 ;  /* 0x0000001012107226 */ /* 0x000fe20000000611 */
[----:B-1----:R-:W-:Y:S02]  /*2160*/  PRMT R17, R22, 0x3340, R3 ;  /* 0x0000334016117816 */ /* 0x002fe40000000003 */
[----:B------:R-:W-:Y:S02]  /*2170*/  PRMT R25, R25, 0x5410, R4 ;  /* 0x0000541019197816 */ /* 0x000fe40000000004 */
[----:B------:R-:W-:Y:S02]  /*2180*/  PRMT R23, R24, 0x5410, R23 ;  /* 0x0000541018177816 */ /* 0x000fe40000000017 */
[----:B0-----:R-:W-:-:S03]  /*2190*/  PRMT R8, R9, 0x3340, R8 ;  /* 0x0000334009087816 */ /* 0x001fc60000000008 */
[----:B------:R-:W-:Y:S01]  /*21a0*/  IDP.4A.S8.S8 R16, R25, R23, R16 ;  /* 0x0000001719107226 */ /* 0x000fe20000000610 */
[----:B---3--:R-:W-:Y:S02]  /*21b0*/  PRMT R6, R11, 0x3340, R6 ;  /* 0x000033400b067816 */ /* 0x008fe40000000006 */
[----:B--2---:R-:W-:Y:S01]  /*21c0*/  PRMT R20, R21, 0x3340, R20 ;  /* 0x0000334015147816 */ /* 0x004fe20000000014 */
[----:B-----5:R-:W-:Y:S01]  /*21d0*/  IMAD.IADD R2, R19, 0x1, R2 ;  /* 0x0000000113027824 */ /* 0x020fe200078e0202 */
[----:B------:R-:W-:Y:S02]  /*21e0*/  PRMT R3, R10, 0x3340, R5 ;  /* 0x000033400a037816 */ /* 0x000fe40000000005 */
[----:B------:R-:W0:Y:S02]  /*21f0*/  LDC.64 R4, c[0x0][0x3b8] ;  /* 0x0000ee00ff047b82 */ /* 0x000e240000000a00 */
[----:B------:R-:W-:Y:S01]  /*2200*/  PRMT R11, R3, 0x5410, R6 ;  /* 0x00005410030b7816 */ /* 0x000fe20000000006 */
[----:B------:R-:W-:-:S02]  /*2210*/  IMAD R3, R2, 0x2580, RZ ;  /* 0x0000258002037824 */ /* 0x000fc400078e02ff */
[----:B------:R-:W-:Y:S01]  /*2220*/  IMAD.MOV.U32 R2, RZ, RZ, RZ ;  /* 0x000000ffff027224 */ /* 0x000fe200078e00ff */
[----:B------:R-:W-:Y:S02]  /*2230*/  PRMT R17, R17, 0x5410, R20 ;  /* 0x0000541011117816 */ /* 0x000fe40000000014 */
[----:B----4-:R-:W-:Y:S01]  /*2240*/  PRMT R7, R26, 0x3340, R7 ;  /* 0x000033401a077816 */ /* 0x010fe20000000007 */
[----:B------:R-:W-:Y:S01]  /*2250*/  IMAD.HI R2, R3, -0x7efdfbf7, R2 ;  /* 0x8102040903027827 */ /* 0x000fe200078e0202 */
[----:B------:R-:W-:Y:S02]  /*2260*/  PRMT R13, R14, 0x3340, R13 ;  /* 0x000033400e0d7816 */ /* 0x000fe4000000000d */
[----:B------:R-:W-:Y:S01]  /*2270*/  PRMT R12, R15, 0x3340, R12 ;  /* 0x000033400f0c7816 */ /* 0x000fe2000000000c */
[----:B------:R-:W-:Y:S01]  /*2280*/  IDP.4A.S8.S8 R11, R11, R17, R16 ;  /* 0x000000110b0b7226 */ /* 0x000fe20000000610 */
[----:B------:R-:W-:Y:S02]  /*2290*/  PRMT R7, R7, 0x5410, R8 ;  /* 0x0000541007077816 */ /* 0x000fe40000000008 */
[----:B------:R-:W-:-:S02]  /*22a0*/  PRMT R12, R12, 0x5410, R13 ;  /* 0x000054100c0c7816 */ /* 0x000fc4000000000d */
[----:B------:R-:W-:-:S03]  /*22b0*/  SHF.R.U32.HI R3, RZ, 0x1f, R2 ;  /* 0x0000001fff037819 */ /* 0x000fc60000011602 */
[----:B------:R-:W-:Y:S01]  /*22c0*/  IDP.4A.S8.S8 R7, R12, R7, R11 ;  /* 0x000000070c077226 */ /* 0x000fe2000000060b */
[----:B------:R-:W-:Y:S01]  /*22d0*/  LEA.HI.SX32 R2, R2, R3, 0x13 ;  /* 0x0000000302027211 */ /* 0x000fe200078f9aff */
[----:B0-----:R-:W-:-:S04]  /*22e0*/  IMAD.WIDE.U32 R4, R0, 0x4, R4 ;  /* 0x0000000400047825 */ /* 0x001fc800078e0004 */
[----:B------:R-:W-:-:S05]  /*22f0*/  IMAD.IADD R7, R7, 0x1, R2 ;  /* 0x0000000107077824 */ /* 0x000fca00078e0202 */
[----:B------:R-:W-:Y:S01]  /*2300*/  STG.E desc[UR6][R4.64], R7 ;  /* 0x0000000704007986 */ /* 0x000fe2000c101906 */
[----:B------:R-:W-:Y:S05]  /*2310*/  EXIT ;  /* 0x000000000000794d */ /* 0x000fea0003800000 */
.L_x_26:
        /* <DEDUP_REMOVED lines=14> */
.L_x_91:


//--------------------- .text._Z9fc2_layerPKaS0_PKiS0_Pii --------------------------
	.section	.text._Z9fc2_layerPKaS0_PKiS0_Pii,"ax",@progbits
	.align	128
        .global         _Z9fc2_layerPKaS0_PKiS0_Pii
        .type           _Z9fc2_layerPKaS0_PKiS0_Pii,@function
        .size           _Z9fc2_layerPKaS0_PKiS0_Pii,(.L_x_92 - _Z9fc2_layerPKaS0_PKiS0_Pii)
        .other          _Z9fc2_layerPKaS0_PKiS0_Pii,@"STO_CUDA_ENTRY STV_DEFAULT"
_Z9fc2_layerPKaS0_PKiS0_Pii:
.text._Z9fc2_layerPKaS0_PKiS0_Pii:
        /* <DEDUP_REMOVED lines=8> */
[----:B------:R-:W0:Y:S01]  /*0080*/  LDCU.64 UR6, c[0x0][0x380] ;  /* 0x00007000ff0677ac */ /* 0x000e220008000a00 */
[----:B------:R-:W1:Y:S01]  /*0090*/  LDC.64 R4, c[0x0][0x388] ;  /* 0x0000e200ff047b82 */ /* 0x000e620000000a00 */
[----:B------:R-:W-:Y:S01]  /*00a0*/  IMAD.SHL.U32 R6, R0, 0x20, RZ ;  /* 0x0000002000067824 */ /* 0x000fe200078e00ff */
[----:B------:R-:W1:Y:S04]  /*00b0*/  LDCU.64 UR4, c[0x0][0x358] ;  /* 0x00006b00ff0477ac */ /* 0x000e680008000a00 */
[----:B------:R-:W-:Y:S02]  /*00c0*/  SHF.R.S32.HI R25, RZ, 0x1f, R6 ;  /* 0x0000001fff197819 */ /* 0x000fe40000011406 */
[----:B0-----:R-:W-:-:S04]  /*00d0*/  IADD3 R2, P0, PT, R6, UR6, RZ ;  /* 0x0000000606027c10 */ /* 0x001fc8000ff1e0ff */
[----:B------:R-:W-:Y:S01]  /*00e0*/  IADD3.X R3, PT, PT, R25, UR7, RZ, P0, !PT ;  /* 0x0000000719037c10 */ /* 0x000fe200087fe4ff */
[----:B------:R-:W0:Y:S01]  /*00f0*/  LDC.64 R10, c[0x0][0x390] ;  /* 0x0000e400ff0a7b82 */ /* 0x000e220000000a00 */
[----:B------:R-:W2:Y:S01]  /*0100*/  LDCU.64 UR6, c[0x0][0x398] ;  /* 0x00007300ff0677ac */ /* 0x000ea20008000a00 */
[----:B-1----:R-:W3:Y:S04]  /*0110*/  LDG.E.U8.CONSTANT R20, desc[UR4][R4.64+0x3] ;  /* 0x0000030404147981 */ /* 0x002ee8000c1e9100 */
[----:B------:R-:W3:Y:S04]  /*0120*/  LDG.E.U8.CONSTANT R27, desc[UR4][R4.64+0x2] ;  /* 0x00000204041b7981 */ /* 0x000ee8000c1e9100 */
[----:B------:R-:W4:Y:S04]  /*0130*/  LDG.E.U8.CONSTANT R23, desc[UR4][R4.64+0x7] ;  /* 0x0000070404177981 */ /* 0x000f28000c1e9100 */
[----:B------:R-:W4:Y:S04]  /*0140*/  LDG.E.U8.CONSTANT R24, desc[UR4][R4.64+0x6] ;  /* 0x0000060404187981 */ /* 0x000f28000c1e9100 */
[----:B------:R-:W5:Y:S04]  /*0150*/  LDG.E.U8.CONSTANT R7, desc[UR4][R2.64+0x3] ;  /* 0x0000030402077981 */ /* 0x000f68000c1e9100 */
[----:B------:R-:W5:Y:S04]  /*0160*/  LDG.E.U8.CONSTANT R8, desc[UR4][R2.64+0x2] ;  /* 0x0000020402087981 */ /* 0x000f68000c1e9100 */
[----:B------:R-:W2:Y:S04]  /*0170*/  LDG.E.U8.CONSTANT R14, desc[UR4][R2.64+0x1] ;  /* 0x00000104020e7981 */ /* 0x000ea8000c1e9100 */
        /* <DEDUP_REMOVED lines=9> */
[----:B0-----:R-:W2:Y:S04]  /*0210*/  LDG.E.CONSTANT R17, desc[UR4][R10.64] ;  /* 0x000000040a117981 */ /* 0x001ea8000c1e9900 */
[----:B------:R-:W2:Y:S04]  /*0220*/  LDG.E.U8.CONSTANT R15, desc[UR4][R2.64+0x5] ;  /* 0x00000504020f7981 */ /* 0x000ea8000c1e9100 */
[----:B------:R-:W2:Y:S04]  /*0230*/  LDG.E.U8.CONSTANT R18, desc[UR4][R2.64+0x4] ;  /* 0x0000040402127981 */ /* 0x000ea8000c1e9100 */
[----:B------:R-:W2:Y:S04]  /*0240*/  LDG.E.U8.CONSTANT R10, desc[UR4][R4.64+0xf] ;  /* 0x00000f04040a7981 */ /* 0x000ea8000c1e9100 */
[----:B------:R-:W2:Y:S01]  /*0250*/  LDG.E.U8.CONSTANT R11, desc[UR4][R4.64+0xe] ;  /* 0x00000e04040b7981 */ /* 0x000ea2000c1e9100 */
[----:B---3--:R-:W-:-:S02]  /*0260*/  PRMT R20, R27, 0x3340, R20 ;  /* 0x000033401b147816 */ /* 0x008fc40000000014 */
[----:B----4-:R-:W-:Y:S02]  /*0270*/  PRMT R23, R24, 0x3340, R23 ;  /* 0x0000334018177816 */ /* 0x010fe40000000017 */
[----:B-----5:R-:W-:Y:S02]  /*0280*/  PRMT R24, R8, 0x3340, R7 ;  /* 0x0000334008187816 */ /* 0x020fe40000000007 */
[----:B------:R-:W3:Y:S04]  /*0290*/  LDG.E.U8.CONSTANT R7, desc[UR4][R4.64+0x9] ;  /* 0x0000090404077981 */ /* 0x000ee8000c1e9100 */
[----:B------:R-:W3:Y:S01]  /*02a0*/  LDG.E.U8.CONSTANT R8, desc[UR4][R4.64+0x8] ;  /* 0x0000080404087981 */ /* 0x000ee2000c1e9100 */
[----:B--2---:R-:W-:-:S03]  /*02b0*/  PRMT R27, R21, 0x3340, R14 ;  /* 0x00003340151b7816 */ /* 0x004fc6000000000e */
[----:B------:R-:W2:Y:S04]  /*02c0*/  LDG.E.U8.CONSTANT R14, desc[UR4][R4.64+0xd] ;  /* 0x00000d04040e7981 */ /* 0x000ea8000c1e9100 */
[----:B------:R-:W2:Y:S01]  /*02d0*/  LDG.E.U8.CONSTANT R21, desc[UR4][R4.64+0xc] ;  /* 0x00000c0404157981 */ /* 0x000ea2000c1e9100 */
[----:B------:R-:W-:Y:S02]  /*02e0*/  PRMT R29, R29, 0x3340, R26 ;  /* 0x000033401d1d7816 */ /* 0x000fe4000000001a */
[----:B------:R-:W-:Y:S02]  /*02f0*/  PRMT R24, R27, 0x5410, R24 ;  /* 0x000054101b187816 */ /* 0x000fe40000000018 */
[----:B------:R-:W-:Y:S02]  /*0300*/  PRMT R20, R29, 0x5410, R20 ;  /* 0x000054101d147816 */ /* 0x000fe40000000014 */
[----:B------:R-:W-:-:S02]  /*0310*/  PRMT R12, R12, 0x3340, R9 ;  /* 0x000033400c0c7816 */ /* 0x000fc40000000009 */
[----:B------:R-:W-:Y:S02]  /*0320*/  PRMT R9, R22, 0x3340, R19 ;  /* 0x0000334016097816 */ /* 0x000fe40000000013 */
[----:B------:R-:W4:Y:S04]  /*0330*/  LDG.E.U8.CONSTANT R22, desc[UR4][R4.64+0x12] ;  /* 0x0000120404167981 */ /* 0x000f28000c1e9100 */
[----:B------:R-:W5:Y:S01]  /*0340*/  LDG.E.U8.CONSTANT R19, desc[UR4][R4.64+0x10] ;  /* 0x0000100404137981 */ /* 0x000f62000c1e9100 */
[----:B------:R-:W-:-:S03]  /*0350*/  PRMT R26, R16, 0x3340, R13 ;  /* 0x00003340101a7816 */ /* 0x000fc6000000000d */
[----:B------:R-:W4:Y:S04]  /*0360*/  LDG.E.U8.CONSTANT R13, desc[UR4][R4.64+0x13] ;  /* 0x00001304040d7981 */ /* 0x000f28000c1e9100 */
[----:B------:R-:W5:Y:S01]  /*0370*/  LDG.E.U8.CONSTANT R16, desc[UR4][R4.64+0x11] ;  /* 0x0000110404107981 */ /* 0x000f62000c1e9100 */
[----:B------:R-:W-:Y:S01]  /*0380*/  IDP.4A.S8.S8 R17, R20, R24, R17 ;  /* 0x0000001814117226 */ /* 0x000fe20000000611 */
[----:B------:R-:W-:Y:S02]  /*0390*/  PRMT R12, R12, 0x5410, R23 ;  /* 0x000054100c0c7816 */ /* 0x000fe40000000017 */
[----:B------:R-:W5:Y:S01]  /*03a0*/  LDG.E.U8.CONSTANT R23, desc[UR4][R2.64+0xb] ;  /* 0x00000b0402177981 */ /* 0x000f62000c1e9100 */
[----:B------:R-:W-:-:S03]  /*03b0*/  PRMT R27, R18, 0x3340, R15 ;  /* 0x00003340121b7816 */ /* 0x000fc6000000000f */
[----:B------:R-:W5:Y:S04]  /*03c0*/  LDG.E.U8.CONSTANT R20, desc[UR4][R2.64+0xa] ;  /* 0x00000a0402147981 */ /* 0x000f68000c1e9100 */
[----:B------:R-:W5:Y:S01]  /*03d0*/  LDG.E.U8.CONSTANT R15, desc[UR4][R2.64+0x9] ;  /* 0x00000904020f7981 */ /* 0x000f62000c1e9100 */
[----:B------:R-:W-:-:S03]  /*03e0*/  PRMT R10, R11, 0x3340, R10 ;  /* 0x000033400b0a7816 */ /* 0x000fc6000000000a */
[----:B------:R-:W5:Y:S04]  /*03f0*/  LDG.E.U8.CONSTANT R11, desc[UR4][R4.64+0x17] ;  /* 0x00001704040b7981 */ /* 0x000f68000c1e9100 */
[----:B------:R-:W5:Y:S01]  /*0400*/  LDG.E.U8.CONSTANT R18, desc[UR4][R2.64+0x8] ;  /* 0x0000080402127981 */ /* 0x000f62000c1e9100 */
[----:B---3--:R-:W-:-:S03]  /*0410*/  PRMT R24, R8, 0x3340, R7 ;  /* 0x0000334008187816 */ /* 0x008fc60000000007 */
[----:B------:R-:W3:Y:S04]  /*0420*/  LDG.E.U8.CONSTANT R7, desc[UR4][R4.64+0x15] ;  /* 0x0000150404077981 */ /* 0x000ee8000c1e9100 */
[----:B------:R-:W3:Y:S01]  /*0430*/  LDG.E.U8.CONSTANT R8, desc[UR4][R4.64+0x14] ;  /* 0x0000140404087981 */ /* 0x000ee2000c1e9100 */
[----:B--2---:R-:W-:-:S03]  /*0440*/  PRMT R21, R21, 0x3340, R14 ;  /* 0x0000334015157816 */ /* 0x004fc6000000000e */
[----:B------:R-:W2:Y:S01]  /*0450*/  LDG.E.U8.CONSTANT R14, desc[UR4][R4.64+0x16] ;  /* 0x00001604040e7981 */ /* 0x000ea2000c1e9100 */
[----:B------:R-:W-:Y:S02]  /*0460*/  PRMT R26, R27, 0x5410, R26 ;  /* 0x000054101b1a7816 */ /* 0x000fe4000000001a */
[----:B------:R-:W-:Y:S01]  /*0470*/  PRMT R9, R24, 0x5410, R9 ;  /* 0x0000541018097816 */ /* 0x000fe20000000009 */
[----:B------:R-:W2:Y:S01]  /*0480*/  LDG.E.U8.CONSTANT R27, desc[UR4][R2.64+0x16] ;  /* 0x00001604021b7981 */ /* 0x000ea2000c1e9100 */
[----:B------:R-:W-:Y:S01]  /*0490*/  PRMT R10, R21, 0x5410, R10 ;  /* 0x00005410150a7816 */ /* 0x000fe2000000000a */
[----:B------:R-:W-:Y:S02]  /*04a0*/  IDP.4A.S8.S8 R12, R12, R26, R17 ;  /* 0x0000001a0c0c7226 */ /* 0x000fe40000000611 */
[----:B------:R-:W2:Y:S04]  /*04b0*/  LDG.E.U8.CONSTANT R24, desc[UR4][R4.64+0x1b] ;  /* 0x00001b0404187981 */ /* 0x000ea8000c1e9100 */
[----:B------:R-:W2:Y:S04]  /*04c0*/  LDG.E.U8.CONSTANT R21, desc[UR4][R4.64+0x1a] ;  /* 0x00001a0404157981 */ /* 0x000ea8000c1e9100 */
[----:B------:R-:W2:Y:S01]  /*04d0*/  LDG.E.U8.CONSTANT R17, desc[UR4][R4.64+0x19] ;  /* 0x0000190404117981 */ /* 0x000ea2000c1e9100 */
[----:B----4-:R-:W-:-:S03]  /*04e0*/  PRMT R13, R22, 0x3340, R13 ;  /* 0x00003340160d7816 */ /* 0x010fc6000000000d */
[----:B------:R-:W4:Y:S01]  /*04f0*/  LDG.E.U8.CONSTANT R22, desc[UR4][R4.64+0x18] ;  /* 0x0000180404167981 */ /* 0x000f22000c1e9100 */
[----:B-----5:R-:W-:-:S03]  /*0500*/  PRMT R16, R19, 0x3340, R16 ;  /* 0x0000334013107816 */ /* 0x020fc60000000010 */
[----:B------:R-:W5:Y:S01]  /*0510*/  LDG.E.U8.CONSTANT R19, desc[UR4][R2.64+0xe] ;  /* 0x00000e0402137981 */ /* 0x000f62000c1e9100 */
[----:B------:R-:W-:Y:S02]  /*0520*/  PRMT R13, R16, 0x5410, R13 ;  /* 0x00005410100d7816 */ /* 0x000fe4000000000d */
[----:B------:R-:W-:Y:S02]  /*0530*/  PRMT R23, R20, 0x3340, R23 ;  /* 0x0000334014177816 */ /* 0x000fe40000000017 */
[----:B------:R-:W5:Y:S01]  /*0540*/  LDG.E.U8.CONSTANT R20, desc[UR4][R2.64+0xc] ;  /* 0x00000c0402147981 */ /* 0x000f62000c1e9100 */
[----:B------:R-:W-:-:S03]  /*0550*/  PRMT R26, R18, 0x3340, R15 ;  /* 0x00003340121a7816 */ /* 0x000fc6000000000f */
[----:B------:R-:W5:Y:S04]  /*0560*/  LDG.E.U8.CONSTANT R15, desc[UR4][R2.64+0xd] ;  /* 0x00000d04020f7981 */ /* 0x000f68000c1e9100 */
[----:B------:R-:W5:Y:S01]  /*0570*/  LDG.E.U8.CONSTANT R18, desc[UR4][R2.64+0xf] ;  /* 0x00000f0402127981 */ /* 0x000f62000c1e9100 */
[----:B------:R-:W-:-:S03]  /*0580*/  PRMT R26, R26, 0x5410, R23 ;  /* 0x000054101a1a7816 */ /* 0x000fc60000000017 */
[----:B------:R-:W5:Y:S01]  /*0590*/  LDG.E.U8.CONSTANT R23, desc[UR4][R2.64+0x10] ;  /* 0x0000100402177981 */ /* 0x000f62000c1e9100 */
[----:B---3--:R-:W-:-:S03]  /*05a0*/  PRMT R16, R8, 0x3340, R7 ;  /* 0x0000334008107816 */ /* 0x008fc60000000007 */
[----:B------:R-:W3:Y:S01]  /*05b0*/  LDG.E.U8.CONSTANT R7, desc[UR4][R2.64+0x13] ;  /* 0x0000130402077981 */ /* 0x000ee2000c1e9100 */
[----:B--2---:R-:W-:-:S03]  /*05c0*/  PRMT R11, R14, 0x3340, R11 ;  /* 0x000033400e0b7816 */ /* 0x004fc6000000000b */
[----:B------:R-:W3:Y:S04]  /*05d0*/  LDG.E.U8.CONSTANT R14, desc[UR4][R2.64+0x12] ;  /* 0x00001204020e7981 */ /* 0x000ee8000c1e9100 */
[----:B------:R-:W2:Y:S01]  /*05e0*/  LDG.E.U8.CONSTANT R8, desc[UR4][R2.64+0x11] ;  /* 0x0000110402087981 */ /* 0x000ea2000c1e9100 */
[----:B------:R-:W-:Y:S02]  /*05f0*/  IADD3 R6, P0, PT, R6, UR6, RZ ;  /* 0x0000000606067c10 */ /* 0x000fe4000ff1e0ff */
[----:B------:R-:W-:Y:S01]  /*0600*/  PRMT R21, R21, 0x3340, R24 ;  /* 0x0000334015157816 */ /* 0x000fe20000000018 */
[----:B------:R-:W-:Y:S01]  /*0610*/  IDP.4A.S8.S8 R9, R9, R26, R12 ;  /* 0x0000001a09097226 */ /* 0x000fe2000000060c */
[----:B------:R-:W-:Y:S01]  /*0620*/  PRMT R11, R16, 0x5410, R11 ;  /* 0x00005410100b7816 */ /* 0x000fe2000000000b */
[----:B------:R-:W2:Y:S04]  /*0630*/  LDG.E.U8.CONSTANT R12, desc[UR4][R2.64+0x1a] ;  /* 0x00001a04020c7981 */ /* 0x000ea8000c1e9100 */
[----:B------:R-:W2:Y:S01]  /*0640*/  LDG.E.U8.CONSTANT R16, desc[UR4][R2.64+0x19] ;  /* 0x0000190402107981 */ /* 0x000ea2000c1e9100 */
[----:B----4-:R-:W-:-:S03]  /*0650*/  PRMT R22, R22, 0x3340, R17 ;  /* 0x0000334016167816 */ /* 0x010fc60000000011 */
[----:B------:R-:W4:Y:S01]  /*0660*/  LDG.E.U8.CONSTANT R17, desc[UR4][R4.64+0x1f] ;  /* 0x00001f0404117981 */ /* 0x000f22000c1e9100 */
[----:B------:R-:W-:-:S03]  /*0670*/  PRMT R21, R22, 0x5410, R21 ;  /* 0x0000541016157816 */ /* 0x000fc60000000015 */
[----:B------:R-:W4:Y:S01]  /*0680*/  LDG.E.U8.CONSTANT R22, desc[UR4][R2.64+0x15] ;  /* 0x0000150402167981 */ /* 0x000f22000c1e9100 */
[----:B-----5:R-:W-:-:S03]  /*0690*/  PRMT R24, R20, 0x3340, R15 ;  /* 0x0000334014187816 */ /* 0x020fc6000000000f */
[----:B------:R-:W5:Y:S01]  /*06a0*/  LDG.E.U8.CONSTANT R15, desc[UR4][R4.64+0x1d] ;  /* 0x00001d04040f7981 */ /* 0x000f62000c1e9100 */
[----:B------:R-:W-:-:S03]  /*06b0*/  PRMT R19, R19, 0x3340, R18 ;  /* 0x0000334013137816 */ /* 0x000fc60000000012 */
[----:B------:R-:W4:Y:S01]  /*06c0*/  LDG.E.U8.CONSTANT R18, desc[UR4][R4.64+0x1e] ;  /* 0x00001e0404127981 */ /* 0x000f22000c1e9100 */
[----:B------:R-:W-:-:S03]  /*06d0*/  PRMT R19, R24, 0x5410, R19 ;  /* 0x0000541018137816 */ /* 0x000fc60000000013 */
[----:B------:R-:W5:Y:S02]  /*06e0*/  LDG.E.U8.CONSTANT R24, desc[UR4][R2.64+0x17] ;  /* 0x0000170402187981 */ /* 0x000f64000c1e9100 */
[----:B------:R-:W-:Y:S02]  /*06f0*/  IDP.4A.S8.S8 R10, R10, R19, R9 ;  /* 0x000000130a0a7226 */ /* 0x000fe40000000609 */
[----:B------:R-:W5:Y:S04]  /*0700*/  LDG.E.U8.CONSTANT R20, desc[UR4][R4.64+0x1c] ;  /* 0x00001c0404147981 */ /* 0x000f68000c1e9100 */
[----:B------:R-:W5:Y:S04]  /*0710*/  LDG.E.U8.CONSTANT R9, desc[UR4][R2.64+0x1b] ;  /* 0x00001b0402097981 */ /* 0x000f68000c1e9100 */
[----:B------:R-:W5:Y:S04]  /*0720*/  LDG.E.U8.CONSTANT R19, desc[UR4][R2.64+0x18] ;  /* 0x0000180402137981 */ /* 0x000f68000c1e9100 */
[----:B------:R-:W5:Y:S04]  /*0730*/  LDG.E.U8.CONSTANT R4, desc[UR4][R2.64+0x1f] ;  /* 0x00001f0402047981 */ /* 0x000f68000c1e9100 */
[----:B------:R-:W5:Y:S01]  /*0740*/  LDG.E.U8.CONSTANT R5, desc[UR4][R2.64+0x1e] ;  /* 0x00001e0402057981 */ /* 0x000f62000c1e9100 */
[----:B---3--:R-:W-:-:S02]  /*0750*/  PRMT R14, R14, 0x3340, R7 ;  /* 0x000033400e0e7816 */ /* 0x008fc40000000007 */
[----:B------:R-:W-:Y:S02]  /*0760*/  IADD3.X R7, PT, PT, R25, UR7, RZ, P0, !PT ;  /* 0x0000000719077c10 */ /* 0x000fe400087fe4ff */
[----:B------:R-:W3:Y:S04]  /*0770*/  LDG.E.U8.CONSTANT R25, desc[UR4][R2.64+0x14] ;  /* 0x0000140402197981 */ /* 0x000ee8000c1e9100 */
[----:B------:R-:W3:Y:S04]  /*0780*/  LDG.E.U8.CONSTANT R28, desc[UR4][R6.64+0x1f] ;  /* 0x00001f04061c7981 */ /* 0x000ee8000c1e9100 */
[----:B------:R0:W3:Y:S01]  /*0790*/  LDG.E.U8.CONSTANT R26, desc[UR4][R6.64+0xf] ;  /* 0x00000f04061a7981 */ /* 0x0000e2000c1e9100 */
[----:B--2---:R-:W-:-:S03]  /*07a0*/  PRMT R29, R23, 0x3340, R8 ;  /* 0x00003340171d7816 */ /* 0x004fc60000000008 */
[----:B------:R-:W2:Y:S04]  /*07b0*/  LDG.E.U8.CONSTANT R8, desc[UR4][R2.64+0x1d] ;  /* 0x00001d0402087981 */ /* 0x000ea8000c1e9100 */
[----:B------:R1:W2:Y:S01]  /*07c0*/  LDG.E.U8.CONSTANT R23, desc[UR4][R2.64+0x1c] ;  /* 0x00001c0402177981 */ /* 0x0002a2000c1e9100 */
[----:B------:R-:W-:Y:S01]  /*07d0*/  PRMT R14, R29, 0x5410, R14 ;  /* 0x000054101d0e7816 */ /* 0x000fe2000000000e */
[----:B0-----:R-:W-:Y:S01]  /*07e0*/  IMAD.MOV.U32 R6, RZ, RZ, RZ ;  /* 0x000000ffff067224 */ /* 0x001fe200078e00ff */
[----:B-1----:R-:W0:Y:S03]  /*07f0*/  LDC.64 R2, c[0x0][0x3a0] ;  /* 0x0000e800ff027b82 */ /* 0x002e260000000a00 */
[----:B------:R-:W-:Y:S01]  /*0800*/  IDP.4A.S8.S8 R10, R13, R14, R10 ;  /* 0x0000000e0d0a7226 */ /* 0x000fe2000000060a */
[----:B----4-:R-:W-:-:S02]  /*0810*/  PRMT R17, R18, 0x3340, R17 ;  /* 0x0000334012117816 */ /* 0x010fc40000000011 */
[----:B-----5:R-:W-:Y:S02]  /*0820*/  PRMT R24, R27, 0x3340, R24 ;  /* 0x000033401b187816 */ /* 0x020fe40000000018 */
[----:B------:R-:W-:Y:S02]  /*0830*/  PRMT R20, R20, 0x3340, R15 ;  /* 0x0000334014147816 */ /* 0x000fe4000000000f */
[----:B------:R-:W-:Y:S02]  /*0840*/  PRMT R9, R12, 0x3340, R9 ;  /* 0x000033400c097816 */ /* 0x000fe40000000009 */
[----:B------:R-:W-:-:S04]  /*0850*/  PRMT R16, R19, 0x3340, R16 ;  /* 0x0000334013107816 */ /* 0x000fc80000000010 */
[----:B------:R-:W-:Y:S02]  /*0860*/  PRMT R9, R16, 0x5410, R9 ;  /* 0x0000541010097816 */ /* 0x000fe40000000009 */
[----:B------:R-:W-:Y:S02]  /*0870*/  PRMT R4, R5, 0x3340, R4 ;  /* 0x0000334005047816 */ /* 0x000fe40000000004 */
[----:B------:R-:W-:Y:S01]  /*0880*/  PRMT R20, R20, 0x5410, R17 ;  /* 0x0000541014147816 */ /* 0x000fe20000000011 */
[----:B0-----:R-:W-:Y:S01]  /*0890*/  IMAD.WIDE R2, R0, 0x4, R2 ;  /* 0x0000000400027825 */ /* 0x001fe200078e0202 */
[----:B---3--:R-:W-:Y:S02]  /*08a0*/  PRMT R28, R28, 0x8880, RZ ;  /* 0x000088801c1c7816 */ /* 0x008fe400000000ff */
[----:B------:R-:W-:-:S03]  /*08b0*/  PRMT R18, R26, 0x8880, RZ ;  /* 0x000088801a127816 */ /* 0x000fc600000000ff */
[----:B------:R-:W-:Y:S01]  /*08c0*/  IMAD.MOV.U32 R27, RZ, RZ, R28 ;  /* 0x000000ffff1b7224 */ /* 0x000fe200078e001c */
[----:B------:R-:W-:-:S03]  /*08d0*/  PRMT R25, R25, 0x3340, R22 ;  /* 0x0000334019197816 */ /* 0x000fc60000000016 */
[----:B------:R-:W-:Y:S01]  /*08e0*/  IMAD.IADD R18, R18, 0x1, R27 ;  /* 0x0000000112127824 */ /* 0x000fe200078e021b */
[----:B------:R-:W-:-:S03]  /*08f0*/  PRMT R24, R25, 0x5410, R24 ;  /* 0x0000541019187816 */ /* 0x000fc60000000018 */
[----:B------:R-:W-:Y:S01]  /*0900*/  IMAD R7, R18, 0x2580, RZ ;  /* 0x0000258012077824 */ /* 0x000fe200078e02ff */
[----:B--2---:R-:W-:Y:S01]  /*0910*/  PRMT R23, R23, 0x3340, R8 ;  /* 0x0000334017177816 */ /* 0x004fe20000000008 */
[----:B------:R-:W-:Y:S02]  /*0920*/  IDP.4A.S8.S8 R10, R11, R24, R10 ;  /* 0x000000180b0a7226 */ /* 0x000fe4000000060a */
[----:B------:R-:W-:Y:S01]  /*0930*/  IMAD.HI R6, R7, -0x7efdfbf7, R6 ;  /* 0x8102040907067827 */ /* 0x000fe200078e0206 */
[----:B------:R-:W-:-:S03]  /*0940*/  PRMT R4, R23, 0x5410, R4 ;  /* 0x0000541017047816 */ /* 0x000fc60000000004 */
[----:B------:R-:W-:Y:S01]  /*0950*/  IDP.4A.S8.S8 R9, R21, R9, R10 ;  /* 0x0000000915097226 */ /* 0x000fe2000000060a */
[----:B------:R-:W-:-:S03]  /*0960*/  SHF.R.U32.HI R5, RZ, 0x1f, R6 ;  /* 0x0000001fff057819 */ /* 0x000fc60000011606 */
[----:B------:R-:W-:Y:S01]  /*0970*/  IDP.4A.S8.S8 R4, R20, R4, R9 ;  /* 0x0000000414047226 */ /* 0x000fe20000000609 */
[----:B------:R-:W-:-:S05]  /*0980*/  LEA.HI.SX32 R5, R6, R5, 0x13 ;  /* 0x0000000506057211 */ /* 0x000fca00078f9aff */
[----:B------:R-:W-:-:S05]  /*0990*/  IMAD.IADD R5, R4, 0x1, R5 ;  /* 0x0000000104057824 */ /* 0x000fca00078e0205 */
[----:B------:R-:W-:Y:S01]  /*09a0*/  STG.E desc[UR4][R2.64], R5 ;  /* 0x0000000502007986 */ /* 0x000fe2000c101904 */
[----:B------:R-:W-:Y:S05]  /*09b0*/  EXIT ;  /* 0x000000000000794d */ /* 0x000fea0003800000 */
.L_x_27:
        /* <DEDUP_REMOVED lines=12> */
.L_x_92:


//--------------------- .text._Z9fc1_layerPKaS0_PKiPai --------------------------
	.section	.text._Z9fc1_layerPKaS0_PKiPai,"ax",@progbits
	.align	128
        .global         _Z9fc1_layerPKaS0_PKiPai
        .type           _Z9fc1_layerPKaS0_PKiPai,@function
        .size           _Z9fc1_layerPKaS0_PKiPai,(.L_x_93 - _Z9fc1_layerPKaS0_PKiPai)
        .other          _Z9fc1_layerPKaS0_PKiPai,@"STO_CUDA_ENTRY STV_DEFAULT"
_Z9fc1_layerPKaS0_PKiPai:
.text._Z9fc1_layerPKaS0_PKiPai:
[----:B------:R-:W-:Y:S01]  /*0000*/  LDC R1, c[0x0][0x37c] ;  /* 0x0000df00ff017b82 */ /* 0x000fe20000000800 */
[----:B------:R-:W0:Y:S01]  /*0010*/  S2R R7, SR_TID.X ;  /* 0x0000000000077919 */ /* 0x000e220000002100 */
[----:B------:R-:W1:Y:S01]  /*0020*/  LDCU UR4, c[0x0][0x3a0] ;  /* 0x00007400ff0477ac */ /* 0x000e620008000800 */
[----:B------:R-:W1:Y:S01]  /*0030*/  S2R R0, SR_CTAID.X ;  /* 0x0000000000007919 */ /* 0x000e620000002500 */
[----:B0-----:R-:W-:-:S04]  /*0040*/  ISETP.GT.U32.AND P0, PT, R7, 0x1f, PT ;  /* 0x0000001f0700780c */ /* 0x001fc80003f04070 */
[----:B-1----:R-:W-:-:S13]  /*0050*/  ISETP.GE.OR P0, PT, R0, UR4, P0 ;  /* 0x0000000400007c0c */ /* 0x002fda0008706670 */
[----:B------:R-:W-:Y:S05]  /*0060*/  @P0 EXIT ;  /* 0x000000000000094d */ /* 0x000fea0003800000 */
[----:B------:R-:W0:Y:S01]  /*0070*/  LDC.64 R2, c[0x0][0x380] ;  /* 0x0000e000ff027b82 */ /* 0x000e220000000a00 */
[----:B------:R-:W1:Y:S01]  /*0080*/  LDCU.64 UR4, c[0x0][0x358] ;  /* 0x00006b00ff0477ac */ /* 0x000e620008000a00 */
[----:B------:R-:W-:-:S06]  /*0090*/  IMAD R11, R0, 0x1e, RZ ;  /* 0x0000001e000b7824 */ /* 0x000fcc00078e02ff */
[----:B------:R-:W2:Y:S01]  /*00a0*/  LDC.64 R4, c[0x0][0x388] ;  /* 0x0000e200ff047b82 */ /* 0x000ea20000000a00 */
[----:B------:R-:W3:Y:S07]  /*00b0*/  LDCU.64 UR6, c[0x0][0x398] ;  /* 0x00007300ff0677ac */ /* 0x000eee0008000a00 */
[----:B------:R-:W4:Y:S01]  /*00c0*/  LDC.64 R8, c[0x0][0x390] ;  /* 0x0000e400ff087b82 */ /* 0x000f220000000a00 */
[----:B0-----:R-:W-:-:S05]  /*00d0*/  IADD3 R2, P0, PT, R11, R2, RZ ;  /* 0x000000020b027210 */ /* 0x001fca0007f1e0ff */
[----:B------:R-:W-:Y:S01]  /*00e0*/  IMAD.X R3, RZ, RZ, R3, P0 ;  /* 0x000000ffff037224 */ /* 0x000fe200000e0603 */
[----:B--2---:R-:W-:-:S04]  /*00f0*/  IADD3 R4, P1, PT, R7, R4, RZ ;  /* 0x0000000407047210 */ /* 0x004fc80007f3e0ff */
[----:B-1----:R-:W2:Y:S01]  /*0100*/  LDG.E.U8.CONSTANT R20, desc[UR4][R2.64+0x3] ;  /* 0x0000030402147981 */ /* 0x002ea2000c1e9100 */
[----:B------:R-:W-:-:S03]  /*0110*/  IMAD.X R5, RZ, RZ, R5, P1 ;  /* 0x000000ffff057224 */ /* 0x000fc600008e0605 */
[----:B------:R-:W2:Y:S01]  /*0120*/  LDG.E.U8.CONSTANT R23, desc[UR4][R2.64+0x2] ;  /* 0x0000020402177981 */ /* 0x000ea2000c1e9100 */
[----:B----4-:R-:W-:-:S03]  /*0130*/  IMAD.WIDE.U32 R8, R7, 0x4, R8 ;  /* 0x0000000407087825 */ /* 0x010fc600078e0008 */
[----:B------:R-:W4:Y:S04]  /*0140*/  LDG.E.U8.CONSTANT R22, desc[UR4][R2.64+0x1] ;  /* 0x0000010402167981 */ /* 0x000f28000c1e9100 */
[----:B------:R-:W4:Y:S04]  /*0150*/  LDG.E.U8.CONSTANT R25, desc[UR4][R2.64] ;  /* 0x0000000402197981 */ /* 0x000f28000c1e9100 */
[----:B------:R-:W5:Y:S04]  /*0160*/  LDG.E.U8.CONSTANT R18, desc[UR4][R4.64+0x60] ;  /* 0x0000600404127981 */ /* 0x000f68000c1e9100 */
[----:B------:R-:W5:Y:S04]  /*0170*/  LDG.E.U8.CONSTANT R21, desc[UR4][R4.64+0x40] ;  /* 0x0000400404157981 */ /* 0x000f68000c1e9100 */
[----:B------:R-:W3:Y:S04]  /*0180*/  LDG.E.U8.CONSTANT R16, desc[UR4][R4.64+0x20] ;  /* 0x0000200404107981 */ /* 0x000ee8000c1e9100 */
[----:B------:R-:W3:Y:S04]  /*0190*/  LDG.E.U8.CONSTANT R19, desc[UR4][R4.64] ;  /* 0x0000000404137981 */ /* 0x000ee8000c1e9100 */
[----:B------:R-:W3:Y:S04]  /*01a0*/  LDG.E.U8.CONSTANT R12, desc[UR4][R2.64+0x7] ;  /* 0x00000704020c7981 */ /* 0x000ee8000c1e9100 */
[----:B------:R-:W3:Y:S04]  /*01b0*/  LDG.E.U8.CONSTANT R15, desc[UR4][R2.64+0x6] ;  /* 0x00000604020f7981 */ /* 0x000ee8000c1e9100 */
[----:B------:R-:W3:Y:S04]  /*01c0*/  LDG.E.U8.CONSTANT R14, desc[UR4][R2.64+0x5] ;  /* 0x00000504020e7981 */ /* 0x000ee8000c1e9100 */
[----:B------:R-:W3:Y:S04]  /*01d0*/  LDG.E.U8.CONSTANT R17, desc[UR4][R2.64+0x4] ;  /* 0x0000040402117981 */ /* 0x000ee8000c1e9100 */
[----:B------:R-:W3:Y:S04]  /*01e0*/  LDG.E.CONSTANT R8, desc[UR4][R8.64] ;  /* 0x0000000408087981 */ /* 0x000ee8000c1e9900 */
[----:B------:R-:W3:Y:S04]  /*01f0*/  LDG.E.U8.CONSTANT R6, desc[UR4][R4.64+0xe0] ;  /* 0x0000e00404067981 */ /* 0x000ee8000c1e9100 */
[----:B------:R-:W3:Y:S04]  /*0200*/  LDG.E.U8.CONSTANT R11, desc[UR4][R4.64+0xc0] ;  /* 0x0000c004040b7981 */ /* 0x000ee8000c1e9100 */
[----:B------:R-:W3:Y:S04]  /*0210*/  LDG.E.U8.CONSTANT R10, desc[UR4][R4.64+0xa0] ;  /* 0x0000a004040a7981 */ /* 0x000ee8000c1e9100 */
[----:B------:R-:W3:Y:S04]  /*0220*/  LDG.E.U8.CONSTANT R13, desc[UR4][R4.64+0x80] ;  /* 0x00008004040d7981 */ /* 0x000ee8000c1e9100 */
[----:B------:R-:W3:Y:S04]  /*0230*/  LDG.E.U8.CONSTANT R24, desc[UR4][R2.64+0x9] ;  /* 0x0000090402187981 */ /* 0x000ee8000c1e9100 */
[----:B------:R-:W3:Y:S04]  /*0240*/  LDG.E.U8.CONSTANT R26, desc[UR4][R2.64+0x1d] ;  /* 0x00001d04021a7981 */ /* 0x000ee8000c1e9100 */
[----:B------:R-:W3:Y:S01]  /*0250*/  LDG.E.U8.CONSTANT R27, desc[UR4][R2.64+0x1c] ;  /* 0x00001c04021b7981 */ /* 0x000ee2000c1e9100 */
[----:B--2---:R-:W-:-:S03]  /*0260*/  PRMT R20, R23, 0x3340, R20 ;  /* 0x0000334017147816 */ /* 0x004fc60000000014 */
[----:B------:R-:W2:Y:S01]  /*0270*/  LDG.E.U8.CONSTANT R23, desc[UR4][R2.64+0xa] ;  /* 0x00000a0402177981 */ /* 0x000ea2000c1e9100 */
[----:B----4-:R-:W-:-:S03]  /*0280*/  PRMT R25, R25, 0x3340, R22 ;  /* 0x0000334019197816 */ /* 0x010fc60000000016 */
[----:B------:R-:W2:Y:S01]  /*0290*/  LDG.E.U8.CONSTANT R22, desc[UR4][R2.64+0xb] ;  /* 0x00000b0402167981 */ /* 0x000ea2000c1e9100 */
[----:B------:R-:W-:-:S03]  /*02a0*/  PRMT R20, R25, 0x5410, R20 ;  /* 0x0000541019147816 */ /* 0x000fc60000000014 */
[----:B------:R-:W4:Y:S01]  /*02b0*/  LDG.E.U8.CONSTANT R25, desc[UR4][R2.64+0x8] ;  /* 0x0000080402197981 */ /* 0x000f22000c1e9100 */
[----:B-----5:R-:W-:-:S03]  /*02c0*/  PRMT R18, R21, 0x3340, R18 ;  /* 0x0000334015127816 */ /* 0x020fc60000000012 */
[----:B------:R-:W5:Y:S01]  /*02d0*/  LDG.E.U8.CONSTANT R21, desc[UR4][R4.64+0x140] ;  /* 0x0001400404157981 */ /* 0x000f62000c1e9100 */
[----:B---3--:R-:W-:-:S03]  /*02e0*/  PRMT R19, R19, 0x3340, R16 ;  /* 0x0000334013137816 */ /* 0x008fc60000000010 */
[----:B------:R-:W3:Y:S01]  /*02f0*/  LDG.E.U8.CONSTANT R16, desc[UR4][R2.64+0xd] ;  /* 0x00000d0402107981 */ /* 0x000ee2000c1e9100 */
[----:B------:R-:W-:Y:S02]  /*0300*/  PRMT R12, R15, 0x3340, R12 ;  /* 0x000033400f0c7816 */ /* 0x000fe4000000000c */
[----:B------:R-:W-:Y:S02]  /*0310*/  PRMT R15, R19, 0x5410, R18 ;  /* 0x00005410130f7816 */ /* 0x000fe40000000012 */
[----:B------:R-:W5:Y:S01]  /*0320*/  LDG.E.U8.CONSTANT R18, desc[UR4][R2.64+0xf] ;  /* 0x00000f0402127981 */ /* 0x000f62000c1e9100 */
[----:B------:R-:W-:-:S03]  /*0330*/  PRMT R17, R17, 0x3340, R14 ;  /* 0x0000334011117816 */ /* 0x000fc6000000000e */
[----:B------:R-:W5:Y:S01]  /*0340*/  LDG.E.U8.CONSTANT R19, desc[UR4][R2.64+0xe] ;  /* 0x00000e0402137981 */ /* 0x000f62000c1e9100 */
[----:B------:R-:W-:Y:S01]  /*0350*/  PRMT R12, R17, 0x5410, R12 ;  /* 0x00005410110c7816 */ /* 0x000fe2000000000c */
[----:B------:R-:W-:Y:S02]  /*0360*/  IDP.4A.S8.S8 R15, R15, R20, R8 ;  /* 0x000000140f0f7226 */ /* 0x000fe40000000608 */
[----:B------:R-:W3:Y:S04]  /*0370*/  LDG.E.U8.CONSTANT R17, desc[UR4][R2.64+0xc] ;  /* 0x00000c0402117981 */ /* 0x000ee8000c1e9100 */
[----:B------:R-:W3:Y:S01]  /*0380*/  LDG.E.U8.CONSTANT R20, desc[UR4][R4.64+0x100] ;  /* 0x0001000404147981 */ /* 0x000ee2000c1e9100 */
[----:B------:R-:W-:-:S03]  /*0390*/  PRMT R6, R11, 0x3340, R6 ;  /* 0x000033400b067816 */ /* 0x000fc60000000006 */
[----:B------:R-:W3:Y:S04]  /*03a0*/  LDG.E.U8.CONSTANT R11, desc[UR4][R4.64+0x120] ;  /* 0x00012004040b7981 */ /* 0x000ee8000c1e9100 */
[----:B------:R-:W3:Y:S01]  /*03b0*/  LDG.E.U8.CONSTANT R14, desc[UR4][R4.64+0x1c0] ;  /* 0x0001c004040e7981 */ /* 0x000ee2000c1e9100 */
[----:B------:R-:W-:-:S03]  /*03c0*/  PRMT R9, R13, 0x3340, R10 ;  /* 0x000033400d097816 */ /* 0x000fc6000000000a */
[----:B------:R-:W3:Y:S04]  /*03d0*/  LDG.E.U8.CONSTANT R10, desc[UR4][R4.64+0x160] ;  /* 0x00016004040a7981 */ /* 0x000ee8000c1e9100 */
[----:B------:R-:W3:Y:S01]  /*03e0*/  LDG.E.U8.CONSTANT R13, desc[UR4][R4.64+0x1e0] ;  /* 0x0001e004040d7981 */ /* 0x000ee2000c1e9100 */
[----:B------:R-:W-:-:S05]  /*03f0*/  PRMT R8, R9, 0x5410, R6 ;  /* 0x0000541009087816 */ /* 0x000fca0000000006 */
[----:B------:R-:W-:Y:S02]  /*0400*/  IDP.4A.S8.S8 R8, R8, R12, R15 ;  /* 0x0000000c08087226 */ /* 0x000fe4000000060f */
[----:B------:R-:W3:Y:S01]  /*0410*/  LDG.E.U8.CONSTANT R15, desc[UR4][R4.64+0x260] ;  /* 0x00026004040f7981 */ /* 0x000ee2000c1e9100 */
[----:B--2---:R-:W-:-:S03]  /*0420*/  PRMT R9, R23, 0x3340, R22 ;  /* 0x0000334017097816 */ /* 0x004fc60000000016 */
[----:B------:R-:W2:Y:S01]  /*0430*/  LDG.E.U8.CONSTANT R23, desc[UR4][R4.64+0x1a0] ;  /* 0x0001a00404177981 */ /* 0x000ea2000c1e9100 */
[----:B----4-:R-:W-:-:S03]  /*0440*/  PRMT R6, R25, 0x3340, R24 ;  /* 0x0000334019067816 */ /* 0x010fc60000000018 */
[----:B------:R-:W2:Y:S04]  /*0450*/  LDG.E.U8.CONSTANT R24, desc[UR4][R4.64+0x180] ;  /* 0x0001800404187981 */ /* 0x000ea8000c1e9100 */
[----:B------:R-:W4:Y:S01]  /*0460*/  LDG.E.U8.CONSTANT R22, desc[UR4][R4.64+0x240] ;  /* 0x0002400404167981 */ /* 0x000f22000c1e9100 */
[----:B-----5:R-:W-:-:S03]  /*0470*/  PRMT R12, R19, 0x3340, R18 ;  /* 0x00003340130c7816 */ /* 0x020fc60000000012 */
[----:B------:R-:W5:Y:S01]  /*0480*/  LDG.E.U8.CONSTANT R25, desc[UR4][R4.64+0x2e0] ;  /* 0x0002e00404197981 */ /* 0x000f62000c1e9100 */
[----:B---3--:R-:W-:-:S03]  /*0490*/  PRMT R17, R17, 0x3340, R16 ;  /* 0x0000334011117816 */ /* 0x008fc60000000010 */
[----:B------:R-:W3:Y:S04]  /*04a0*/  LDG.E.U8.CONSTANT R18, desc[UR4][R2.64+0x13] ;  /* 0x0000130402127981 */ /* 0x000ee8000c1e9100 */
[----:B------:R-:W3:Y:S01]  /*04b0*/  LDG.E.U8.CONSTANT R19, desc[UR4][R2.64+0x12] ;  /* 0x0000120402137981 */ /* 0x000ee2000c1e9100 */
[----:B------:R-:W-:-:S03]  /*04c0*/  PRMT R11, R20, 0x3340, R11 ;  /* 0x00003340140b7816 */ /* 0x000fc6000000000b */
[----:B------:R-:W5:Y:S01]  /*04d0*/  LDG.E.U8.CONSTANT R20, desc[UR4][R2.64+0x10] ;  /* 0x0000100402147981 */ /* 0x000f62000c1e9100 */
[----:B------:R-:W-:-:S03]  /*04e0*/  PRMT R10, R21, 0x3340, R10 ;  /* 0x00003340150a7816 */ /* 0x000fc6000000000a */
[----:B------:R-:W5:Y:S01]  /*04f0*/  LDG.E.U8.CONSTANT R21, desc[UR4][R4.64+0x200] ;  /* 0x0002000404157981 */ /* 0x000f62000c1e9100 */
[----:B------:R-:W-:-:S03]  /*0500*/  PRMT R16, R14, 0x3340, R13 ;  /* 0x000033400e107816 */ /* 0x000fc6000000000d */
[----:B------:R-:W5:Y:S04]  /*0510*/  LDG.E.U8.CONSTANT R14, desc[UR4][R4.64+0x220] ;  /* 0x00022004040e7981 */ /* 0x000f68000c1e9100 */
[----:B------:R-:W5:Y:S01]  /*0520*/  LDG.E.U8.CONSTANT R13, desc[UR4][R2.64+0x11] ;  /* 0x00001104020d7981 */ /* 0x000f62000c1e9100 */
[----:B------:R-:W-:Y:S02]  /*0530*/  PRMT R9, R6, 0x5410, R9 ;  /* 0x0000541006097816 */ /* 0x000fe40000000009 */
[----:B------:R-:W-:Y:S01]  /*0540*/  PRMT R10, R11, 0x5410, R10 ;  /* 0x000054100b0a7816 */ /* 0x000fe2000000000a */
[----:B------:R-:W5:Y:S01]  /*0550*/  LDG.E.U8.CONSTANT R6, desc[UR4][R2.64+0x19] ;  /* 0x0000190402067981 */ /* 0x000f62000c1e9100 */
[----:B------:R-:W-:-:S03]  /*0560*/  PRMT R12, R17, 0x5410, R12 ;  /* 0x00005410110c7816 */ /* 0x000fc6000000000c */
[----:B------:R-:W-:Y:S01]  /*0570*/  IDP.4A.S8.S8 R9, R10, R9, R8 ;  /* 0x000000090a097226 */ /* 0x000fe20000000608 */
[----:B------:R-:W5:Y:S04]  /*0580*/  LDG.E.U8.CONSTANT R11, desc[UR4][R4.64+0x320] ;  /* 0x00032004040b7981 */ /* 0x000f68000c1e9100 */
[----:B------:R-:W5:Y:S04]  /*0590*/  LDG.E.U8.CONSTANT R10, desc[UR4][R2.64+0x15] ;  /* 0x00001504020a7981 */ /* 0x000f68000c1e9100 */
[----:B------:R-:W5:Y:S04]  /*05a0*/  LDG.E.U8.CONSTANT R17, desc[UR4][R2.64+0x18] ;  /* 0x0000180402117981 */ /* 0x000f68000c1e9100 */
[----:B------:R-:W5:Y:S01]  /*05b0*/  LDG.E.U8.CONSTANT R8, desc[UR4][R4.64+0x380] ;  /* 0x0003800404087981 */ /* 0x000f62000c1e9100 */
[----:B--2---:R-:W-:-:S03]  /*05c0*/  PRMT R23, R24, 0x3340, R23 ;  /* 0x0000334018177816 */ /* 0x004fc60000000017 */
[----:B------:R-:W2:Y:S01]  /*05d0*/  LDG.E.U8.CONSTANT R24, desc[UR4][R4.64+0x3a0] ;  /* 0x0003a00404187981 */ /* 0x000ea2000c1e9100 */
[----:B------:R-:W-:Y:S02]  /*05e0*/  PRMT R16, R23, 0x5410, R16 ;  /* 0x0000541017107816 */ /* 0x000fe40000000010 */
[----:B----4-:R-:W-:Y:S01]  /*05f0*/  PRMT R15, R22, 0x3340, R15 ;  /* 0x00003340160f7816 */ /* 0x010fe2000000000f */
[----:B------:R-:W4:Y:S02]  /*0600*/  LDG.E.U8.CONSTANT R23, desc[UR4][R4.64+0x280] ;  /* 0x0002800404177981 */ /* 0x000f24000c1e9100 */
[----:B------:R-:W-:Y:S02]  /*0610*/  IDP.4A.S8.S8 R9, R16, R12, R9 ;  /* 0x0000000c10097226 */ /* 0x000fe40000000609 */
[----:B------:R-:W4:Y:S04]  /*0620*/  LDG.E.U8.CONSTANT R22, desc[UR4][R4.64+0x2c0] ;  /* 0x0002c00404167981 */ /* 0x000f28000c1e9100 */
[----:B------:R-:W4:Y:S04]  /*0630*/  LDG.E.U8.CONSTANT R12, desc[UR4][R4.64+0x2a0] ;  /* 0x0002a004040c7981 */ /* 0x000f28000c1e9100 */
[----:B------:R-:W4:Y:S01]  /*0640*/  LDG.E.U8.CONSTANT R16, desc[UR4][R2.64+0x1a] ;  /* 0x00001a0402107981 */ /* 0x000f22000c1e9100 */
[----:B---3--:R-:W-:-:S03]  /*0650*/  PRMT R18, R19, 0x3340, R18 ;  /* 0x0000334013127816 */ /* 0x008fc60000000012 */
[----:B------:R-:W3:Y:S01]  /*0660*/  LDG.E.U8.CONSTANT R19, desc[UR4][R4.64+0x340] ;  /* 0x0003400404137981 */ /* 0x000ee2000c1e9100 */
[----:B-----5:R-:W-:-:S03]  /*0670*/  PRMT R14, R21, 0x3340, R14 ;  /* 0x00003340150e7816 */ /* 0x020fc6000000000e */
[----:B------:R-:W5:Y:S01]  /*0680*/  LDG.E.U8.CONSTANT R21, desc[UR4][R2.64+0x14] ;  /* 0x0000140402157981 */ /* 0x000f62000c1e9100 */
[----:B------:R-:W-:Y:S02]  /*0690*/  PRMT R13, R20, 0x3340, R13 ;  /* 0x00003340140d7816 */ /* 0x000fe4000000000d */
[----:B------:R-:W-:Y:S01]  /*06a0*/  PRMT R14, R14, 0x5410, R15 ;  /* 0x000054100e0e7816 */ /* 0x000fe2000000000f */
[----:B------:R-:W3:Y:S01]  /*06b0*/  LDG.E.U8.CONSTANT R20, desc[UR4][R2.64+0x16] ;  /* 0x0000160402147981 */ /* 0x000ee2000c1e9100 */
[----:B------:R-:W-:-:S03]  /*06c0*/  PRMT R13, R13, 0x5410, R18 ;  /* 0x000054100d0d7816 */ /* 0x000fc60000000012 */
[----:B------:R-:W3:Y:S02]  /*06d0*/  LDG.E.U8.CONSTANT R15, desc[UR4][R2.64+0x17] ;  /* 0x00001704020f7981 */ /* 0x000ee4000c1e9100 */
[----:B------:R-:W-:Y:S02]  /*06e0*/  IDP.4A.S8.S8 R9, R14, R13, R9 ;  /* 0x0000000d0e097226 */ /* 0x000fe40000000609 */
[----:B------:R0:W3:Y:S04]  /*06f0*/  LDG.E.U8.CONSTANT R13, desc[UR4][R2.64+0x1b] ;  /* 0x00001b04020d7981 */ /* 0x0000e8000c1e9100 */
[----:B------:R-:W3:Y:S04]  /*0700*/  LDG.E.U8.CONSTANT R14, desc[UR4][R4.64+0x360] ;  /* 0x00036004040e7981 */ /* 0x000ee8000c1e9100 */
[----:B------:R-:W3:Y:S01]  /*0710*/  LDG.E.U8.CONSTANT R18, desc[UR4][R4.64+0x300] ;  /* 0x0003000404127981 */ /* 0x000ee2000c1e9100 */
[----:B------:R-:W-:-:S02]  /*0720*/  PRMT R6, R17, 0x3340, R6 ;  /* 0x0000334011067816 */ /* 0x000fc40000000006 */
[----:B0-----:R-:W-:Y:S02]  /*0730*/  PRMT R2, R8, 0x8880, RZ ;  /* 0x0000888008027816 */ /* 0x001fe400000000ff */
[----:B------:R-:W-:Y:S02]  /*0740*/  PRMT R28, R0, 0x3340, R0 ;  /* 0x00003340001c7816 */ /* 0x000fe40000000000 */
[----:B------:R-:W-:Y:S02]  /*0750*/  PRMT R27, R27, 0x3340, R26 ;  /* 0x000033401b1b7816 */ /* 0x000fe4000000001a */
[----:B------:R-:W-:Y:S02]  /*0760*/  PRMT R2, R2, 0x7710, RZ ;  /* 0x0000771002027816 */ /* 0x000fe400000000ff */
[----:B------:R-:W-:Y:S01]  /*0770*/  PRMT R27, R27, 0x5410, R28 ;  /* 0x000054101b1b7816 */ /* 0x000fe2000000001c */
[----:B------:R-:W-:Y:S01]  /*0780*/  IMAD R0, R0, 0x20, R7 ;  /* 0x0000002000007824 */ /* 0x000fe200078e0207 */
[----:B--2---:R-:W-:-:S02]  /*0790*/  PRMT R3, R24, 0x8880, RZ ;  /* 0x0000888018037816 */ /* 0x004fc400000000ff */
[----:B----4-:R-:W-:Y:S02]  /*07a0*/  PRMT R22, R22, 0x3340, R25 ;  /* 0x0000334016167816 */ /* 0x010fe40000000019 */
[----:B------:R-:W-:-:S04]  /*07b0*/  PRMT R23, R23, 0x3340, R12 ;  /* 0x0000334017177816 */ /* 0x000fc8000000000c */
[----:B------:R-:W-:Y:S02]  /*07c0*/  PRMT R22, R23, 0x5410, R22 ;  /* 0x0000541017167816 */ /* 0x000fe40000000016 */
[----:B------:R-:W-:-:S04]  /*07d0*/  PRMT R3, R3, 0x7710, RZ ;  /* 0x0000771003037816 */ /* 0x000fc800000000ff */
[----:B------:R-:W-:Y:S02]  /*07e0*/  PRMT R3, R2, 0x5410, R3 ;  /* 0x0000541002037816 */ /* 0x000fe40000000003 */
[----:B------:R-:W-:Y:S02]  /*07f0*/  IADD3 R2, P0, PT, R0, UR6, RZ ;  /* 0x0000000600027c10 */ /* 0x000fe4000ff1e0ff */
[----:B-----5:R-:W-:Y:S02]  /*0800*/  PRMT R10, R21, 0x3340, R10 ;  /* 0x00003340150a7816 */ /* 0x020fe4000000000a */
[----:B---3--:R-:W-:Y:S02]  /*0810*/  PRMT R15, R20, 0x3340, R15 ;  /* 0x00003340140f7816 */ /* 0x008fe4000000000f */
[----:B------:R-:W-:Y:S02]  /*0820*/  PRMT R13, R16, 0x3340, R13 ;  /* 0x00003340100d7816 */ /* 0x000fe4000000000d */
[----:B------:R-:W-:-:S02]  /*0830*/  PRMT R10, R10, 0x5410, R15 ;  /* 0x000054100a0a7816 */ /* 0x000fc4000000000f */
[----:B------:R-:W-:Y:S02]  /*0840*/  PRMT R14, R19, 0x3340, R14 ;  /* 0x00003340130e7816 */ /* 0x000fe4000000000e */
[----:B------:R-:W-:Y:S01]  /*0850*/  PRMT R11, R18, 0x3340, R11 ;  /* 0x00003340120b7816 */ /* 0x000fe2000000000b */
[----:B------:R-:W-:Y:S01]  /*0860*/  IDP.4A.S8.S8 R9, R22, R10, R9 ;  /* 0x0000000a16097226 */ /* 0x000fe20000000609 */
[----:B------:R-:W-:Y:S02]  /*0870*/  PRMT R6, R6, 0x5410, R13 ;  /* 0x0000541006067816 */ /* 0x000fe4000000000d */
[----:B------:R-:W-:-:S05]  /*0880*/  PRMT R14, R11, 0x5410, R14 ;  /* 0x000054100b0e7816 */ /* 0x000fca000000000e */
[----:B------:R-:W-:-:S04]  /*0890*/  IDP.4A.S8.S8 R6, R14, R6, R9 ;  /* 0x000000060e067226 */ /* 0x000fc80000000609 */
[----:B------:R-:W-:-:S04]  /*08a0*/  IDP.2A.LO.S16.S8 R3, R3, R27, R6 ;  /* 0x0000001b03037226 */ /* 0x000fc80000001606 */
[----:B------:R-:W-:-:S05]  /*08b0*/  IMAD.SHL.U32 R3, R3, 0x400, RZ ;  /* 0x0000040003037824 */ /* 0x000fca00078e00ff */
[----:B------:R-:W-:Y:S01]  /*08c0*/  SHF.R.S32.HI R0, RZ, 0x10, R3 ;  /* 0x00000010ff007819 */ /* 0x000fe20000011403 */
[----:B------:R-:W-:-:S03]  /*08d0*/  IMAD.X R3, RZ, RZ, UR7, P0 ;  /* 0x00000007ff037e24 */ /* 0x000fc600080e06ff */
[----:B------:R-:W-:-:S05]  /*08e0*/  VIMNMX.RELU R5, PT, PT, R0, 0x7f, PT ;  /* 0x0000007f00057848 */ /* 0x000fca0003fe1100 */
[----:B------:R-:W-:Y:S01]  /*08f0*/  STG.E.U8 desc[UR4][R2.64], R5 ;  /* 0x0000000502007986 */ /* 0x000fe2000c101104 */
[----:B------:R-:W-:Y:S05]  /*0900*/  EXIT ;  /* 0x000000000000794d */ /* 0x000fea0003800000 */
.L_x_28:
        /* <DEDUP_REMOVED lines=15> */
.L_x_93:


//--------------------- .text._Z9fc0_layerPKiPKaS0_PaS3_ii --------------------------
	.section	.text._Z9fc0_layerPKiPKaS0_PaS3_ii,"ax",@progbits
	.align	128
        .global         _Z9fc0_layerPKiPKaS0_PaS3_ii
        .type           _Z9fc0_layerPKiPKaS0_PaS3_ii,@function
        .size           _Z9fc0_layerPKiPKaS0_PaS3_ii,(.L_x_94 - _Z9fc0_layerPKiPKaS0_PaS3_ii)
        .other          _Z9fc0_layerPKiPKaS0_PaS3_ii,@"STO_CUDA_ENTRY STV_DEFAULT"
_Z9fc0_layerPKiPKaS0_PaS3_ii:
.text._Z9fc0_layerPKiPKaS0_PaS3_ii:
        /* <DEDUP_REMOVED lines=14> */
[----:B------:R-:W0:Y:S01]  /*00e0*/  S2R R12, SR_CgaCtaId ;  /* 0x00000000000c7919 */ /* 0x000e220000008800 */
[----:B------:R-:W1:Y:S01]  /*00f0*/  LDC.64 R6, c[0x0][0x390] ;  /* 0x0000e400ff067b82 */ /* 0x000e620000000a00 */
[----:B------:R-:W-:-:S05]  /*0100*/  MOV R0, 0x400 ;  /* 0x0000040000007802 */ /* 0x000fca0000000f00 */
[----:B------:R-:W-:Y:S01]  /*0110*/  VIADD R5, R0, 0x20 ;  /* 0x0000002000057836 */ /* 0x000fe20000000000 */
[----:B0-----:R-:W-:-:S04]  /*0120*/  LEA R0, R12, R0, 0x18 ;  /* 0x000000000c007211 */ /* 0x001fc800078ec0ff */
[----:B------:R-:W-:Y:S01]  /*0130*/  LEA R12, R12, R5, 0x18 ;  /* 0x000000050c0c7211 */ /* 0x000fe200078ec0ff */
[----:B------:R-:W-:-:S07]  /*0140*/  IMAD.MOV.U32 R5, RZ, RZ, R3 ;  /* 0x000000ffff057224 */ /* 0x000fce00078e0003 */
.L_x_32:
[----:B-1----:R-:W-:-:S06]  /*0150*/  IMAD.WIDE.U32 R8, R5, 0x4, R6 ;  /* 0x0000000405087825 */ /* 0x002fcc00078e0006 */
[----:B------:R-:W2:Y:S02]  /*0160*/  LDG.E.CONSTANT R8, desc[UR8][R8.64] ;  /* 0x0000000808087981 */ /* 0x000ea4000c1e9900 */
[----:B0-2---:R-:W-:-:S05]  /*0170*/  IMAD.SHL.U32 R10, R8, 0x400, RZ ;  /* 0x00000400080a7824 */ /* 0x005fca00078e00ff */
[----:B------:R-:W-:-:S04]  /*0180*/  SHF.R.S32.HI R10, RZ, 0x10, R10 ;  /* 0x00000010ff0a7819 */ /* 0x000fc8000001140a */
[----:B------:R-:W-:Y:S01]  /*0190*/  VIMNMX.RELU R14, PT, PT, R10, 0x7f, PT ;  /* 0x0000007f0a0e7848 */ /* 0x000fe20003fe1100 */
[----:B------:R-:W-:-:S04]  /*01a0*/  IMAD.IADD R10, R0, 0x1, R5 ;  /* 0x00000001000a7824 */ /* 0x000fc800078e0205 */
[----:B------:R-:W-:-:S05]  /*01b0*/  IMAD R11, R14, R14, RZ ;  /* 0x0000000e0e0b7224 */ /* 0x000fca00078e02ff */
[----:B------:R-:W-:Y:S01]  /*01c0*/  SHF.R.U32.HI R13, RZ, 0x7, R11 ;  /* 0x00000007ff0d7819 */ /* 0x000fe2000001160b */
[--C-:B------:R-:W-:Y:S02]  /*01d0*/  IMAD.IADD R11, R12, 0x1, R5.reuse ;  /* 0x000000010c0b7824 */ /* 0x100fe400078e0205 */
[----:B------:R-:W-:Y:S02]  /*01e0*/  IMAD.IADD R5, R2, 0x1, R5 ;  /* 0x0000000102057824 */ /* 0x000fe400078e0205 */
[----:B------:R0:W-:Y:S03]  /*01f0*/  STS.U8 [R10], R13 ;  /* 0x0000000d0a007388 */ /* 0x0001e60000000000 */
[----:B------:R-:W-:Y:S01]  /*0200*/  ISETP.GE.U32.AND P0, PT, R5, 0x10, PT ;  /* 0x000000100500780c */ /* 0x000fe20003f06070 */
[----:B------:R0:W-:Y:S04]  /*0210*/  STS.U8 [R11], R14 ;  /* 0x0000000e0b007388 */ /* 0x0001e80000000000 */
[----:B------:R0:W-:Y:S04]  /*0220*/  STS.U8 [R10+0x10], R13 ;  /* 0x0000100d0a007388 */ /* 0x0001e80000000000 */
[----:B------:R0:W-:Y:S04]  /*0230*/  STS.U8 [R11+0x10], R14 ;  /* 0x0000100e0b007388 */ /* 0x0001e80000000000 */
[----:B------:R-:W-:Y:S05]  /*0240*/  @!P0 BRA `(.L_x_32) ;  /* 0xfffffffc00c08947 */ /* 0x000fea000383ffff */
[----:B------:R-:W-:Y:S05]  /*0250*/  BRA `(.L_x_30) ;  /* 0x0000000c00507947 */ /* 0x000fea0003800000 */
.L_x_31:
[C---:B------:R-:W-:Y:S01]  /*0260*/  LOP3.LUT R0, R21.reuse, 0x7ffffff8, RZ, 0xc0, !PT ;  /* 0x7ffffff815007812 */ /* 0x040fe200078ec0ff */
[----:B------:R-:W-:Y:S01]  /*0270*/  IMAD R6, R4, R21, RZ ;  /* 0x0000001504067224 */ /* 0x000fe200078e02ff */
[C---:B------:R-:W-:Y:S01]  /*0280*/  LOP3.LUT R23, R21.reuse, 0x7, RZ, 0xc0, !PT ;  /* 0x0000000715177812 */ /* 0x040fe200078ec0ff */
[----:B------:R-:W-:Y:S01]  /*0290*/  IMAD.MOV.U32 R5, RZ, RZ, R3 ;  /* 0x000000ffff057224 */ /* 0x000fe200078e0003 */
[----:B------:R-:W-:Y:S01]  /*02a0*/  LOP3.LUT R21, R21, 0x3, RZ, 0xc0, !PT ;  /* 0x0000000315157812 */ /* 0x000fe200078ec0ff */
[----:B------:R-:W-:Y:S02]  /*02b0*/  IMAD.SHL.U32 R6, R6, 0x2, RZ ;  /* 0x0000000206067824 */ /* 0x000fe400078e00ff */
[----:B------:R-:W-:-:S07]  /*02c0*/  IMAD.MOV R7, RZ, RZ, -R0 ;  /* 0x000000ffff077224 */ /* 0x000fce00078e0a00 */
.L_x_39:
[----:B0-----:R-:W0:Y:S01]  /*02d0*/  LDC.64 R12, c[0x0][0x390] ;  /* 0x0000e400ff0c7b82 */ /* 0x001e220000000a00 */
[----:B------:R-:W1:Y:S07]  /*02e0*/  LDCU.64 UR6, c[0x0][0x388] ;  /* 0x00007100ff0677ac */ /* 0x000e6e0008000a00 */
[----:B------:R-:W2:Y:S01]  /*02f0*/  S2UR UR5, SR_CgaCtaId ;  /* 0x00000000000579c3 */ /* 0x000ea20000008800 */
[----:B------:R-:W-:Y:S01]  /*0300*/  UMOV UR4, 0x400 ;  /* 0x0000040000047882 */ /* 0x000fe20000000000 */
[C---:B-1----:R-:W-:Y:S01]  /*0310*/  IADD3 R9, P1, PT, R5.reuse, UR6, RZ ;  /* 0x0000000605097c10 */ /* 0x042fe2000ff3e0ff */
[----:B------:R-:W-:Y:S01]  /*0320*/  UIADD3 UR6, UPT, UPT, UR4, 0x20, URZ ;  /* 0x0000002004067890 */ /* 0x000fe2000fffe0ff */
[----:B0-----:R-:W-:-:S02]  /*0330*/  IMAD.WIDE.U32 R12, R5, 0x4, R12 ;  /* 0x00000004050c7825 */ /* 0x001fc400078e000c */
[----:B------:R-:W-:Y:S02]  /*0340*/  IADD3 R9, P2, PT, R9, 0x40, RZ ;  /* 0x0000004009097810 */ /* 0x000fe40007f5e0ff */
[----:B------:R-:W-:Y:S01]  /*0350*/  PLOP3.LUT P0, PT, PT, PT, PT, 0x80, 0x8 ;  /* 0x000000000008781c */ /* 0x000fe20003f0f070 */
[----:B------:R-:W-:Y:S01]  /*0360*/  IMAD.MOV.U32 R11, RZ, RZ, RZ ;  /* 0x000000ffff0b7224 */ /* 0x000fe200078e00ff */
[----:B------:R0:W5:Y:S01]  /*0370*/  LDG.E.CONSTANT R8, desc[UR8][R12.64] ;  /* 0x000000080c087981 */ /* 0x000162000c1e9900 */
[----:B------:R-:W-:Y:S01]  /*0380*/  IADD3.X R10, PT, PT, RZ, UR7, RZ, P2, P1 ;  /* 0x00000007ff0a7c10 */ /* 0x000fe200097e24ff */
[----:B--2---:R-:W-:Y:S02]  /*0390*/  ULEA UR4, UR5, UR4, 0x18 ;  /* 0x0000000405047291 */ /* 0x004fe4000f8ec0ff */
[----:B------:R-:W-:-:S04]  /*03a0*/  ULEA UR6, UR5, UR6, 0x18 ;  /* 0x0000000605067291 */ /* 0x000fc8000f8ec0ff */
[C---:B0-----:R-:W-:Y:S02]  /*03b0*/  VIADD R12, R5.reuse, UR4 ;  /* 0x00000004050c7c36 */ /* 0x041fe40008000000 */
[----:B------:R-:W-:-:S07]  /*03c0*/  VIADD R18, R5, UR6 ;  /* 0x0000000605127c36 */ /* 0x000fce0008000000 */
.L_x_38:
[----:B0-----:R-:W0:Y:S01]  /*03d0*/  LDC R24, c[0x0][0x3a8] ;  /* 0x0000ea00ff187b82 */ /* 0x001e220000000800 */
[----:B------:R-:W-:Y:S01]  /*03e0*/  PLOP3.LUT P1, PT, P0, PT, PT, 0x80, 0x8 ;  /* 0x000000000008781c */ /* 0x000fe2000072f070 */
[----:B------:R-:W-:Y:S02]  /*03f0*/  IMAD.MOV.U32 R20, RZ, RZ, RZ ;  /* 0x000000ffff147224 */ /* 0x000fe400078e00ff */
[----:B-----5:R-:W-:Y:S01]  /*0400*/  IMAD.MOV.U32 R19, RZ, RZ, R8 ;  /* 0x000000ffff137224 */ /* 0x020fe200078e0008 */
[C---:B0-----:R-:W-:Y:S02]  /*0410*/  SEL R13, R24.reuse, RZ, !P0 ;  /* 0x000000ff180d7207 */ /* 0x041fe40004000000 */
[----:B------:R-:W-:Y:S02]  /*0420*/  ISETP.GE.U32.AND P0, PT, R24, 0x8, PT ;  /* 0x000000081800780c */ /* 0x000fe40003f06070 */
[----:B------:R-:W-:-:S04]  /*0430*/  IADD3 R13, P2, PT, R6, R13, RZ ;  /* 0x0000000d060d7210 */ /* 0x000fc80007f5e0ff */
[----:B------:R-:W-:-:S07]  /*0440*/  LEA.HI.X.SX32 R22, R6, RZ, 0x1, P2 ;  /* 0x000000ff06167211 */ /* 0x000fce00010f0eff */
[----:B------:R-:W-:Y:S05]  /*0450*/  @!P0 BRA `(.L_x_33) ;  /* 0x0000000400248947 */ /* 0x000fea0003800000 */
[----:B------:R-:W0:Y:S01]  /*0460*/  LDCU.64 UR4, c[0x0][0x380] ;  /* 0x00007000ff0477ac */ /* 0x000e220008000a00 */
[----:B------:R-:W-:Y:S02]  /*0470*/  IMAD.MOV.U32 R14, RZ, RZ, R9 ;  /* 0x000000ffff0e7224 */ /* 0x000fe400078e0009 */
[----:B------:R-:W-:Y:S02]  /*0480*/  IMAD.MOV.U32 R15, RZ, RZ, R10 ;  /* 0x000000ffff0f7224 */ /* 0x000fe400078e000a */
[----:B------:R-:W-:Y:S02]  /*0490*/  IMAD.MOV.U32 R20, RZ, RZ, R7 ;  /* 0x000000ffff147224 */ /* 0x000fe400078e0007 */
[----:B------:R-:W-:Y:S01]  /*04a0*/  IMAD.MOV.U32 R19, RZ, RZ, R8 ;  /* 0x000000ffff137224 */ /* 0x000fe200078e0008 */
[----:B0-----:R-:W-:-:S04]  /*04b0*/  LEA R16, P0, R13, UR4, 0x2 ;  /* 0x000000040d107c11 */ /* 0x001fc8000f8010ff */
[----:B------:R-:W-:Y:S02]  /*04c0*/  IADD3 R16, P2, PT, R16, 0x10, RZ ;  /* 0x0000001010107810 */ /* 0x000fe40007f5e0ff */
[----:B------:R-:W-:-:S05]  /*04d0*/  LEA.HI.X R17, R13, UR5, R22, 0x2, P0 ;  /* 0x000000050d117c11 */ /* 0x000fca00080f1416 */
[----:B------:R-:W-:-:S07]  /*04e0*/  IMAD.X R17, RZ, RZ, R17, P2 ;  /* 0x000000ffff117224 */ /* 0x000fce00010e0611 */
.L_x_34:
        /* <DEDUP_REMOVED lines=9> */
[----:B------:R-:W-:Y:S02]  /*0580*/  SHF.R.S32.HI R25, RZ, 0x10, R25 ;  /* 0x00000010ff197819 */ /* 0x000fe40000011419 */
[----:B-----5:R-:W-:Y:S01]  /*0590*/  PRMT R27, R26, 0x8880, RZ ;  /* 0x000088801a1b7816 */ /* 0x020fe200000000ff */
[----:B------:R-:W-:Y:S01]  /*05a0*/  IMAD R19, R28, R29, R19 ;  /* 0x0000001d1c137224 */ /* 0x000fe200078e0213 */
[----:B------:R-:W-:Y:S01]  /*05b0*/  VIMNMX.RELU R26, PT, PT, R25, 0x7f, PT ;  /* 0x0000007f191a7848 */ /* 0x000fe20003fe1100 */
[----:B------:R-:W2:Y:S04]  /*05c0*/  LDG.E.U8.CONSTANT R28, desc[UR8][R14.64+-0x20] ;  /* 0xffffe0080e1c7981 */ /* 0x000ea8000c1e9100 */
[----:B------:R-:W-:Y:S01]  /*05d0*/  IMAD R26, R26, R27, R19 ;  /* 0x0000001b1a1a7224 */ /* 0x000fe200078e0213 */
[----:B------:R-:W3:Y:S04]  /*05e0*/  LDG.E.U8.CONSTANT R25, desc[UR8][R14.64+-0x10] ;  /* 0xfffff0080e197981 */ /* 0x000ee8000c1e9100 */
[----:B------:R-:W4:Y:S04]  /*05f0*/  LDG.E.CONSTANT R27, desc[UR8][R16.64+-0x8] ;  /* 0xfffff808101b7981 */ /* 0x000f28000c1e9900 */
[----:B------:R-:W5:Y:S01]  /*0600*/  LDG.E.CONSTANT R19, desc[UR8][R16.64+-0x4] ;  /* 0xfffffc0810137981 */ /* 0x000f62000c1e9900 */
[----:B--2---:R-:W-:Y:S01]  /*0610*/  PRMT R28, R28, 0x8880, RZ ;  /* 0x000088801c1c7816 */ /* 0x004fe200000000ff */
[----:B----4-:R-:W-:-:S02]  /*0620*/  IMAD.SHL.U32 R27, R27, 0x400, RZ ;  /* 0x000004001b1b7824 */ /* 0x010fc400078e00ff */
[----:B-----5:R-:W-:-:S03]  /*0630*/  IMAD.SHL.U32 R19, R19, 0x400, RZ ;  /* 0x0000040013137824 */ /* 0x020fc600078e00ff */
[----:B------:R-:W-:-:S04]  /*0640*/  SHF.R.S32.HI R27, RZ, 0x10, R27 ;  /* 0x00000010ff1b7819 */ /* 0x000fc8000001141b */
[----:B------:R-:W-:Y:S02]  /*0650*/  VIMNMX.RELU R27, PT, PT, R27, 0x7f, PT ;  /* 0x0000007f1b1b7848 */ /* 0x000fe40003fe1100 */
[----:B------:R-:W-:Y:S02]  /*0660*/  SHF.R.S32.HI R19, RZ, 0x10, R19 ;  /* 0x00000010ff137819 */ /* 0x000fe40000011413 */
[----:B---3--:R-:W-:Y:S01]  /*0670*/  PRMT R25, R25, 0x8880, RZ ;  /* 0x0000888019197816 */ /* 0x008fe200000000ff */
[----:B------:R-:W-:Y:S01]  /*0680*/  IMAD R26, R27, R28, R26 ;  /* 0x0000001c1b1a7224 */ /* 0x000fe200078e021a */
[----:B------:R-:W-:Y:S01]  /*0690*/  VIMNMX.RELU R19, PT, PT, R19, 0x7f, PT ;  /* 0x0000007f13137848 */ /* 0x000fe20003fe1100 */
[----:B------:R-:W2:Y:S04]  /*06a0*/  LDG.E.CONSTANT R27, desc[UR8][R16.64] ;  /* 0x00000008101b7981 */ /* 0x000ea8000c1e9900 */
[----:B------:R-:W-:Y:S01]  /*06b0*/  IMAD R26, R19, R25, R26 ;  /* 0x00000019131a7224 */ /* 0x000fe200078e021a */
[----:B------:R-:W3:Y:S04]  /*06c0*/  LDG.E.U8.CONSTANT R28, desc[UR8][R14.64] ;  /* 0x000000080e1c7981 */ /* 0x000ee8000c1e9100 */
[----:B------:R-:W4:Y:S04]  /*06d0*/  LDG.E.CONSTANT R19, desc[UR8][R16.64+0x4] ;  /* 0x0000040810137981 */ /* 0x000f28000c1e9900 */
[----:B------:R-:W5:Y:S01]  /*06e0*/  LDG.E.U8.CONSTANT R25, desc[UR8][R14.64+0x10] ;  /* 0x000010080e197981 */ /* 0x000f62000c1e9100 */
[----:B--2---:R-:W-:-:S05]  /*06f0*/  IMAD.SHL.U32 R27, R27, 0x400, RZ ;  /* 0x000004001b1b7824 */ /* 0x004fca00078e00ff */
[----:B------:R-:W-:Y:S01]  /*0700*/  SHF.R.S32.HI R27, RZ, 0x10, R27 ;  /* 0x00000010ff1b7819 */ /* 0x000fe2000001141b */
[----:B----4-:R-:W-:Y:S01]  /*0710*/  IMAD.SHL.U32 R19, R19, 0x400, RZ ;  /* 0x0000040013137824 */ /* 0x010fe200078e00ff */
[----:B---3--:R-:W-:Y:S02]  /*0720*/  PRMT R28, R28, 0x8880, RZ ;  /* 0x000088801c1c7816 */ /* 0x008fe400000000ff */
[----:B------:R-:W-:Y:S02]  /*0730*/  VIMNMX.RELU R27, PT, PT, R27, 0x7f, PT ;  /* 0x0000007f1b1b7848 */ /* 0x000fe40003fe1100 */
[----:B------:R-:W-:Y:S02]  /*0740*/  SHF.R.S32.HI R19, RZ, 0x10, R19 ;  /* 0x00000010ff137819 */ /* 0x000fe40000011413 */
[----:B-----5:R-:W-:Y:S01]  /*0750*/  PRMT R25, R25, 0x8880, RZ ;  /* 0x0000888019197816 */ /* 0x020fe200000000ff */
[----:B------:R-:W-:Y:S01]  /*0760*/  IMAD R26, R27, R28, R26 ;  /* 0x0000001c1b1a7224 */ /* 0x000fe200078e021a */
[----:B------:R-:W-:Y:S01]  /*0770*/  VIMNMX.RELU R19, PT, PT, R19, 0x7f, PT ;  /* 0x0000007f13137848 */ /* 0x000fe20003fe1100 */
[----:B------:R-:W2:Y:S04]  /*0780*/  LDG.E.CONSTANT R27, desc[UR8][R16.64+0x8] ;  /* 0x00000808101b7981 */ /* 0x000ea8000c1e9900 */
[----:B------:R-:W-:Y:S01]  /*0790*/  IMAD R26, R19, R25, R26 ;  /* 0x00000019131a7224 */ /* 0x000fe200078e021a */
[----:B------:R-:W3:Y:S04]  /*07a0*/  LDG.E.U8.CONSTANT R28, desc[UR8][R14.64+0x20] ;  /* 0x000020080e1c7981 */ /* 0x000ee8000c1e9100 */
        /* <DEDUP_REMOVED lines=16> */
[----:B------:R-:W-:-:S05]  /*08b0*/  VIMNMX.RELU R19, PT, PT, R19, 0x7f, PT ;  /* 0x0000007f13137848 */ /* 0x000fca0003fe1100 */
[----:B------:R-:W-:Y:S01]  /*08c0*/  IMAD R19, R19, R25, R26 ;  /* 0x0000001913137224 */ /* 0x000fe200078e021a */
[----:B------:R-:W-:Y:S06]  /*08d0*/  @P0 BRA `(.L_x_34) ;  /* 0xfffffffc00040947 */ /* 0x000fec000383ffff */
[----:B------:R-:W-:-:S07]  /*08e0*/  IMAD.MOV.U32 R20, RZ, RZ, R0 ;  /* 0x000000ffff147224 */ /* 0x000fce00078e0000 */
.L_x_33:
[----:B------:R-:W-:-:S13]  /*08f0*/  ISETP.NE.AND P0, PT, R23, RZ, PT ;  /* 0x000000ff1700720c */ /* 0x000fda0003f05270 */
[----:B------:R-:W-:Y:S05]  /*0900*/  @!P0 BRA `(.L_x_35) ;  /* 0x0000000400688947 */ /* 0x000fea0003800000 */
[----:B------:R-:W-:Y:S01]  /*0910*/  VIADD R14, R23, 0xffffffff ;  /* 0xffffffff170e7836 */ /* 0x000fe20000000000 */
[----:B------:R-:W-:-:S04]  /*0920*/  ISETP.NE.AND P0, PT, R21, RZ, PT ;  /* 0x000000ff1500720c */ /* 0x000fc80003f05270 */
[----:B------:R-:W-:-:S13]  /*0930*/  ISETP.GE.U32.AND P2, PT, R14, 0x3, PT ;  /* 0x000000030e00780c */ /* 0x000fda0003f46070 */
[----:B------:R-:W-:Y:S05]  /*0940*/  @!P2 BRA `(.L_x_36) ;  /* 0x0000000000a0a947 */ /* 0x000fea0003800000 */
[----:B------:R-:W0:Y:S01]  /*0950*/  LDC.64 R14, c[0x0][0x380] ;  /* 0x0000e000ff0e7b82 */ /* 0x000e220000000a00 */
[----:B------:R-:W-:-:S05]  /*0960*/  IADD3 R25, P2, PT, R20, R13, RZ ;  /* 0x0000000d14197210 */ /* 0x000fca0007f5e0ff */
[----:B------:R-:W-:Y:S02]  /*0970*/  IMAD.X R26, RZ, RZ, R22, P2 ;  /* 0x000000ffff1a7224 */ /* 0x000fe400010e0616 */
[----:B------:R-:W1:Y:S01]  /*0980*/  LDC.64 R16, c[0x0][0x388] ;  /* 0x0000e200ff107b82 */ /* 0x000e620000000a00 */
[----:B0-----:R-:W-:-:S04]  /*0990*/  LEA R14, P3, R25, R14, 0x2 ;  /* 0x0000000e190e7211 */ /* 0x001fc800078610ff */
[----:B------:R-:W-:Y:S01]  /*09a0*/  LEA.HI.X R15, R25, R15, R26, 0x2, P3 ;  /* 0x0000000f190f7211 */ /* 0x000fe200018f141a */
[----:B------:R-:W-:-:S04]  /*09b0*/  IMAD R25, R20, 0x10, R5 ;  /* 0x0000001014197824 */ /* 0x000fc800078e0205 */
[----:B------:R-:W2:Y:S01]  /*09c0*/  LDG.E.CONSTANT R27, desc[UR8][R14.64] ;  /* 0x000000080e1b7981 */ /* 0x000ea2000c1e9900 */
[----:B-1----:R-:W-:-:S04]  /*09d0*/  IADD3 R16, P2, PT, R25, R16, RZ ;  /* 0x0000001019107210 */ /* 0x002fc80007f5e0ff */
[----:B------:R-:W-:Y:S02]  /*09e0*/  LEA.HI.X.SX32 R17, R25, R17, 0x1, P2 ;  /* 0x0000001119117211 */ /* 0x000fe400010f0eff */
[----:B------:R-:W3:Y:S04]  /*09f0*/  LDG.E.CONSTANT R25, desc[UR8][R14.64+0x4] ;  /* 0x000004080e197981 */ /* 0x000ee8000c1e9900 */
[----:B------:R-:W4:Y:S04]  /*0a00*/  LDG.E.U8.CONSTANT R28, desc[UR8][R16.64] ;  /* 0x00000008101c7981 */ /* 0x000f28000c1e9100 */
[----:B------:R-:W5:Y:S01]  /*0a10*/  LDG.E.U8.CONSTANT R26, desc[UR8][R16.64+0x10] ;  /* 0x00001008101a7981 */ /* 0x000f62000c1e9100 */
[----:B--2---:R-:W-:-:S05]  /*0a20*/  IMAD.SHL.U32 R27, R27, 0x400, RZ ;  /* 0x000004001b1b7824 */ /* 0x004fca00078e00ff */
[----:B------:R-:W-:Y:S01]  /*0a30*/  SHF.R.S32.HI R27, RZ, 0x10, R27 ;  /* 0x00000010ff1b7819 */ /* 0x000fe2000001141b */
[----:B---3--:R-:W-:Y:S01]  /*0a40*/  IMAD.SHL.U32 R25, R25, 0x400, RZ ;  /* 0x0000040019197824 */ /* 0x008fe200078e00ff */
[----:B----4-:R-:W-:Y:S02]  /*0a50*/  PRMT R29, R28, 0x8880, RZ ;  /* 0x000088801c1d7816 */ /* 0x010fe400000000ff */
[----:B------:R-:W-:Y:S02]  /*0a60*/  VIMNMX.RELU R28, PT, PT, R27, 0x7f, PT ;  /* 0x0000007f1b1c7848 */ /* 0x000fe40003fe1100 */
[----:B------:R-:W-:Y:S02]  /*0a70*/  SHF.R.S32.HI R25, RZ, 0x10, R25 ;  /* 0x00000010ff197819 */ /* 0x000fe40000011419 */
[----:B-----5:R-:W-:Y:S01]  /*0a80*/  PRMT R27, R26, 0x8880, RZ ;  /* 0x000088801a1b7816 */ /* 0x020fe200000000ff */
[----:B------:R-:W-:Y:S01]  /*0a90*/  IMAD R19, R28, R29, R19 ;  /* 0x0000001d1c137224 */ /* 0x000fe200078e0213 */
[----:B------:R-:W-:Y:S01]  /*0aa0*/  VIMNMX.RELU R26, PT, PT, R25, 0x7f, PT ;  /* 0x0000007f191a7848 */ /* 0x000fe20003fe1100 */
[----:B------:R-:W2:Y:S04]  /*0ab0*/  LDG.E.U8.CONSTANT R28, desc[UR8][R16.64+0x30] ;  /* 0x00003008101c7981 */ /* 0x000ea8000c1e9100 */
[----:B------:R-:W3:Y:S01]  /*0ac0*/  LDG.E.CONSTANT R25, desc[UR8][R14.64+0x8] ;  /* 0x000008080e197981 */ /* 0x000ee2000c1e9900 */
[----:B------:R-:W-:-:S03]  /*0ad0*/  IMAD R19, R26, R27, R19 ;  /* 0x0000001b1a137224 */ /* 0x000fc600078e0213 */
[----:B------:R-:W4:Y:S04]  /*0ae0*/  LDG.E.CONSTANT R27, desc[UR8][R14.64+0xc] ;  /* 0x00000c080e1b7981 */ /* 0x000f28000c1e9900 */
[----:B------:R-:W5:Y:S01]  /*0af0*/  LDG.E.U8.CONSTANT R26, desc[UR8][R16.64+0x20] ;  /* 0x00002008101a7981 */ /* 0x000f62000c1e9100 */
[----:B------:R-:W-:Y:S02]  /*0b00*/  VIADD R20, R20, 0x4 ;  /* 0x0000000414147836 */ /* 0x000fe40000000000 */
[----:B---3--:R-:W-:Y:S02]  /*0b10*/  IMAD.SHL.U32 R25, R25, 0x400, RZ ;  /* 0x0000040019197824 */ /* 0x008fe400078e00ff */
[----:B----4-:R-:W-:-:S03]  /*0b20*/  IMAD.SHL.U32 R27, R27, 0x400, RZ ;  /* 0x000004001b1b7824 */ /* 0x010fc600078e00ff */
[----:B------:R-:W-:Y:S02]  /*0b30*/  SHF.R.S32.HI R25, RZ, 0x10, R25 ;  /* 0x00000010ff197819 */ /* 0x000fe40000011419 */
[----:B-----5:R-:W-:Y:S02]  /*0b40*/  PRMT R26, R26, 0x8880, RZ ;  /* 0x000088801a1a7816 */ /* 0x020fe400000000ff */
[----:B--2---:R-:W-:Y:S02]  /*0b50*/  PRMT R29, R28, 0x8880, RZ ;  /* 0x000088801c1d7816 */ /* 0x004fe400000000ff */
[----:B------:R-:W-:Y:S01]  /*0b60*/  SHF.R.S32.HI R28, RZ, 0x10, R27 ;  /* 0x00000010ff1c7819 */ /* 0x000fe2000001141b */
[----:B------:R-:W-:Y:S01]  /*0b70*/  IMAD.MOV.U32 R27, RZ, RZ, R26 ;  /* 0x000000ffff1b7224 */ /* 0x000fe200078e001a */
[----:B------:R-:W-:Y:S01]  /*0b80*/  VIMNMX.RELU R26, PT, PT, R25, 0x7f, PT ;  /* 0x0000007f191a7848 */ /* 0x000fe20003fe1100 */
[----:B------:R-:W-:Y:S01]  /*0b90*/  IMAD.MOV.U32 R14, RZ, RZ, R29 ;  /* 0x000000ffff0e7224 */ /* 0x000fe200078e001d */
[----:B------:R-:W-:-:S03]  /*0ba0*/  VIMNMX.RELU R28, PT, PT, R28, 0x7f, PT ;  /* 0x0000007f1c1c7848 */ /* 0x000fc60003fe1100 */
[----:B------:R-:W-:-:S04]  /*0bb0*/  IMAD R19, R26, R27, R19 ;  /* 0x0000001b1a137224 */ /* 0x000fc800078e0213 */
[----:B------:R-:W-:-:S07]  /*0bc0*/  IMAD R19, R28, R14, R19 ;  /* 0x0000000e1c137224 */ /* 0x000fce00078e0213 */
.L_x_36:
[----:B------:R-:W-:Y:S05]  /*0bd0*/  @!P0 BRA `(.L_x_35) ;  /* 0x0000000000b48947 */ /* 0x000fea0003800000 */
[----:B------:R-:W-:Y:S02]  /*0be0*/  ISETP.NE.AND P2, PT, R21, 0x1, PT ;  /* 0x000000011500780c */ /* 0x000fe40003f45270 */
[----:B------:R-:W-:-:S11]  /*0bf0*/  LOP3.LUT P0, RZ, R24, 0x1, RZ, 0xc0, !PT ;  /* 0x0000000118ff7812 */ /* 0x000fd6000780c0ff */
        /* <DEDUP_REMOVED lines=14> */
[----:B------:R-:W-:-:S02]  /*0ce0*/  VIADD R20, R20, 0x2 ;  /* 0x0000000214147836 */ /* 0x000fc40000000000 */
[----:B--2---:R-:W-:Y:S02]  /*0cf0*/  IMAD.SHL.U32 R26, R26, 0x400, RZ ;  /* 0x000004001a1a7824 */ /* 0x004fe400078e00ff */
[----:B---3--:R-:W-:-:S03]  /*0d00*/  IMAD.SHL.U32 R24, R24, 0x400, RZ ;  /* 0x0000040018187824 */ /* 0x008fc600078e00ff */
[----:B------:R-:W-:Y:S02]  /*0d10*/  SHF.R.S32.HI R26, RZ, 0x10, R26 ;  /* 0x00000010ff1a7819 */ /* 0x000fe4000001141a */
[----:B------:R-:W-:Y:S02]  /*0d20*/  SHF.R.S32.HI R24, RZ, 0x10, R24 ;  /* 0x00000010ff187819 */ /* 0x000fe40000011418 */
[----:B----4-:R-:W-:Y:S02]  /*0d30*/  PRMT R25, R25, 0x8880, RZ ;  /* 0x0000888019197816 */ /* 0x010fe400000000ff */
[----:B-----5:R-:W-:Y:S02]  /*0d40*/  PRMT R27, R27, 0x8880, RZ ;  /* 0x000088801b1b7816 */ /* 0x020fe400000000ff */
[----:B------:R-:W-:Y:S02]  /*0d50*/  VIMNMX.RELU R24, PT, PT, R24, 0x7f, PT ;  /* 0x0000007f18187848 */ /* 0x000fe40003fe1100 */
[----:B------:R-:W-:Y:S01]  /*0d60*/  VIMNMX.RELU R15, PT, PT, R26, 0x7f, PT ;  /* 0x0000007f1a0f7848 */ /* 0x000fe20003fe1100 */
[----:B------:R-:W-:-:S02]  /*0d70*/  IMAD.MOV.U32 R14, RZ, RZ, R27 ;  /* 0x000000ffff0e7224 */ /* 0x000fc400078e001b */
[----:B------:R-:W-:-:S04]  /*0d80*/  IMAD R24, R24, R25, R19 ;  /* 0x0000001918187224 */ /* 0x000fc800078e0213 */
[----:B------:R-:W-:-:S07]  /*0d90*/  IMAD R19, R15, R14, R24 ;  /* 0x0000000e0f137224 */ /* 0x000fce00078e0218 */
.L_x_37:
        /* <DEDUP_REMOVED lines=17> */
.L_x_35:
[----:B------:R-:W-:Y:S01]  /*0eb0*/  IMAD.SHL.U32 R13, R19, 0x400, RZ ;  /* 0x00000400130d7824 */ /* 0x000fe200078e00ff */
[----:B------:R-:W-:Y:S01]  /*0ec0*/  PLOP3.LUT P0, PT, PT, PT, PT, 0x8, 0x80 ;  /* 0x000000000080781c */ /* 0x000fe20003f0e170 */
[C---:B------:R-:W-:Y:S02]  /*0ed0*/  IMAD R15, R11.reuse, 0x10, R12 ;  /* 0x000000100b0f7824 */ /* 0x040fe400078e020c */
[----:B------:R-:W-:Y:S01]  /*0ee0*/  IMAD R16, R11, 0x10, R18 ;  /* 0x000000100b107824 */ /* 0x000fe200078e0212 */
[----:B------:R-:W-:Y:S01]  /*0ef0*/  SHF.R.S32.HI R13, RZ, 0x10, R13 ;  /* 0x00000010ff0d7819 */ /* 0x000fe2000001140d */
[----:B------:R-:W-:-:S03]  /*0f00*/  IMAD.MOV.U32 R11, RZ, RZ, 0x1 ;  /* 0x00000001ff0b7424 */ /* 0x000fc600078e00ff */
[----:B------:R-:W-:-:S05]  /*0f10*/  VIMNMX.RELU R13, PT, PT, R13, 0x7f, PT ;  /* 0x0000007f0d0d7848 */ /* 0x000fca0003fe1100 */
[----:B------:R-:W-:-:S05]  /*0f20*/  IMAD R14, R13, R13, RZ ;  /* 0x0000000d0d0e7224 */ /* 0x000fca00078e02ff */
[----:B------:R-:W-:-:S05]  /*0f30*/  SHF.R.U32.HI R14, RZ, 0x7, R14 ;  /* 0x00000007ff0e7819 */ /* 0x000fca000001160e */
[----:B------:R0:W-:Y:S04]  /*0f40*/  STS.U8 [R15], R14 ;  /* 0x0000000e0f007388 */ /* 0x0001e80000000000 */
[----:B------:R0:W-:Y:S01]  /*0f50*/  STS.U8 [R16], R13 ;  /* 0x0000000d10007388 */ /* 0x0001e20000000000 */
[----:B------:R-:W-:Y:S05]  /*0f60*/  @P1 BRA `(.L_x_38) ;  /* 0xfffffff400181947 */ /* 0x000fea000383ffff */
[----:B------:R-:W-:-:S05]  /*0f70*/  IMAD.IADD R5, R2, 0x1, R5 ;  /* 0x0000000102057824 */ /* 0x000fca00078e0205 */
[----:B------:R-:W-:-:S13]  /*0f80*/  ISETP.GE.U32.AND P0, PT, R5, 0x10, PT ;  /* 0x000000100500780c */ /* 0x000fda0003f06070 */
[----:B------:R-:W-:Y:S05]  /*0f90*/  @!P0 BRA `(.L_x_39) ;  /* 0xfffffff000cc8947 */ /* 0x000fea000383ffff */
.L_x_30:
[----:B------:R-:W-:Y:S05]  /*0fa0*/  BSYNC.RECONVERGENT B0 ;  /* 0x0000000000007941 */ /* 0x000fea0003800200 */
.L_x_29:
[----:B------:R-:W-:Y:S01]  /*0fb0*/  BAR.SYNC.DEFER_BLOCKING 0x0 ;  /* 0x0000000000007b1d */ /* 0x000fe20000010000 */
[----:B------:R-:W-:-:S13]  /*0fc0*/  ISETP.GT.U32.AND P0, PT, R3, 0x1f, PT ;  /* 0x0000001f0300780c */ /* 0x000fda0003f04070 */
[----:B------:R-:W-:Y:S05]  /*0fd0*/  @P0 EXIT ;  /* 0x000000000000094d */ /* 0x000fea0003800000 */
[----:B------:R-:W1:Y:S01]  /*0fe0*/  S2UR UR5, SR_CgaCtaId ;  /* 0x00000000000579c3 */ /* 0x000e620000008800 */
[----:B------:R-:W-:Y:S01]  /*0ff0*/  UMOV UR4, 0x400 ;  /* 0x0000040000047882 */ /* 0x000fe20000000000 */
[C---:B------:R-:W-:Y:S01]  /*1000*/  LOP3.LUT R0, R3.reuse, 0xf, RZ, 0xc0, !PT ;  /* 0x0000000f03007812 */ /* 0x040fe200078ec0ff */
[----:B------:R-:W-:Y:S01]  /*1010*/  UIADD3 UR6, UPT, UPT, UR4, 0x20, URZ ;  /* 0x0000002004067890 */ /* 0x000fe2000fffe0ff */
[C---:B------:R-:W-:Y:S02]  /*1020*/  LOP3.LUT R5, R3.reuse, 0x3f0, RZ, 0xc0, !PT ;  /* 0x000003f003057812 */ /* 0x040fe400078ec0ff */
[----:B------:R-:W-:-:S05]  /*1030*/  LOP3.LUT R3, R3, 0x10, RZ, 0xc0, !PT ;  /* 0x0000001003037812 */ /* 0x000fca00078ec0ff */
[----:B------:R-:W-:-:S04]  /*1040*/  IMAD R3, R4, 0x20, R3 ;  /* 0x0000002004037824 */ /* 0x000fc800078e0203 */
[----:B------:R-:W-:Y:S01]  /*1050*/  IMAD.IADD R3, R0, 0x1, R3 ;  /* 0x0000000100037824 */ /* 0x000fe200078e0203 */
[----:B-1----:R-:W-:Y:S02]  /*1060*/  ULEA UR4, UR5, UR4, 0x18 ;  /* 0x0000000405047291 */ /* 0x002fe4000f8ec0ff */
[----:B------:R-:W-:-:S04]  /*1070*/  ULEA UR6, UR5, UR6, 0x18 ;  /* 0x0000000605067291 */ /* 0x000fc8000f8ec0ff */
[C-C-:B------:R-:W-:Y:S02]  /*1080*/  IADD3 R6, PT, PT, R0.reuse, UR4, R5.reuse ;  /* 0x0000000400067c10 */ /* 0x140fe4000fffe005 */
[----:B------:R-:W-:-:S03]  /*1090*/  IADD3 R8, PT, PT, R0, UR6, R5 ;  /* 0x0000000600087c10 */ /* 0x000fc6000fffe005 */
[----:B------:R-:W1:Y:S01]  /*10a0*/  LDS.U8 R7, [R6] ;  /* 0x0000000006077984 */ /* 0x000e620000000000 */
[----:B------:R-:W2:Y:S03]  /*10b0*/  LDCU.64 UR4, c[0x0][0x398] ;  /* 0x00007300ff0477ac */ /* 0x000ea60008000a00 */
[----:B------:R-:W3:Y:S01]  /*10c0*/  LDS.U8 R9, [R8] ;  /* 0x0000000008097984 */ /* 0x000ee20000000000 */
[----:B------:R-:W4:Y:S01]  /*10d0*/  LDCU.64 UR6, c[0x0][0x3a0] ;  /* 0x00007400ff0677ac */ /* 0x000f220008000a00 */
[C---:B--2---:R-:W-:Y:S02]  /*10e0*/  IADD3 R2, P0, PT, R3.reuse, UR4, RZ ;  /* 0x0000000403027c10 */ /* 0x044fe4000ff1e0ff */
[----:B----4-:R-:W-:-:S03]  /*10f0*/  IADD3 R4, P1, PT, R3, UR6, RZ ;  /* 0x0000000603047c10 */ /* 0x010fc6000ff3e0ff */
[----:B------:R-:W-:Y:S02]  /*1100*/  IMAD.X R3, RZ, RZ, UR5, P0 ;  /* 0x00000005ff037e24 */ /* 0x000fe400080e06ff */
[----:B------:R-:W-:-:S03]  /*1110*/  IMAD.X R5, RZ, RZ, UR7, P1 ;  /* 0x00000007ff057e24 */ /* 0x000fc600088e06ff */
[----:B-1----:R-:W-:Y:S04]  /*1120*/  STG.E.U8 desc[UR8][R2.64], R7 ;  /* 0x0000000702007986 */ /* 0x002fe8000c101108 */
[----:B---3--:R-:W-:Y:S01]  /*1130*/  STG.E.U8 desc[UR8][R4.64], R9 ;  /* 0x0000000904007986 */ /* 0x008fe2000c101108 */
[----:B------:R-:W-:Y:S05]  /*1140*/  EXIT ;  /* 0x000000000000794d */ /* 0x000fea0003800000 */
.L_x_40:
        /* <DEDUP_REMOVED lines=11> */
.L_x_94:


//--------------------- .text._Z29feature_transform_incrementalPKsPKiS2_PKjS4_S2_Piii --------------------------
	.section	.text._Z29feature_transform_incrementalPKsPKiS2_PKjS4_S2_Piii,"ax",@progbits
	.align	128
        .global         _Z29feature_transform_incrementalPKsPKiS2_PKjS4_S2_Piii
        .type           _Z29feature_transform_incrementalPKsPKiS2_PKjS4_S2_Piii,@function
        .size           _Z29feature_transform_incrementalPKsPKiS2_PKjS4_S2_Piii,(.L_x_95 - _Z29feature_transform_incrementalPKsPKiS2_PKjS4_S2_Piii)
        .other          _Z29feature_transform_incrementalPKsPKiS2_PKjS4_S2_Piii,@"STO_CUDA_ENTRY STV_DEFAULT"
_Z29feature_transform_incrementalPKsPKiS2_PKjS4_S2_Piii:
.text._Z29feature_transform_incrementalPKsPKiS2_PKjS4_S2_Piii:
[----:B------:R-:W-:Y:S01]  /*0000*/  LDC R1, c[0x0][0x37c] ;  /* 0x0000df00ff017b82 */ /* 0x000fe20000000800 */
[----:B------:R-:W0:Y:S07]  /*0010*/  S2R R2, SR_TID.X ;  /* 0x0000000000027919 */ /* 0x000e2e0000002100 */
[----:B------:R-:W0:Y:S01]  /*0020*/  S2UR UR4, SR_CTAID.X ;  /* 0x00000000000479c3 */ /* 0x000e220000002500 */
[----:B------:R-:W1:Y:S01]  /*0030*/  LDCU.64 UR6, c[0x0][0x3b8] ;  /* 0x00007700ff0677ac */ /* 0x000e620008000a00 */
[----:B------:R-:W1:Y:S06]  /*0040*/  S2R R0, SR_CTAID.Y ;  /* 0x0000000000007919 */ /* 0x000e6c0000002600 */
[----:B------:R-:W0:Y:S02]  /*0050*/  LDC R3, c[0x0][0x360] ;  /* 0x0000d800ff037b82 */ /* 0x000e240000000800 */
[----:B0-----:R-:W-:Y:S01]  /*0060*/  IMAD R3, R3, UR4, R2 ;  /* 0x0000000403037c24 */ /* 0x001fe2000f8e0202 */
[----:B-1----:R-:W-:-:S04]  /*0070*/  ISETP.GE.AND P0, PT, R0, UR7, PT ;  /* 0x0000000700007c0c */ /* 0x002fc8000bf06270 */
[----:B------:R-:W-:-:S13]  /*0080*/  ISETP.GE.OR P0, PT, R3, UR6, P0 ;  /* 0x0000000603007c0c */ /* 0x000fda0008706670 */
[----:B------:R-:W-:Y:S05]  /*0090*/  @P0 EXIT ;  /* 0x000000000000094d */ /* 0x000fea0003800000 */
[----:B------:R-:W0:Y:S01]  /*00a0*/  LDC.64 R8, c[0x0][0x3a0] ;  /* 0x0000e800ff087b82 */ /* 0x000e220000000a00 */
[----:B------:R-:W1:Y:S07]  /*00b0*/  LDCU.64 UR4, c[0x0][0x358] ;  /* 0x00006b00ff0477ac */ /* 0x000e6e0008000a00 */
[----:B------:R-:W2:Y:S01]  /*00c0*/  LDC.64 R6, c[0x0][0x3a8] ;  /* 0x0000ea00ff067b82 */ /* 0x000ea20000000a00 */
[----:B0-----:R-:W-:-:S05]  /*00d0*/  IMAD.WIDE.U32 R8, R0, 0x4, R8 ;  /* 0x0000000400087825 */ /* 0x001fca00078e0008 */
[----:B-1----:R-:W3:Y:S01]  /*00e0*/  LDG.E.CONSTANT R5, desc[UR4][R8.64] ;  /* 0x0000000408057981 */ /* 0x002ee2000c1e9900 */
[----:B------:R-:W-:-:S04]  /*00f0*/  IMAD R2, R0, UR6, R3 ;  /* 0x0000000600027c24 */ /* 0x000fc8000f8e0203 */
[----:B--2---:R-:W-:-:S05]  /*0100*/  IMAD.WIDE R6, R2, 0x4, R6 ;  /* 0x0000000402067825 */ /* 0x004fca00078e0206 */
[----:B------:R0:W5:Y:S01]  /*0110*/  LDG.E.CONSTANT R4, desc[UR4][R6.64] ;  /* 0x0000000406047981 */ /* 0x000162000c1e9900 */
[----:B---3--:R-:W-:-:S13]  /*0120*/  ISETP.GE.AND P0, PT, R5, 0x1, PT ;  /* 0x000000010500780c */ /* 0x008fda0003f06270 */
[----:B0-----:R-:W-:Y:S05]  /*0130*/  @!P0 BRA `(.L_x_41) ;  /* 0x0000000800f48947 */ /* 0x001fea0003800000 */
[C---:B------:R-:W-:Y:S01]  /*0140*/  ISETP.GE.U32.AND P1, PT, R5.reuse, 0x8, PT ;  /* 0x000000080500780c */ /* 0x040fe20003f26070 */
[----:B------:R-:W-:Y:S01]  /*0150*/  IMAD.MOV.U32 R7, RZ, RZ, RZ ;  /* 0x000000ffff077224 */ /* 0x000fe200078e00ff */
[----:B------:R-:W-:-:S04]  /*0160*/  LOP3.LUT R6, R5, 0x7, RZ, 0xc0, !PT ;  /* 0x0000000705067812 */ /* 0x000fc800078ec0ff */
[----:B------:R-:W-:-:S07]  /*0170*/  ISETP.NE.AND P0, PT, R6, RZ, PT ;  /* 0x000000ff0600720c */ /* 0x000fce0003f05270 */
[----:B------:R-:W-:Y:S06]  /*0180*/  @!P1 BRA `(.L_x_42) ;  /* 0x00000004005c9947 */ /* 0x000fec0003800000 */
[----:B------:R-:W0:Y:S01]  /*0190*/  LDC.64 R10, c[0x0][0x390] ;  /* 0x0000e400ff0a7b82 */ /* 0x000e220000000a00 */
[----:B------:R-:W-:-:S05]  /*01a0*/  LOP3.LUT R7, R5, 0x7ffffff8, RZ, 0xc0, !PT ;  /* 0x7ffffff805077812 */ /* 0x000fca00078ec0ff */
[----:B------:R-:W-:Y:S02]  /*01b0*/  IMAD.MOV R9, RZ, RZ, -R7 ;  /* 0x000000ffff097224 */ /* 0x000fe400078e0a07 */
[----:B0-----:R-:W-:-:S03]  /*01c0*/  IMAD.WIDE.U32 R10, R0, 0x80, R10 ;  /* 0x00000080000a7825 */ /* 0x001fc600078e000a */
[----:B------:R-:W-:-:S05]  /*01d0*/  IADD3 R10, P1, PT, R10, 0x10, RZ ;  /* 0x000000100a0a7810 */ /* 0x000fca0007f3e0ff */
[----:B------:R-:W-:-:S08]  /*01e0*/  IMAD.X R11, RZ, RZ, R11, P1 ;  /* 0x000000ffff0b7224 */ /* 0x000fd000008e060b */
.L_x_43:
[----:B------:R-:W2:Y:S04]  /*01f0*/  LDG.E.CONSTANT R18, desc[UR4][R10.64+-0x10] ;  /* 0xfffff0040a127981 */ /* 0x000ea8000c1e9900 */
[----:B------:R-:W3:Y:S04]  /*0200*/  LDG.E.CONSTANT R20, desc[UR4][R10.64+-0xc] ;  /* 0xfffff4040a147981 */ /* 0x000ee8000c1e9900 */
[----:B------:R-:W4:Y:S04]  /*0210*/  LDG.E.CONSTANT R14, desc[UR4][R10.64+-0x4] ;  /* 0xfffffc040a0e7981 */ /* 0x000f28000c1e9900 */
[----:B------:R-:W4:Y:S04]  /*0220*/  LDG.E.CONSTANT R8, desc[UR4][R10.64+-0x8] ;  /* 0xfffff8040a087981 */ /* 0x000f28000c1e9900 */
[----:B------:R-:W4:Y:S04]  /*0230*/  LDG.E.CONSTANT R22, desc[UR4][R10.64] ;  /* 0x000000040a167981 */ /* 0x000f28000c1e9900 */
[----:B------:R-:W4:Y:S04]  /*0240*/  LDG.E.CONSTANT R27, desc[UR4][R10.64+0x4] ;  /* 0x000004040a1b7981 */ /* 0x000f28000c1e9900 */
[----:B------:R-:W4:Y:S04]  /*0250*/  LDG.E.CONSTANT R25, desc[UR4][R10.64+0x8] ;  /* 0x000008040a197981 */ /* 0x000f28000c1e9900 */
[----:B------:R-:W4:Y:S01]  /*0260*/  LDG.E.CONSTANT R26, desc[UR4][R10.64+0xc] ;  /* 0x00000c040a1a7981 */ /* 0x000f22000c1e9900 */
[----:B--2---:R-:W-:-:S02]  /*0270*/  ISETP.GT.U32.AND P1, PT, R18, 0xafff, PT ;  /* 0x0000afff1200780c */ /* 0x004fc40003f24070 */
[----:B---3--:R-:W-:-:S11]  /*0280*/  ISETP.GT.U32.AND P6, PT, R20, 0xafff, PT ;  /* 0x0000afff1400780c */ /* 0x008fd60003fc4070 */
[----:B------:R-:W0:Y:S08]  /*0290*/  @!P1 LDC R15, c[0x0][0x3b8] ;  /* 0x0000ee00ff0f9b82 */ /* 0x000e300000000800 */
[----:B------:R-:W1:Y:S08]  /*02a0*/  @!P1 LDC.64 R16, c[0x0][0x380] ;  /* 0x0000e000ff109b82 */ /* 0x000e700000000a00 */
[----:B------:R-:W2:Y:S08]  /*02b0*/  @!P6 LDC R19, c[0x0][0x3b8] ;  /* 0x0000ee00ff13eb82 */ /* 0x000eb00000000800 */
[----:B------:R-:W3:Y:S01]  /*02c0*/  @!P6 LDC.64 R12, c[0x0][0x380] ;  /* 0x0000e000ff0ceb82 */ /* 0x000ee20000000a00 */
[----:B0-----:R-:W-:-:S04]  /*02d0*/  @!P1 IMAD R15, R18, R15, R3 ;  /* 0x0000000f120f9224 */ /* 0x001fc800078e0203 */
[----:B-1----:R-:W-:-:S06]  /*02e0*/  @!P1 IMAD.WIDE R16, R15, 0x2, R16 ;  /* 0x000000020f109825 */ /* 0x002fcc00078e0210 */
[----:B------:R-:W4:Y:S01]  /*02f0*/  @!P1 LDG.E.U16.CONSTANT R16, desc[UR4][R16.64] ;  /* 0x0000000410109981 */ /* 0x000f22000c1e9500 */
[----:B--2---:R-:W-:-:S04]  /*0300*/  @!P6 IMAD R15, R20, R19, R3 ;  /* 0x00000013140fe224 */ /* 0x004fc800078e0203 */
[----:B---3--:R-:W-:-:S06]  /*0310*/  @!P6 IMAD.WIDE R12, R15, 0x2, R12 ;  /* 0x000000020f0ce825 */ /* 0x008fcc00078e020c */
[----:B------:R0:W2:Y:S01]  /*0320*/  @!P6 LDG.E.U16.CONSTANT R12, desc[UR4][R12.64] ;  /* 0x000000040c0ce981 */ /* 0x0000a2000c1e9500 */
[----:B----4-:R-:W-:Y:S02]  /*0330*/  ISETP.GT.U32.AND P4, PT, R14, 0xafff, PT ;  /* 0x0000afff0e00780c */ /* 0x010fe40003f84070 */
[----:B------:R-:W-:Y:S02]  /*0340*/  ISETP.GT.U32.AND P5, PT, R8, 0xafff, PT ;  /* 0x0000afff0800780c */ /* 0x000fe40003fa4070 */
[----:B------:R-:W-:-:S09]  /*0350*/  ISETP.GT.U32.AND P3, PT, R22, 0xafff, PT ;  /* 0x0000afff1600780c */ /* 0x000fd20003f64070 */
[----:B------:R-:W1:Y:S08]  /*0360*/  @!P4 LDC R15, c[0x0][0x3b8] ;  /* 0x0000ee00ff0fcb82 */ /* 0x000e700000000800 */
[----:B------:R-:W3:Y:S01]  /*0370*/  @!P5 LDC R20, c[0x0][0x3b8] ;  /* 0x0000ee00ff14db82 */ /* 0x000ee20000000800 */
[----:B------:R-:W-:-:S07]  /*0380*/  ISETP.GT.U32.AND P2, PT, R27, 0xafff, PT ;  /* 0x0000afff1b00780c */ /* 0x000fce0003f44070 */
[----:B------:R-:W4:Y:S08]  /*0390*/  @!P5 LDC.64 R18, c[0x0][0x380] ;  /* 0x0000e000ff12db82 */ /* 0x000f300000000a00 */
[----:B------:R-:W0:Y:S01]  /*03a0*/  @!P3 LDC R23, c[0x0][0x3b8] ;  /* 0x0000ee00ff17bb82 */ /* 0x000e220000000800 */
[--C-:B-1----:R-:W-:Y:S02]  /*03b0*/  @!P4 IMAD R15, R14, R15, R3.reuse ;  /* 0x0000000f0e0fc224 */ /* 0x102fe400078e0203 */
[----:B0-----:R-:W-:Y:S01]  /*03c0*/  @!P3 IMAD R23, R22, R23, R3 ;  /* 0x000000171617b224 */ /* 0x001fe200078e0203 */
[----:B------:R-:W-:-:S04]  /*03d0*/  @!P1 PRMT R13, R16, 0x9910, RZ ;  /* 0x00009910100d9816 */ /* 0x000fc800000000ff */
[----:B------:R-:W0:Y:S01]  /*03e0*/  @!P4 LDC.64 R16, c[0x0][0x380] ;  /* 0x0000e000ff10cb82 */ /* 0x000e220000000a00 */
[----:B-----5:R-:W-:Y:S02]  /*03f0*/  @!P1 IADD3 R4, PT, PT, R4, -R13, RZ ;  /* 0x8000000d04049210 */ /* 0x020fe40007ffe0ff */
[----:B------:R-:W-:Y:S02]  /*0400*/  ISETP.GT.U32.AND P1, PT, R25, 0xafff, PT ;  /* 0x0000afff1900780c */ /* 0x000fe40003f24070 */
[----:B--2---:R-:W-:-:S03]  /*0410*/  @!P6 PRMT R21, R12, 0x9910, RZ ;  /* 0x000099100c15e816 */ /* 0x004fc600000000ff */
[----:B------:R-:W1:Y:S02]  /*0420*/  @!P3 LDC.64 R12, c[0x0][0x380] ;  /* 0x0000e000ff0cbb82 */ /* 0x000e640000000a00 */
[----:B------:R-:W-:Y:S01]  /*0430*/  @!P6 IMAD.IADD R4, R4, 0x1, -R21 ;  /* 0x000000010404e824 */ /* 0x000fe200078e0a15 */
[----:B------:R-:W-:Y:S01]  /*0440*/  ISETP.GT.U32.AND P6, PT, R26, 0xafff, PT ;  /* 0x0000afff1a00780c */ /* 0x000fe20003fc4070 */
[----:B---3--:R-:W-:-:S04]  /*0450*/  @!P5 IMAD R21, R8, R20, R3 ;  /* 0x000000140815d224 */ /* 0x008fc800078e0203 */
[----:B------:R-:W2:Y:S01]  /*0460*/  @!P2 LDC R8, c[0x0][0x3b8] ;  /* 0x0000ee00ff08ab82 */ /* 0x000ea20000000800 */
[----:B0-----:R-:W-:-:S04]  /*0470*/  @!P4 IMAD.WIDE R16, R15, 0x2, R16 ;  /* 0x000000020f10c825 */ /* 0x001fc800078e0210 */
[----:B----4-:R-:W-:Y:S02]  /*0480*/  @!P5 IMAD.WIDE R18, R21, 0x2, R18 ;  /* 0x000000021512d825 */ /* 0x010fe400078e0212 */
[----:B------:R0:W3:Y:S01]  /*0490*/  @!P4 LDG.E.U16.CONSTANT R16, desc[UR4][R16.64] ;  /* 0x000000041010c981 */ /* 0x0000e2000c1e9500 */
[----:B------:R-:W4:Y:S03]  /*04a0*/  @!P2 LDC.64 R14, c[0x0][0x380] ;  /* 0x0000e000ff0eab82 */ /* 0x000f260000000a00 */
[----:B------:R-:W3:Y:S05]  /*04b0*/  @!P5 LDG.E.U16.CONSTANT R18, desc[UR4][R18.64] ;  /* 0x000000041212d981 */ /* 0x000eea000c1e9500 */
[----:B------:R-:W0:Y:S01]  /*04c0*/  @!P1 LDC R24, c[0x0][0x3b8] ;  /* 0x0000ee00ff189b82 */ /* 0x000e220000000800 */
[----:B-1----:R-:W-:-:S06]  /*04d0*/  @!P3 IMAD.WIDE R12, R23, 0x2, R12 ;  /* 0x00000002170cb825 */ /* 0x002fcc00078e020c */
[----:B------:R3:W3:Y:S01]  /*04e0*/  @!P3 LDG.E.U16.CONSTANT R12, desc[UR4][R12.64] ;  /* 0x000000040c0cb981 */ /* 0x0006e2000c1e9500 */
[----:B------:R-:W1:Y:S08]  /*04f0*/  @!P1 LDC.64 R20, c[0x0][0x380] ;  /* 0x0000e000ff149b82 */ /* 0x000e700000000a00 */
[----:B------:R-:W1:Y:S08]  /*0500*/  @!P6 LDC R28, c[0x0][0x3b8] ;  /* 0x0000ee00ff1ceb82 */ /* 0x000e700000000800 */
[----:B------:R-:W1:Y:S01]  /*0510*/  @!P6 LDC.64 R22, c[0x0][0x380] ;  /* 0x0000e000ff16eb82 */ /* 0x000e620000000a00 */
[----:B--2---:R-:W-:-:S02]  /*0520*/  @!P2 IMAD R27, R27, R8, R3 ;  /* 0x000000081b1ba224 */ /* 0x004fc400078e0203 */
[----:B0-----:R-:W-:Y:S02]  /*0530*/  @!P1 IMAD R25, R25, R24, R3 ;  /* 0x0000001819199224 */ /* 0x001fe400078e0203 */
[----:B----4-:R-:W-:-:S04]  /*0540*/  @!P2 IMAD.WIDE R14, R27, 0x2, R14 ;  /* 0x000000021b0ea825 */ /* 0x010fc800078e020e */
[----:B-1----:R-:W-:Y:S02]  /*0550*/  @!P1 IMAD.WIDE R20, R25, 0x2, R20 ;  /* 0x0000000219149825 */ /* 0x002fe400078e0214 */
[----:B------:R-:W2:Y:S04]  /*0560*/  @!P2 LDG.E.U16.CONSTANT R14, desc[UR4][R14.64] ;  /* 0x000000040e0ea981 */ /* 0x000ea8000c1e9500 */
[----:B------:R-:W4:Y:S01]  /*0570*/  @!P1 LDG.E.U16.CONSTANT R20, desc[UR4][R20.64] ;  /* 0x0000000414149981 */ /* 0x000f22000c1e9500 */
[----:B------:R-:W-:-:S04]  /*0580*/  @!P6 IMAD R17, R26, R28, R3 ;  /* 0x0000001c1a11e224 */ /* 0x000fc800078e0203 */
[----:B------:R-:W-:-:S06]  /*0590*/  @!P6 IMAD.WIDE R22, R17, 0x2, R22 ;  /* 0x000000021116e825 */ /* 0x000fcc00078e0216 */
[----:B------:R-:W4:Y:S01]  /*05a0*/  @!P6 LDG.E.U16.CONSTANT R22, desc[UR4][R22.64] ;  /* 0x000000041616e981 */ /* 0x000f22000c1e9500 */
[----:B------:R-:W-:Y:S01]  /*05b0*/  VIADD R9, R9, 0x8 ;  /* 0x0000000809097836 */ /* 0x000fe20000000000 */
[----:B---3--:R-:W-:Y:S02]  /*05c0*/  @!P4 PRMT R13, R16, 0x9910, RZ ;  /* 0x00009910100dc816 */ /* 0x008fe400000000ff */
[----:B------:R-:W-:-:S05]  /*05d0*/  @!P5 PRMT R17, R18, 0x9910, RZ ;  /* 0x000099101211d816 */ /* 0x000fca00000000ff */
[----:B------:R-:W-:-:S04]  /*05e0*/  @!P5 IMAD.IADD R4, R4, 0x1, -R17 ;  /* 0x000000010404d824 */ /* 0x000fc800078e0a11 */
[----:B------:R-:W-:Y:S01]  /*05f0*/  @!P4 IMAD.IADD R4, R4, 0x1, -R13 ;  /* 0x000000010404c824 */ /* 0x000fe200078e0a0d */
[----:B------:R-:W-:-:S04]  /*0600*/  @!P3 PRMT R12, R12, 0x9910, RZ ;  /* 0x000099100c0cb816 */ /* 0x000fc800000000ff */
[----:B------:R-:W-:-:S05]  /*0610*/  @!P3 MOV R13, R12 ;  /* 0x0000000c000db202 */ /* 0x000fca0000000f00 */
[----:B------:R-:W-:Y:S01]  /*0620*/  @!P3 IMAD.IADD R4, R4, 0x1, -R13 ;  /* 0x000000010404b824 */ /* 0x000fe200078e0a0d */
[----:B------:R-:W-:Y:S02]  /*0630*/  ISETP.NE.AND P3, PT, R9, RZ, PT ;  /* 0x000000ff0900720c */ /* 0x000fe40003f65270 */
[----:B--2---:R-:W-:Y:S02]  /*0640*/  @!P2 PRMT R14, R14, 0x9910, RZ ;  /* 0x000099100e0ea816 */ /* 0x004fe400000000ff */
[----:B----4-:R-:W-:-:S03]  /*0650*/  @!P1 PRMT R20, R20, 0x9910, RZ ;  /* 0x0000991014149816 */ /* 0x010fc600000000ff */
[----:B------:R-:W-:-:S05]  /*0660*/  @!P2 IMAD.MOV.U32 R13, RZ, RZ, R14 ;  /* 0x000000ffff0da224 */ /* 0x000fca00078e000e */
[----:B------:R-:W-:Y:S01]  /*0670*/  @!P2 IADD3 R4, PT, PT, R4, -R13, RZ ;  /* 0x8000000d0404a210 */ /* 0x000fe20007ffe0ff */
[----:B------:R-:W-:Y:S01]  /*0680*/  @!P1 IMAD.MOV.U32 R13, RZ, RZ, R20 ;  /* 0x000000ffff0d9224 */ /* 0x000fe200078e0014 */
[----:B------:R-:W-:-:S03]  /*0690*/  IADD3 R10, P2, PT, R10, 0x20, RZ ;  /* 0x000000200a0a7810 */ /* 0x000fc60007f5e0ff */
[----:B------:R-:W-:Y:S01]  /*06a0*/  @!P1 IMAD.IADD R4, R4, 0x1, -R13 ;  /* 0x0000000104049824 */ /* 0x000fe200078e0a0d */
[----:B------:R-:W-:-:S05]  /*06b0*/  @!P6 PRMT R22, R22, 0x9910, RZ ;  /* 0x000099101616e816 */ /* 0x000fca00000000ff */
[----:B------:R-:W-:Y:S01]  /*06c0*/  @!P6 IMAD.MOV.U32 R13, RZ, RZ, R22 ;  /* 0x000000ffff0de224 */ /* 0x000fe200078e0016 */
[----:B------:R-:W-:-:S03]  /*06d0*/  IADD3.X R11, PT, PT, RZ, R11, RZ, P2, !PT ;  /* 0x0000000bff0b7210 */ /* 0x000fc600017fe4ff */
[----:B------:R-:W-:Y:S01]  /*06e0*/  @!P6 IMAD.IADD R4, R4, 0x1, -R13 ;  /* 0x000000010404e824 */ /* 0x000fe200078e0a0d */
[----:B------:R-:W-:Y:S06]  /*06f0*/  @P3 BRA `(.L_x_43) ;  /* 0xfffffff800bc3947 */ /* 0x000fec000383ffff */
.L_x_42:
[----:B------:R-:W-:Y:S01]  /*0700*/  IMAD.SHL.U32 R14, R0, 0x20, RZ ;  /* 0x00000020000e7824 */ /* 0x000fe200078e00ff */
[----:B------:R-:W-:Y:S06]  /*0710*/  @!P0 BRA `(.L_x_41) ;  /* 0x00000004007c8947 */ /* 0x000fec0003800000 */
[----:B------:R-:W-:Y:S02]  /*0720*/  ISETP.GE.U32.AND P1, PT, R6, 0x4, PT ;  /* 0x000000040600780c */ /* 0x000fe40003f26070 */
[----:B------:R-:W-:-:S04]  /*0730*/  LOP3.LUT R15, R5, 0x3, RZ, 0xc0, !PT ;  /* 0x00000003050f7812 */ /* 0x000fc800078ec0ff */
[----:B------:R-:W-:-:S07]  /*0740*/  ISETP.NE.AND P0, PT, R15, RZ, PT ;  /* 0x000000ff0f00720c */ /* 0x000fce0003f05270 */
[----:B------:R-:W-:Y:S06]  /*0750*/  @!P1 BRA `(.L_x_44) ;  /* 0x0000000000b49947 */ /* 0x000fec0003800000 */
[----:B------:R-:W0:Y:S01]  /*0760*/  LDC.64 R10, c[0x0][0x390] ;  /* 0x0000e400ff0a7b82 */ /* 0x000e220000000a00 */
[C---:B------:R-:W-:Y:S01]  /*0770*/  IMAD.IADD R13, R14.reuse, 0x1, R7 ;  /* 0x000000010e0d7824 */ /* 0x040fe200078e0207 */
[----:B------:R-:W-:-:S04]  /*0780*/  IADD3 R6, P1, PT, R14, R7, RZ ;  /* 0x000000070e067210 */ /* 0x000fc80007f3e0ff */
[----:B------:R-:W-:Y:S02]  /*0790*/  IADD3.X R12, PT, PT, RZ, RZ, RZ, P1, !PT ;  /* 0x000000ffff0c7210 */ /* 0x000fe40000ffe4ff */
[----:B------:R-:W1:Y:S01]  /*07a0*/  LDC.64 R8, c[0x0][0x390] ;  /* 0x0000e400ff087b82 */ /* 0x000e620000000a00 */
[----:B0-----:R-:W-:-:S05]  /*07b0*/  IMAD.WIDE.U32 R10, R13, 0x4, R10 ;  /* 0x000000040d0a7825 */ /* 0x001fca00078e000a */
[----:B------:R-:W2:Y:S01]  /*07c0*/  LDG.E.CONSTANT R22, desc[UR4][R10.64] ;  /* 0x000000040a167981 */ /* 0x000ea2000c1e9900 */
[----:B-1----:R-:W-:-:S04]  /*07d0*/  LEA R8, P1, R6, R8, 0x2 ;  /* 0x0000000806087211 */ /* 0x002fc800078210ff */
[----:B------:R-:W-:-:S05]  /*07e0*/  LEA.HI.X R9, R6, R9, R12, 0x2, P1 ;  /* 0x0000000906097211 */ /* 0x000fca00008f140c */
[----:B------:R-:W3:Y:S04]  /*07f0*/  LDG.E.CONSTANT R24, desc[UR4][R8.64+0x4] ;  /* 0x0000040408187981 */ /* 0x000ee8000c1e9900 */
[----:B------:R-:W4:Y:S04]  /*0800*/  LDG.E.CONSTANT R20, desc[UR4][R8.64+0x8] ;  /* 0x0000080408147981 */ /* 0x000f28000c1e9900 */
[----:B------:R-:W4:Y:S01]  /*0810*/  LDG.E.CONSTANT R6, desc[UR4][R8.64+0xc] ;  /* 0x00000c0408067981 */ /* 0x000f22000c1e9900 */
[----:B--2---:R-:W-:Y:S02]  /*0820*/  ISETP.GT.U32.AND P1, PT, R22, 0xafff, PT ;  /* 0x0000afff1600780c */ /* 0x004fe40003f24070 */
[----:B---3--:R-:W-:-:S11]  /*0830*/  ISETP.GT.U32.AND P2, PT, R24, 0xafff, PT ;  /* 0x0000afff1800780c */ /* 0x008fd60003f44070 */
[----:B------:R-:W0:Y:S01]  /*0840*/  @!P1 LDC R19, c[0x0][0x3b8] ;  /* 0x0000ee00ff139b82 */ /* 0x000e220000000800 */
[----:B----4-:R-:W-:Y:S02]  /*0850*/  ISETP.GT.U32.AND P3, PT, R20, 0xafff, PT ;  /* 0x0000afff1400780c */ /* 0x010fe40003f64070 */
[----:B------:R-:W-:-:S05]  /*0860*/  ISETP.GT.U32.AND P4, PT, R6, 0xafff, PT ;  /* 0x0000afff0600780c */ /* 0x000fca0003f84070 */
[----:B------:R-:W1:Y:S08]  /*0870*/  @!P1 LDC.64 R16, c[0x0][0x380] ;  /* 0x0000e000ff109b82 */ /* 0x000e700000000a00 */
[----:B------:R-:W2:Y:S08]  /*0880*/  @!P2 LDC R21, c[0x0][0x3b8] ;  /* 0x0000ee00ff15ab82 */ /* 0x000eb00000000800 */
[----:B------:R-:W3:Y:S08]  /*0890*/  @!P2 LDC.64 R12, c[0x0][0x380] ;  /* 0x0000e000ff0cab82 */ /* 0x000ef00000000a00 */
[----:B------:R-:W4:Y:S08]  /*08a0*/  @!P3 LDC R23, c[0x0][0x3b8] ;  /* 0x0000ee00ff17bb82 */ /* 0x000f300000000800 */
[----:B------:R-:W4:Y:S08]  /*08b0*/  @!P4 LDC R18, c[0x0][0x3b8] ;  /* 0x0000ee00ff12cb82 */ /* 0x000f300000000800 */
[----:B------:R-:W4:Y:S01]  /*08c0*/  @!P3 LDC.64 R10, c[0x0][0x380] ;  /* 0x0000e000ff0abb82 */ /* 0x000f220000000a00 */
[----:B0-----:R-:W-:-:S07]  /*08d0*/  @!P1 IMAD R19, R22, R19, R3 ;  /* 0x0000001316139224 */ /* 0x001fce00078e0203 */
[----:B------:R-:W0:Y:S01]  /*08e0*/  @!P4 LDC.64 R8, c[0x0][0x380] ;  /* 0x0000e000ff08cb82 */ /* 0x000e220000000a00 */
[----:B-1----:R-:W-:-:S04]  /*08f0*/  @!P1 IMAD.WIDE R16, R19, 0x2, R16 ;  /* 0x0000000213109825 */ /* 0x002fc800078e0210 */
[----:B--2---:R-:W-:Y:S02]  /*0900*/  @!P2 IMAD R19, R24, R21, R3 ;  /* 0x000000151813a224 */ /* 0x004fe400078e0203 */
[----:B------:R-:W2:Y:S02]  /*0910*/  @!P1 LDG.E.U16.CONSTANT R16, desc[UR4][R16.64] ;  /* 0x0000000410109981 */ /* 0x000ea4000c1e9500 */
[----:B---3--:R-:W-:-:S04]  /*0920*/  @!P2 IMAD.WIDE R12, R19, 0x2, R12 ;  /* 0x00000002130ca825 */ /* 0x008fc800078e020c */
[--C-:B----4-:R-:W-:Y:S02]  /*0930*/  @!P3 IMAD R21, R20, R23, R3.reuse ;  /* 0x000000171415b224 */ /* 0x110fe400078e0203 */
[----:B------:R-:W-:Y:S01]  /*0940*/  @!P4 IMAD R19, R6, R18, R3 ;  /* 0x000000120613c224 */ /* 0x000fe200078e0203 */
[----:B------:R-:W3:Y:S01]  /*0950*/  @!P2 LDG.E.U16.CONSTANT R12, desc[UR4][R12.64] ;  /* 0x000000040c0ca981 */ /* 0x000ee2000c1e9500 */
[----:B------:R-:W-:-:S06]  /*0960*/  @!P3 IMAD.WIDE R10, R21, 0x2, R10 ;  /* 0x00000002150ab825 */ /* 0x000fcc00078e020a */
[----:B------:R-:W4:Y:S01]  /*0970*/  @!P3 LDG.E.U16.CONSTANT R10, desc[UR4][R10.64] ;  /* 0x000000040a0ab981 */ /* 0x000f22000c1e9500 */
[----:B0-----:R-:W-:-:S06]  /*0980*/  @!P4 IMAD.WIDE R8, R19, 0x2, R8 ;  /* 0x000000021308c825 */ /* 0x001fcc00078e0208 */
[----:B------:R-:W4:Y:S01]  /*0990*/  @!P4 LDG.E.U16.CONSTANT R8, desc[UR4][R8.64] ;  /* 0x000000040808c981 */ /* 0x000f22000c1e9500 */
[----:B------:R-:W-:Y:S01]  /*09a0*/  VIADD R7, R7, 0x4 ;  /* 0x0000000407077836 */ /* 0x000fe20000000000 */
[----:B--2---:R-:W-:-:S05]  /*09b0*/  @!P1 PRMT R19, R16, 0x9910, RZ ;  /* 0x0000991010139816 */ /* 0x004fca00000000ff */
[----:B-----5:R-:W-:Y:S01]  /*09c0*/  @!P1 IMAD.IADD R4, R4, 0x1, -R19 ;  /* 0x0000000104049824 */ /* 0x020fe200078e0a13 */
[----:B---3--:R-:W-:-:S05]  /*09d0*/  @!P2 PRMT R17, R12, 0x9910, RZ ;  /* 0x000099100c11a816 */ /* 0x008fca00000000ff */
[----:B------:R-:W-:Y:S01]  /*09e0*/  @!P2 IMAD.IADD R4, R4, 0x1, -R17 ;  /* 0x000000010404a824 */ /* 0x000fe200078e0a11 */
[----:B----4-:R-:W-:-:S04]  /*09f0*/  @!P3 PRMT R13, R10, 0x9910, RZ ;  /* 0x000099100a0db816 */ /* 0x010fc800000000ff */
[----:B------:R-:W-:Y:S02]  /*0a00*/  @!P3 IADD3 R4, PT, PT, R4, -R13, RZ ;  /* 0x8000000d0404b210 */ /* 0x000fe40007ffe0ff */
[----:B------:R-:W-:-:S05]  /*0a10*/  @!P4 PRMT R11, R8, 0x9910, RZ ;  /* 0x00009910080bc816 */ /* 0x000fca00000000ff */
[----:B------:R-:W-:-:S07]  /*0a20*/  @!P4 IMAD.IADD R4, R4, 0x1, -R11 ;  /* 0x000000010404c824 */ /* 0x000fce00078e0a0b */
.L_x_44:
[----:B------:R-:W-:Y:S05]  /*0a30*/  @!P0 BRA `(.L_x_41) ;  /* 0x0000000000b48947 */ /* 0x000fea0003800000 */
[----:B------:R-:W-:Y:S02]  /*0a40*/  ISETP.NE.AND P0, PT, R15, 0x1, PT ;  /* 0x000000010f00780c */ /* 0x000fe40003f05270 */
[----:B------:R-:W-:-:S04]  /*0a50*/  LOP3.LUT R5, R5, 0x1, RZ, 0xc0, !PT ;  /* 0x0000000105057812 */ /* 0x000fc800078ec0ff */
[----:B------:R-:W-:-:S07]  /*0a60*/  ISETP.NE.U32.AND P2, PT, R5, 0x1, PT ;  /* 0x000000010500780c */ /* 0x000fce0003f45070 */
[----:B------:R-:W-:Y:S06]  /*0a70*/  @!P0 BRA `(.L_x_45) ;  /* 0x0000000000708947 */ /* 0x000fec0003800000 */
[----:B------:R-:W0:Y:S01]  /*0a80*/  LDC.64 R8, c[0x0][0x390] ;  /* 0x0000e400ff087b82 */ /* 0x000e220000000a00 */
[CC--:B------:R-:W-:Y:S02]  /*0a90*/  IADD3 R13, PT, PT, R14.reuse, R7.reuse, RZ ;  /* 0x000000070e0d7210 */ /* 0x0c0fe40007ffe0ff */
[----:B------:R-:W-:-:S05]  /*0aa0*/  IADD3 R5, P0, PT, R14, R7, RZ ;  /* 0x000000070e057210 */ /* 0x000fca0007f1e0ff */
[----:B------:R-:W1:Y:S01]  /*0ab0*/  LDC.64 R16, c[0x0][0x390] ;  /* 0x0000e400ff107b82 */ /* 0x000e620000000a00 */
[----:B------:R-:W-:Y:S02]  /*0ac0*/  IMAD.X R6, RZ, RZ, RZ, P0 ;  /* 0x000000ffff067224 */ /* 0x000fe400000e06ff */
[----:B0-----:R-:W-:-:S06]  /*0ad0*/  IMAD.WIDE.U32 R12, R13, 0x4, R8 ;  /* 0x000000040d0c7825 */ /* 0x001fcc00078e0008 */
[----:B------:R-:W2:Y:S01]  /*0ae0*/  LDG.E.CONSTANT R12, desc[UR4][R12.64] ;  /* 0x000000040c0c7981 */ /* 0x000ea2000c1e9900 */
[----:B-1----:R-:W-:-:S04]  /*0af0*/  LEA R16, P0, R5, R16, 0x2 ;  /* 0x0000001005107211 */ /* 0x002fc800078010ff */
[----:B------:R-:W-:-:S05]  /*0b00*/  LEA.HI.X R17, R5, R17, R6, 0x2, P0 ;  /* 0x0000001105117211 */ /* 0x000fca00000f1406 */
[----:B------:R-:W3:Y:S01]  /*0b10*/  LDG.E.CONSTANT R16, desc[UR4][R16.64+0x4] ;  /* 0x0000040410107981 */ /* 0x000ee2000c1e9900 */
[----:B--2---:R-:W-:Y:S02]  /*0b20*/  ISETP.GT.U32.AND P0, PT, R12, 0xafff, PT ;  /* 0x0000afff0c00780c */ /* 0x004fe40003f04070 */
        /* <DEDUP_REMOVED lines=10> */
[----:B------:R-:W2:Y:S01]  /*0bd0*/  @!P1 LDG.E.U16.CONSTANT R8, desc[UR4][R8.64] ;  /* 0x0000000408089981 */ /* 0x000ea2000c1e9500 */
[----:B------:R-:W-:Y:S01]  /*0be0*/  VIADD R7, R7, 0x2 ;  /* 0x0000000207077836 */ /* 0x000fe20000000000 */
[----:B----4-:R-:W-:-:S05]  /*0bf0*/  @!P0 PRMT R5, R10, 0x9910, RZ ;  /* 0x000099100a058816 */ /* 0x010fca00000000ff */
[----:B-----5:R-:W-:Y:S01]  /*0c00*/  @!P0 IMAD.IADD R4, R4, 0x1, -R5 ;  /* 0x0000000104048824 */ /* 0x020fe200078e0a05 */
[----:B--2---:R-:W-:-:S04]  /*0c10*/  @!P1 PRMT R6, R8, 0x9910, RZ ;  /* 0x0000991008069816 */ /* 0x004fc800000000ff */
[----:B------:R-:W-:-:S05]  /*0c20*/  @!P1 MOV R5, R6 ;  /* 0x0000000600059202 */ /* 0x000fca0000000f00 */
[----:B------:R-:W-:-:S07]  /*0c30*/  @!P1 IMAD.IADD R4, R4, 0x1, -R5 ;  /* 0x0000000104049824 */ /* 0x000fce00078e0a05 */
.L_x_45:
[----:B------:R-:W-:Y:S05]  /*0c40*/  @P2 BRA `(.L_x_41) ;  /* 0x0000000000302947 */ /* 0x000fea0003800000 */
[----:B------:R-:W0:Y:S01]  /*0c50*/  LDC.64 R8, c[0x0][0x390] ;  /* 0x0000e400ff087b82 */ /* 0x000e220000000a00 */
[----:B------:R-:W-:-:S05]  /*0c60*/  IADD3 R7, PT, PT, R14, R7, RZ ;  /* 0x000000070e077210 */ /* 0x000fca0007ffe0ff */
[----:B0-----:R-:W-:-:S06]  /*0c70*/  IMAD.WIDE.U32 R6, R7, 0x4, R8 ;  /* 0x0000000407067825 */ /* 0x001fcc00078e0008 */
[----:B------:R-:W2:Y:S02]  /*0c80*/  LDG.E.CONSTANT R6, desc[UR4][R6.64] ;  /* 0x0000000406067981 */ /* 0x000ea4000c1e9900 */
[----:B--2---:R-:W-:-:S13]  /*0c90*/  ISETP.GT.U32.AND P0, PT, R6, 0xafff, PT ;  /* 0x0000afff0600780c */ /* 0x004fda0003f04070 */
[----:B------:R-:W0:Y:S08]  /*0ca0*/  @!P0 LDC R5, c[0x0][0x3b8] ;  /* 0x0000ee00ff058b82 */ /* 0x000e300000000800 */
[----:B------:R-:W1:Y:S01]  /*0cb0*/  @!P0 LDC.64 R8, c[0x0][0x380] ;  /* 0x0000e000ff088b82 */ /* 0x000e620000000a00 */
[----:B0-----:R-:W-:-:S04]  /*0cc0*/  @!P0 IMAD R5, R6, R5, R3 ;  /* 0x0000000506058224 */ /* 0x001fc800078e0203 */
[----:B-1----:R-:W-:-:S06]  /*0cd0*/  @!P0 IMAD.WIDE R8, R5, 0x2, R8 ;  /* 0x0000000205088825 */ /* 0x002fcc00078e0208 */
[----:B------:R-:W2:Y:S02]  /*0ce0*/  @!P0 LDG.E.U16.CONSTANT R8, desc[UR4][R8.64] ;  /* 0x0000000408088981 */ /* 0x000ea4000c1e9500 */
[----:B--2---:R-:W-:-:S05]  /*0cf0*/  @!P0 PRMT R5, R8, 0x9910, RZ ;  /* 0x0000991008058816 */ /* 0x004fca00000000ff */
[----:B-----5:R-:W-:-:S07]  /*0d00*/  @!P0 IMAD.IADD R4, R4, 0x1, -R5 ;  /* 0x0000000104048824 */ /* 0x020fce00078e0a05 */
.L_x_41:
[----:B------:R-:W0:Y:S02]  /*0d10*/  LDC.64 R6, c[0x0][0x398] ;  /* 0x0000e600ff067b82 */ /* 0x000e240000000a00 */
[----:B0-----:R-:W-:-:S05]  /*0d20*/  IMAD.WIDE.U32 R6, R0, 0x4, R6 ;  /* 0x0000000400067825 */ /* 0x001fca00078e0006 */
[----:B------:R-:W2:Y:S02]  /*0d30*/  LDG.E.CONSTANT R5, desc[UR4][R6.64] ;  /* 0x0000000406057981 */ /* 0x000ea4000c1e9900 */
[----:B--2---:R-:W-:-:S13]  /*0d40*/  ISETP.GE.AND P0, PT, R5, 0x1, PT ;  /* 0x000000010500780c */ /* 0x004fda0003f06270 */
[----:B------:R-:W-:Y:S05]  /*0d50*/  @!P0 BRA `(.L_x_46) ;  /* 0x0000000800f88947 */ /* 0x000fea0003800000 */
[C---:B------:R-:W-:Y:S01]  /*0d60*/  ISETP.GE.U32.AND P1, PT, R5.reuse, 0x8, PT ;  /* 0x000000080500780c */ /* 0x040fe20003f26070 */
[----:B------:R-:W-:Y:S01]  /*0d70*/  IMAD.MOV.U32 R7, RZ, RZ, RZ ;  /* 0x000000ffff077224 */ /* 0x000fe200078e00ff */
[----:B------:R-:W-:-:S04]  /*0d80*/  LOP3.LUT R6, R5, 0x7, RZ, 0xc0, !PT ;  /* 0x0000000705067812 */ /* 0x000fc800078ec0ff */
[----:B------:R-:W-:-:S07]  /*0d90*/  ISETP.NE.AND P0, PT, R6, RZ, PT ;  /* 0x000000ff0600720c */ /* 0x000fce0003f05270 */
[----:B------:R-:W-:Y:S06]  /*0da0*/  @!P1 BRA `(.L_x_47) ;  /* 0x00000004005c9947 */ /* 0x000fec0003800000 */
[----:B------:R-:W0:Y:S01]  /*0db0*/  LDC.64 R10, c[0x0][0x388] ;  /* 0x0000e200ff0a7b82 */ /* 0x000e220000000a00 */
[----:B------:R-:W-:-:S04]  /*0dc0*/  LOP3.LUT R7, R5, 0x7ffffff8, RZ, 0xc0, !PT ;  /* 0x7ffffff805077812 */ /* 0x000fc800078ec0ff */
[----:B------:R-:W-:Y:S01]  /*0dd0*/  IADD3 R9, PT, PT, -R7, RZ, RZ ;  /* 0x000000ff07097210 */ /* 0x000fe20007ffe1ff */
[----:B0-----:R-:W-:-:S03]  /*0de0*/  IMAD.WIDE.U32 R10, R0, 0x80, R10 ;  /* 0x00000080000a7825 */ /* 0x001fc600078e000a */
[----:B------:R-:W-:-:S05]  /*0df0*/  IADD3 R10, P1, PT, R10, 0x10, RZ ;  /* 0x000000100a0a7810 */ /* 0x000fca0007f3e0ff */
[----:B------:R-:W-:-:S08]  /*0e00*/  IMAD.X R11, RZ, RZ, R11, P1 ;  /* 0x000000ffff0b7224 */ /* 0x000fd000008e060b */
.L_x_48:
        /* <DEDUP_REMOVED lines=32> */
[----:B-----5:R-:W-:Y:S01]  /*1010*/  @!P1 IMAD.IADD R4, R4, 0x1, R13 ;  /* 0x0000000104049824 */ /* 0x020fe200078e020d */
[----:B------:R-:W-:Y:S02]  /*1020*/  ISETP.GT.U32.AND P1, PT, R25, 0xafff, PT ;  /* 0x0000afff1900780c */ /* 0x000fe40003f24070 */
[----:B--2---:R-:W-:-:S04]  /*1030*/  @!P6 PRMT R21, R12, 0x9910, RZ ;  /* 0x000099100c15e816 */ /* 0x004fc800000000ff */
[----:B------:R-:W1:Y:S01]  /*1040*/  @!P3 LDC.64 R12, c[0x0][0x380] ;  /* 0x0000e000ff0cbb82 */ /* 0x000e620000000a00 */
[----:B------:R-:W-:Y:S01]  /*1050*/  @!P6 IADD3 R4, PT, PT, R4, R21, RZ ;  /* 0x000000150404e210 */ /* 0x000fe20007ffe0ff */
[----:B---3--:R-:W-:Y:S01]  /*1060*/  @!P5 IMAD R21, R8, R20, R3 ;  /* 0x000000140815d224 */ /* 0x008fe200078e0203 */
[----:B------:R-:W-:-:S05]  /*1070*/  ISETP.GT.U32.AND P6, PT, R26, 0xafff, PT ;  /* 0x0000afff1a00780c */ /* 0x000fca0003fc4070 */
        /* <DEDUP_REMOVED lines=21> */
[----:B------:R-:W-:Y:S02]  /*11d0*/  IADD3 R9, PT, PT, R9, 0x8, RZ ;  /* 0x0000000809097810 */ /* 0x000fe40007ffe0ff */
[----:B---3--:R-:W-:Y:S02]  /*11e0*/  @!P4 PRMT R13, R16, 0x9910, RZ ;  /* 0x00009910100dc816 */ /* 0x008fe400000000ff */
[----:B------:R-:W-:-:S05]  /*11f0*/  @!P5 PRMT R17, R18, 0x9910, RZ ;  /* 0x000099101211d816 */ /* 0x000fca00000000ff */
[----:B------:R-:W-:-:S04]  /*1200*/  @!P5 IMAD.IADD R4, R4, 0x1, R17 ;  /* 0x000000010404d824 */ /* 0x000fc800078e0211 */
[----:B------:R-:W-:Y:S01]  /*1210*/  @!P4 IMAD.IADD R4, R4, 0x1, R13 ;  /* 0x000000010404c824 */ /* 0x000fe200078e020d */
[----:B------:R-:W-:-:S04]  /*1220*/  @!P3 PRMT R12, R12, 0x9910, RZ ;  /* 0x000099100c0cb816 */ /* 0x000fc800000000ff */
[----:B------:R-:W-:-:S05]  /*1230*/  @!P3 MOV R13, R12 ;  /* 0x0000000c000db202 */ /* 0x000fca0000000f00 */
[----:B------:R-:W-:Y:S01]  /*1240*/  @!P3 IMAD.IADD R4, R4, 0x1, R13 ;  /* 0x000000010404b824 */ /* 0x000fe200078e020d */
[----:B------:R-:W-:Y:S02]  /*1250*/  ISETP.NE.AND P3, PT, R9, RZ, PT ;  /* 0x000000ff0900720c */ /* 0x000fe40003f65270 */
[----:B--2---:R-:W-:Y:S02]  /*1260*/  @!P2 PRMT R14, R14, 0x9910, RZ ;  /* 0x000099100e0ea816 */ /* 0x004fe400000000ff */
[----:B----4-:R-:W-:-:S03]  /*1270*/  @!P1 PRMT R20, R20, 0x9910, RZ ;  /* 0x0000991014149816 */ /* 0x010fc600000000ff */
[----:B------:R-:W-:-:S04]  /*1280*/  @!P2 IMAD.MOV.U32 R13, RZ, RZ, R14 ;  /* 0x000000ffff0da224 */ /* 0x000fc800078e000e */
[----:B------:R-:W-:Y:S02]  /*1290*/  @!P2 IMAD.IADD R4, R4, 0x1, R13 ;  /* 0x000000010404a824 */ /* 0x000fe400078e020d */
[----:B------:R-:W-:Y:S01]  /*12a0*/  @!P1 IMAD.MOV.U32 R13, RZ, RZ, R20 ;  /* 0x000000ffff0d9224 */ /* 0x000fe200078e0014 */
[----:B------:R-:W-:Y:S02]  /*12b0*/  IADD3 R10, P2, PT, R10, 0x20, RZ ;  /* 0x000000200a0a7810 */ /* 0x000fe40007f5e0ff */
[----:B------:R-:W-:Y:S02]  /*12c0*/  @!P6 PRMT R22, R22, 0x9910, RZ ;  /* 0x000099101616e816 */ /* 0x000fe400000000ff */
[----:B------:R-:W-:-:S03]  /*12d0*/  @!P1 IADD3 R4, PT, PT, R4, R13, RZ ;  /* 0x0000000d04049210 */ /* 0x000fc60007ffe0ff */
[----:B------:R-:W-:Y:S02]  /*12e0*/  @!P6 IMAD.MOV.U32 R13, RZ, RZ, R22 ;  /* 0x000000ffff0de224 */ /* 0x000fe400078e0016 */
[----:B------:R-:W-:-:S03]  /*12f0*/  IMAD.X R11, RZ, RZ, R11, P2 ;  /* 0x000000ffff0b7224 */ /* 0x000fc600010e060b */
[----:B------:R-:W-:Y:S01]  /*1300*/  @!P6 IADD3 R4, PT, PT, R4, R13, RZ ;  /* 0x0000000d0404e210 */ /* 0x000fe20007ffe0ff */
[----:B------:R-:W-:Y:S06]  /*1310*/  @P3 BRA `(.L_x_48) ;  /* 0xfffffff800bc3947 */ /* 0x000fec000383ffff */
.L_x_47:
        /* <DEDUP_REMOVED lines=44> */
[----:B-----5:R-:W-:Y:S01]  /*15e0*/  @!P1 IMAD.IADD R4, R4, 0x1, R19 ;  /* 0x0000000104049824 */ /* 0x020fe200078e0213 */
[----:B---3--:R-:W-:-:S05]  /*15f0*/  @!P2 PRMT R15, R12, 0x9910, RZ ;  /* 0x000099100c0fa816 */ /* 0x008fca00000000ff */
[----:B------:R-:W-:Y:S01]  /*1600*/  @!P2 IMAD.IADD R4, R4, 0x1, R15 ;  /* 0x000000010404a824 */ /* 0x000fe200078e020f */
[----:B----4-:R-:W-:-:S04]  /*1610*/  @!P3 PRMT R13, R8, 0x9910, RZ ;  /* 0x00009910080db816 */ /* 0x010fc800000000ff */
[----:B------:R-:W-:Y:S02]  /*1620*/  @!P3 IADD3 R4, PT, PT, R4, R13, RZ ;  /* 0x0000000d0404b210 */ /* 0x000fe40007ffe0ff */
[----:B------:R-:W-:-:S05]  /*1630*/  @!P4 PRMT R9, R10, 0x9910, RZ ;  /* 0x000099100a09c816 */ /* 0x000fca00000000ff */
[----:B------:R-:W-:-:S07]  /*1640*/  @!P4 IMAD.IADD R4, R4, 0x1, R9 ;  /* 0x000000010404c824 */ /* 0x000fce00078e0209 */
.L_x_49:
        /* <DEDUP_REMOVED lines=29> */
[----:B-----5:R-:W-:Y:S01]  /*1820*/  @!P0 IMAD.IADD R4, R4, 0x1, R5 ;  /* 0x0000000104048824 */ /* 0x020fe200078e0205 */
[----:B--2---:R-:W-:-:S04]  /*1830*/  @!P1 PRMT R6, R8, 0x9910, RZ ;  /* 0x0000991008069816 */ /* 0x004fc800000000ff */
[----:B------:R-:W-:-:S05]  /*1840*/  @!P1 MOV R5, R6 ;  /* 0x0000000600059202 */ /* 0x000fca0000000f00 */
[----:B------:R-:W-:-:S07]  /*1850*/  @!P1 IMAD.IADD R4, R4, 0x1, R5 ;  /* 0x0000000104049824 */ /* 0x000fce00078e0205 */
.L_x_50:
[----:B------:R-:W-:Y:S05]  /*1860*/  @P2 BRA `(.L_x_46) ;  /* 0x0000000000342947 */ /* 0x000fea0003800000 */
[----:B------:R-:W0:Y:S01]  /*1870*/  LDC.64 R8, c[0x0][0x388] ;  /* 0x0000e200ff087b82 */ /* 0x000e220000000a00 */
[----:B------:R-:W-:-:S05]  /*1880*/  IADD3 R7, PT, PT, R0, R7, RZ ;  /* 0x0000000700077210 */ /* 0x000fca0007ffe0ff */
[----:B0-----:R-:W-:-:S05]  /*1890*/  IMAD.WIDE.U32 R6, R7, 0x4, R8 ;  /* 0x0000000407067825 */ /* 0x001fca00078e0008 */
[----:B------:R-:W2:Y:S02]  /*18a0*/  LDG.E.CONSTANT R0, desc[UR4][R6.64] ;  /* 0x0000000406007981 */ /* 0x000ea4000c1e9900 */
[----:B--2---:R-:W-:-:S13]  /*18b0*/  ISETP.GT.U32.AND P0, PT, R0, 0xafff, PT ;  /* 0x0000afff0000780c */ /* 0x004fda0003f04070 */
[----:B------:R-:W-:Y:S05]  /*18c0*/  @P0 BRA `(.L_x_46) ;  /* 0x00000000001c0947 */ /* 0x000fea0003800000 */
[----:B------:R-:W0:Y:S01]  /*18d0*/  LDC.64 R6, c[0x0][0x380] ;  /* 0x0000e000ff067b82 */ /* 0x000e220000000a00 */
[----:B------:R-:W1:Y:S02]  /*18e0*/  LDCU UR6, c[0x0][0x3b8] ;  /* 0x00007700ff0677ac */ /* 0x000e640008000800 */
[----:B-1----:R-:W-:-:S04]  /*18f0*/  IMAD R3, R0, UR6, R3 ;  /* 0x0000000600037c24 */ /* 0x002fc8000f8e0203 */
[----:B0-----:R-:W-:-:S06]  /*1900*/  IMAD.WIDE R6, R3, 0x2, R6 ;  /* 0x0000000203067825 */ /* 0x001fcc00078e0206 */
[----:B------:R-:W2:Y:S02]  /*1910*/  LDG.E.U16.CONSTANT R6, desc[UR4][R6.64] ;  /* 0x0000000406067981 */ /* 0x000ea4000c1e9500 */
[----:B--2---:R-:W-:-:S05]  /*1920*/  PRMT R3, R6, 0x9910, RZ ;  /* 0x0000991006037816 */ /* 0x004fca00000000ff */
[----:B-----5:R-:W-:-:S07]  /*1930*/  IMAD.IADD R4, R4, 0x1, R3 ;  /* 0x0000000104047824 */ /* 0x020fce00078e0203 */
.L_x_46:
[----:B------:R-:W0:Y:S02]  /*1940*/  LDC.64 R6, c[0x0][0x3b0] ;  /* 0x0000ec00ff067b82 */ /* 0x000e240000000a00 */
[----:B0-----:R-:W-:-:S05]  /*1950*/  IMAD.WIDE R2, R2, 0x4, R6 ;  /* 0x0000000402027825 */ /* 0x001fca00078e0206 */
[----:B-----5:R-:W-:Y:S01]  /*1960*/  STG.E desc[UR4][R2.64], R4 ;  /* 0x0000000402007986 */ /* 0x020fe2000c101904 */
[----:B------:R-:W-:Y:S05]  /*1970*/  EXIT ;  /* 0x000000000000794d */ /* 0x000fea0003800000 */
.L_x_51:
        /* <DEDUP_REMOVED lines=16> */
.L_x_95:


//--------------------- .text._Z27feature_transform_optimizedPKsS0_PKiPKjPiiii --------------------------
	.section	.text._Z27feature_transform_optimizedPKsS0_PKiPKjPiiii,"ax",@progbits
	.align	128
        .global         _Z27feature_transform_optimizedPKsS0_PKiPKjPiiii
        .type           _Z27feature_transform_optimizedPKsS0_PKiPKjPiiii,@function
        .size           _Z27feature_transform_optimizedPKsS0_PKiPKjPiiii,(.L_x_96 - _Z27feature_transform_optimizedPKsS0_PKiPKjPiiii)
        .other          _Z27feature_transform_optimizedPKsS0_PKiPKjPiiii,@"STO_CUDA_ENTRY STV_DEFAULT"
_Z27feature_transform_optimizedPKsS0_PKiPKjPiiii:
.text._Z27feature_transform_optimizedPKsS0_PKiPKjPiiii:
[----:B------:R-:W-:Y:S01]  /*0000*/  LDC R1, c[0x0][0x37c] ;  /* 0x0000df00ff017b82 */ /* 0x000fe20000000800 */
[----:B------:R-:W0:Y:S01]  /*0010*/  S2R R0, SR_CTAID.Y ;  /* 0x0000000000007919 */ /* 0x000e220000002600 */
[----:B------:R-:W0:Y:S02]  /*0020*/  LDCU UR4, c[0x0][0x3ac] ;  /* 0x00007580ff0477ac */ /* 0x000e240008000800 */
[----:B0-----:R-:W-:-:S13]  /*0030*/  ISETP.GE.AND P0, PT, R0, UR4, PT ;  /* 0x0000000400007c0c */ /* 0x001fda000bf06270 */
[----:B------:R-:W-:Y:S05]  /*0040*/  @P0 EXIT ;  /* 0x000000000000094d */ /* 0x000fea0003800000 */
[----:B------:R-:W0:Y:S01]  /*0050*/  LDC.64 R2, c[0x0][0x398] ;  /* 0x0000e600ff027b82 */ /* 0x000e220000000a00 */
[----:B------:R-:W1:Y:S01]  /*0060*/  LDCU.64 UR6, c[0x0][0x358] ;  /* 0x00006b00ff0677ac */ /* 0x000e620008000a00 */
[----:B------:R-:W2:Y:S01]  /*0070*/  S2R R11, SR_TID.X ;  /* 0x00000000000b7919 */ /* 0x000ea20000002100 */
[----:B------:R-:W3:Y:S01]  /*0080*/  S2R R8, SR_CTAID.X ;  /* 0x0000000000087919 */ /* 0x000ee20000002500 */
[----:B------:R-:W4:Y:S01]  /*0090*/  LDCU UR4, c[0x0][0x360] ;  /* 0x00006c00ff0477ac */ /* 0x000f220008000800 */
[----:B------:R-:W0:Y:S02]  /*00a0*/  LDCU.64 UR8, c[0x0][0x390] ;  /* 0x00007200ff0877ac */ /* 0x000e240008000a00 */
[----:B0-----:R-:W-:-:S06]  /*00b0*/  IMAD.WIDE.U32 R2, R0, 0x4, R2 ;  /* 0x0000000400027825 */ /* 0x001fcc00078e0002 */
[----:B-1----:R-:W2:Y:S01]  /*00c0*/  LDG.E.CONSTANT R2, desc[UR6][R2.64] ;  /* 0x0000000602027981 */ /* 0x002ea2000c1e9900 */
[----:B------:R-:W-:Y:S01]  /*00d0*/  BSSY.RECONVERGENT B0, `(.L_x_52) ;  /* 0x0000014000007945 */ /* 0x000fe20003800200 */
[----:B--2---:R-:W-:-:S13]  /*00e0*/  ISETP.GE.AND P0, PT, R11, R2, PT ;  /* 0x000000020b00720c */ /* 0x004fda0003f06270 */
[----:B---34-:R-:W-:Y:S05]  /*00f0*/  @P0 BRA `(.L_x_53) ;  /* 0x0000000000440947 */ /* 0x018fea0003800000 */
[----:B------:R-:W0:Y:S01]  /*0100*/  S2R R6, SR_CgaCtaId ;  /* 0x0000000000067919 */ /* 0x000e220000008800 */
[----:B------:R-:W1:Y:S01]  /*0110*/  LDCU UR5, c[0x0][0x3b0] ;  /* 0x00007600ff0577ac */ /* 0x000e620008000800 */
[----:B------:R-:W-:Y:S01]  /*0120*/  MOV R3, 0x400 ;  /* 0x0000040000037802 */ /* 0x000fe20000000f00 */
[----:B------:R-:W-:-:S03]  /*0130*/  IMAD.MOV.U32 R7, RZ, RZ, R11 ;  /* 0x000000ffff077224 */ /* 0x000fc600078e000b */
[----:B0-----:R-:W-:Y:S01]  /*0140*/  LEA R6, R6, R3, 0x18 ;  /* 0x0000000306067211 */ /* 0x001fe200078ec0ff */
[----:B-1----:R-:W-:-:S07]  /*0150*/  IMAD R3, R0, UR5, RZ ;  /* 0x0000000500037c24 */ /* 0x002fce000f8e02ff */
.L_x_54:
[----:B0-----:R-:W-:Y:S02]  /*0160*/  SHF.R.S32.HI R4, RZ, 0x1f, R7 ;  /* 0x0000001fff047819 */ /* 0x001fe40000011407 */
[----:B------:R-:W-:-:S04]  /*0170*/  IADD3 R5, P0, PT, R3, R7, RZ ;  /* 0x0000000703057210 */ /* 0x000fc80007f1e0ff */
[----:B------:R-:W-:Y:S02]  /*0180*/  LEA.HI.X.SX32 R10, R3, R4, 0x1, P0 ;  /* 0x00000004030a7211 */ /* 0x000fe400000f0eff */
[----:B------:R-:W-:-:S04]  /*0190*/  LEA R4, P0, R5, UR8, 0x2 ;  /* 0x0000000805047c11 */ /* 0x000fc8000f8010ff */
[----:B------:R-:W-:-:S05]  /*01a0*/  LEA.HI.X R5, R5, UR9, R10, 0x2, P0 ;  /* 0x0000000905057c11 */ /* 0x000fca00080f140a */
[----:B------:R-:W2:Y:S01]  /*01b0*/  LDG.E.CONSTANT R4, desc[UR6][R4.64] ;  /* 0x0000000604047981 */ /* 0x000ea2000c1e9900 */
[C---:B------:R-:W-:Y:S02]  /*01c0*/  IMAD R9, R7.reuse, 0x4, R6 ;  /* 0x0000000407097824 */ /* 0x040fe400078e0206 */
[----:B------:R-:W-:-:S05]  /*01d0*/  VIADD R7, R7, UR4 ;  /* 0x0000000407077c36 */ /* 0x000fca0008000000 */
[----:B------:R-:W-:Y:S01]  /*01e0*/  ISETP.GE.AND P0, PT, R7, R2, PT ;  /* 0x000000020700720c */ /* 0x000fe20003f06270 */
[----:B--2---:R0:W-:-:S12]  /*01f0*/  STS [R9], R4 ;  /* 0x0000000409007388 */ /* 0x0041d80000000800 */
[----:B------:R-:W-:Y:S05]  /*0200*/  @!P0 BRA `(.L_x_54) ;  /* 0xfffffffc00d48947 */ /* 0x000fea000383ffff */
.L_x_53:
[----:B------:R-:W-:Y:S05]  /*0210*/  BSYNC.RECONVERGENT B0 ;  /* 0x0000000000007941 */ /* 0x000fea0003800200 */
.L_x_52:
[----:B------:R-:W1:Y:S01]  /*0220*/  LDCU UR5, c[0x0][0x3a8] ;  /* 0x00007500ff0577ac */ /* 0x000e620008000800 */
[----:B------:R-:W-:Y:S01]  /*0230*/  IMAD R3, R8, UR4, R11 ;  /* 0x0000000408037c24 */ /* 0x000fe2000f8e020b */
[----:B------:R-:W-:Y:S04]  /*0240*/  BAR.SYNC.DEFER_BLOCKING 0x0 ;  /* 0x0000000000007b1d */ /* 0x000fe80000010000 */
[----:B-1----:R-:W-:-:S13]  /*0250*/  ISETP.GE.AND P0, PT, R3, UR5, PT ;  /* 0x0000000503007c0c */ /* 0x002fda000bf06270 */
[----:B------:R-:W-:Y:S05]  /*0260*/  @P0 EXIT ;  /* 0x000000000000094d */ /* 0x000fea0003800000 */
[----:B------:R-:W1:Y:S02]  /*0270*/  LDC.64 R6, c[0x0][0x388] ;  /* 0x0000e200ff067b82 */ /* 0x000e640000000a00 */
[----:B-1----:R-:W-:-:S06]  /*0280*/  IMAD.WIDE R6, R3, 0x2, R6 ;  /* 0x0000000203067825 */ /* 0x002fcc00078e0206 */
[----:B------:R-:W0:Y:S01]  /*0290*/  LDG.E.U16.CONSTANT R6, desc[UR6][R6.64] ;  /* 0x0000000606067981 */ /* 0x000e22000c1e9500 */
[----:B------:R-:W-:Y:S02]  /*02a0*/  ISETP.GE.AND P0, PT, R2, 0x1, PT ;  /* 0x000000010200780c */ /* 0x000fe40003f06270 */
[----:B0-----:R-:W-:-:S11]  /*02b0*/  PRMT R4, R6, 0x9910, RZ ;  /* 0x0000991006047816 */ /* 0x001fd600000000ff */
[----:B------:R-:W-:Y:S05]  /*02c0*/  @!P0 BRA `(.L_x_55) ;  /* 0x0000000800b48947 */ /* 0x000fea0003800000 */
[C---:B------:R-:W-:Y:S01]  /*02d0*/  ISETP.GE.U32.AND P1, PT, R2.reuse, 0x8, PT ;  /* 0x000000080200780c */ /* 0x040fe20003f26070 */
[----:B------:R-:W-:Y:S01]  /*02e0*/  IMAD.MOV.U32 R6, RZ, RZ, RZ ;  /* 0x000000ffff067224 */ /* 0x000fe200078e00ff */
[----:B------:R-:W-:-:S04]  /*02f0*/  LOP3.LUT R5, R2, 0x7, RZ, 0xc0, !PT ;  /* 0x0000000702057812 */ /* 0x000fc800078ec0ff */
[----:B------:R-:W-:-:S07]  /*0300*/  ISETP.NE.AND P0, PT, R5, RZ, PT ;  /* 0x000000ff0500720c */ /* 0x000fce0003f05270 */
[----:B------:R-:W-:Y:S06]  /*0310*/  @!P1 BRA `(.L_x_56) ;  /* 0x0000000400409947 */ /* 0x000fec0003800000 */
[----:B------:R-:W0:Y:S01]  /*0320*/  S2UR UR5, SR_CgaCtaId ;  /* 0x00000000000579c3 */ /* 0x000e220000008800 */
[----:B------:R-:W-:Y:S01]  /*0330*/  LOP3.LUT R6, R2, 0x7ffffff8, RZ, 0xc0, !PT ;  /* 0x7ffffff802067812 */ /* 0x000fe200078ec0ff */
[----:B------:R-:W-:-:S04]  /*0340*/  UMOV UR4, 0x400 ;  /* 0x0000040000047882 */ /* 0x000fc80000000000 */
[----:B------:R-:W-:Y:S01]  /*0350*/  IMAD.MOV R7, RZ, RZ, -R6 ;  /* 0x000000ffff077224 */ /* 0x000fe200078e0a06 */
[----:B0-----:R-:W-:-:S04]  /*0360*/  ULEA UR4, UR5, UR4, 0x18 ;  /* 0x0000000405047291 */ /* 0x001fc8000f8ec0ff */
[----:B------:R-:W-:-:S12]  /*0370*/  UIADD3 UR4, UPT, UPT, UR4, 0x10, URZ ;  /* 0x0000001004047890 */ /* 0x000fd8000fffe0ff */
.L_x_57:
[----:B------:R-:W0:Y:S02]  /*0380*/  LDS.128 R8, [UR4+-0x10] ;  /* 0xfffff004ff087984 */ /* 0x000e240008000c00 */
[----:B0-----:R-:W-:Y:S02]  /*0390*/  ISETP.GT.U32.AND P1, PT, R8, 0xafff, PT ;  /* 0x0000afff0800780c */ /* 0x001fe40003f24070 */
[----:B------:R-:W-:-:S11]  /*03a0*/  ISETP.GT.U32.AND P6, PT, R9, 0xafff, PT ;  /* 0x0000afff0900780c */ /* 0x000fd60003fc4070 */
        /* <DEDUP_REMOVED lines=8> */
[----:B---3--:R-:W-:Y:S02]  /*0430*/  @!P6 IMAD.WIDE R8, R9, 0x2, R12 ;  /* 0x000000020908e825 */ /* 0x008fe400078e020c */
[----:B------:R-:W0:Y:S04]  /*0440*/  LDS.128 R12, [UR4] ;  /* 0x00000004ff0c7984 */ /* 0x000e280008000c00 */
[----:B------:R-:W2:Y:S01]  /*0450*/  @!P6 LDG.E.U16.CONSTANT R8, desc[UR6][R8.64] ;  /* 0x000000060808e981 */ /* 0x000ea2000c1e9500 */
[----:B------:R-:W-:Y:S02]  /*0460*/  ISETP.GT.U32.AND P5, PT, R10, 0xafff, PT ;  /* 0x0000afff0a00780c */ /* 0x000fe40003fa4070 */
[----:B------:R-:W-:-:S11]  /*0470*/  ISETP.GT.U32.AND P4, PT, R11, 0xafff, PT ;  /* 0x0000afff0b00780c */ /* 0x000fd60003f84070 */
[----:B------:R-:W1:Y:S08]  /*0480*/  @!P5 LDC R19, c[0x0][0x3a8] ;  /* 0x0000ea00ff13db82 */ /* 0x000e700000000800 */
[----:B------:R-:W3:Y:S08]  /*0490*/  @!P5 LDC.64 R28, c[0x0][0x380] ;  /* 0x0000e000ff1cdb82 */ /* 0x000ef00000000a00 */
[----:B------:R-:W5:Y:S01]  /*04a0*/  @!P4 LDC R26, c[0x0][0x3a8] ;  /* 0x0000ea00ff1acb82 */ /* 0x000f620000000800 */
[----:B0-----:R-:W-:-:S02]  /*04b0*/  ISETP.GT.U32.AND P3, PT, R12, 0xafff, PT ;  /* 0x0000afff0c00780c */ /* 0x001fc40003f64070 */
[----:B------:R-:W-:-:S05]  /*04c0*/  ISETP.GT.U32.AND P2, PT, R13, 0xafff, PT ;  /* 0x0000afff0d00780c */ /* 0x000fca0003f44070 */
[----:B------:R-:W0:Y:S08]  /*04d0*/  @!P4 LDC.64 R20, c[0x0][0x380] ;  /* 0x0000e000ff14cb82 */ /* 0x000e300000000a00 */
[----:B------:R-:W1:Y:S08]  /*04e0*/  @!P3 LDC R18, c[0x0][0x3a8] ;  /* 0x0000ea00ff12bb82 */ /* 0x000e700000000800 */
[----:B------:R-:W3:Y:S01]  /*04f0*/  @!P2 LDC R24, c[0x0][0x3a8] ;  /* 0x0000ea00ff18ab82 */ /* 0x000ee20000000800 */
[----:B-1----:R-:W-:-:S02]  /*0500*/  @!P3 IMAD R25, R12, R18, R3 ;  /* 0x000000120c19b224 */ /* 0x002fc400078e0203 */
[----:B---3--:R-:W-:Y:S01]  /*0510*/  @!P2 IMAD R13, R13, R24, R3 ;  /* 0x000000180d0da224 */ /* 0x008fe200078e0203 */
[----:B----4-:R-:W-:-:S05]  /*0520*/  @!P1 PRMT R17, R16, 0x9910, RZ ;  /* 0x0000991010119816 */ /* 0x010fca00000000ff */
[----:B------:R-:W-:Y:S01]  /*0530*/  @!P1 IMAD.IADD R4, R4, 0x1, R17 ;  /* 0x0000000104049824 */ /* 0x000fe200078e0211 */
[----:B------:R-:W-:Y:S01]  /*0540*/  ISETP.GT.U32.AND P1, PT, R14, 0xafff, PT ;  /* 0x0000afff0e00780c */ /* 0x000fe20003f24070 */
[----:B------:R-:W-:Y:S01]  /*0550*/  @!P5 IMAD R17, R10, R19, R3 ;  /* 0x000000130a11d224 */ /* 0x000fe200078e0203 */
[----:B--2---:R-:W-:-:S11]  /*0560*/  @!P6 PRMT R9, R8, 0x9910, RZ ;  /* 0x000099100809e816 */ /* 0x004fd600000000ff */
[----:B------:R-:W1:Y:S01]  /*0570*/  @!P1 LDC R23, c[0x0][0x3a8] ;  /* 0x0000ea00ff179b82 */ /* 0x000e620000000800 */
[----:B------:R-:W-:Y:S01]  /*0580*/  @!P6 IADD3 R4, PT, PT, R4, R9, RZ ;  /* 0x000000090404e210 */ /* 0x000fe20007ffe0ff */
[----:B------:R-:W-:Y:S01]  /*0590*/  @!P5 IMAD.WIDE R28, R17, 0x2, R28 ;  /* 0x00000002111cd825 */ /* 0x000fe200078e021c */
[----:B------:R-:W-:-:S03]  /*05a0*/  ISETP.GT.U32.AND P6, PT, R15, 0xafff, PT ;  /* 0x0000afff0f00780c */ /* 0x000fc60003fc4070 */
[----:B-----5:R-:W-:Y:S01]  /*05b0*/  @!P4 IMAD R19, R11, R26, R3 ;  /* 0x0000001a0b13c224 */ /* 0x020fe200078e0203 */
[----:B------:R-:W2:Y:S01]  /*05c0*/  @!P5 LDG.E.U16.CONSTANT R22, desc[UR6][R28.64] ;  /* 0x000000061c16d981 */ /* 0x000ea2000c1e9500 */
[----:B------:R-:W3:Y:S08]  /*05d0*/  @!P3 LDC.64 R8, c[0x0][0x380] ;  /* 0x0000e000ff08bb82 */ /* 0x000ef00000000a00 */
[----:B------:R-:W4:Y:S01]  /*05e0*/  @!P2 LDC.64 R16, c[0x0][0x380] ;  /* 0x0000e000ff10ab82 */ /* 0x000f220000000a00 */
[----:B0-----:R-:W-:-:S06]  /*05f0*/  @!P4 IMAD.WIDE R20, R19, 0x2, R20 ;  /* 0x000000021314c825 */ /* 0x001fcc00078e0214 */
[----:B------:R-:W5:Y:S01]  /*0600*/  @!P4 LDG.E.U16.CONSTANT R20, desc[UR6][R20.64] ;  /* 0x000000061414c981 */ /* 0x000f62000c1e9500 */
[----:B------:R-:W0:Y:S08]  /*0610*/  @!P1 LDC.64 R10, c[0x0][0x380] ;  /* 0x0000e000ff0a9b82 */ /* 0x000e300000000a00 */
[----:B------:R-:W0:Y:S01]  /*0620*/  @!P6 LDC R26, c[0x0][0x3a8] ;  /* 0x0000ea00ff1aeb82 */ /* 0x000e220000000800 */
[----:B---3--:R-:W-:-:S06]  /*0630*/  @!P3 IMAD.WIDE R8, R25, 0x2, R8 ;  /* 0x000000021908b825 */ /* 0x008fcc00078e0208 */
[----:B------:R5:W3:Y:S01]  /*0640*/  @!P3 LDG.E.U16.CONSTANT R8, desc[UR6][R8.64] ;  /* 0x000000060808b981 */ /* 0x000ae2000c1e9500 */
[----:B------:R-:W0:Y:S01]  /*0650*/  @!P6 LDC.64 R18, c[0x0][0x380] ;  /* 0x0000e000ff12eb82 */ /* 0x000e220000000a00 */
[----:B----4-:R-:W-:-:S04]  /*0660*/  @!P2 IMAD.WIDE R16, R13, 0x2, R16 ;  /* 0x000000020d10a825 */ /* 0x010fc800078e0210 */
[----:B-1----:R-:W-:Y:S02]  /*0670*/  @!P1 IMAD R23, R14, R23, R3 ;  /* 0x000000170e179224 */ /* 0x002fe400078e0203 */
[----:B------:R-:W4:Y:S02]  /*0680*/  @!P2 LDG.E.U16.CONSTANT R16, desc[UR6][R16.64] ;  /* 0x000000061010a981 */ /* 0x000f24000c1e9500 */
[----:B0-----:R-:W-:-:S06]  /*0690*/  @!P1 IMAD.WIDE R10, R23, 0x2, R10 ;  /* 0x00000002170a9825 */ /* 0x001fcc00078e020a */
[----:B------:R-:W4:Y:S01]  /*06a0*/  @!P1 LDG.E.U16.CONSTANT R10, desc[UR6][R10.64] ;  /* 0x000000060a0a9981 */ /* 0x000f22000c1e9500 */
[----:B------:R-:W-:-:S04]  /*06b0*/  @!P6 IMAD R15, R15, R26, R3 ;  /* 0x0000001a0f0fe224 */ /* 0x000fc800078e0203 */
[----:B------:R-:W-:-:S06]  /*06c0*/  @!P6 IMAD.WIDE R18, R15, 0x2, R18 ;  /* 0x000000020f12e825 */ /* 0x000fcc00078e0212 */
[----:B------:R-:W4:Y:S01]  /*06d0*/  @!P6 LDG.E.U16.CONSTANT R18, desc[UR6][R18.64] ;  /* 0x000000061212e981 */ /* 0x000f22000c1e9500 */
[----:B------:R-:W-:Y:S01]  /*06e0*/  VIADD R7, R7, 0x8 ;  /* 0x0000000807077836 */ /* 0x000fe20000000000 */
[----:B------:R-:W-:Y:S01]  /*06f0*/  UIADD3 UR4, UPT, UPT, UR4, 0x20, URZ ;  /* 0x0000002004047890 */ /* 0x000fe2000fffe0ff */
[----:B--2---:R-:W-:-:S05]  /*0700*/  @!P5 PRMT R13, R22, 0x9910, RZ ;  /* 0x00009910160dd816 */ /* 0x004fca00000000ff */
[----:B------:R-:W-:Y:S01]  /*0710*/  @!P5 IMAD.IADD R4, R4, 0x1, R13 ;  /* 0x000000010404d824 */ /* 0x000fe200078e020d */
[----:B-----5:R-:W-:-:S05]  /*0720*/  @!P4 PRMT R9, R20, 0x9910, RZ ;  /* 0x000099101409c816 */ /* 0x020fca00000000ff */
[----:B------:R-:W-:Y:S01]  /*0730*/  @!P4 IMAD.IADD R4, R4, 0x1, R9 ;  /* 0x000000010404c824 */ /* 0x000fe200078e0209 */
[----:B---3--:R-:W-:-:S05]  /*0740*/  @!P3 PRMT R8, R8, 0x9910, RZ ;  /* 0x000099100808b816 */ /* 0x008fca00000000ff */
[----:B------:R-:W-:Y:S01]  /*0750*/  @!P3 IMAD.MOV.U32 R9, RZ, RZ, R8 ;  /* 0x000000ffff09b224 */ /* 0x000fe200078e0008 */
[----:B----4-:R-:W-:-:S03]  /*0760*/  @!P2 PRMT R16, R16, 0x9910, RZ ;  /* 0x000099101010a816 */ /* 0x010fc600000000ff */
[----:B------:R-:W-:Y:S02]  /*0770*/  @!P3 IMAD.IADD R4, R4, 0x1, R9 ;  /* 0x000000010404b824 */ /* 0x000fe400078e0209 */
[----:B------:R-:W-:Y:S01]  /*0780*/  @!P2 IMAD.MOV.U32 R9, RZ, RZ, R16 ;  /* 0x000000ffff09a224 */ /* 0x000fe200078e0010 */
[----:B------:R-:W-:-:S04]  /*0790*/  @!P1 PRMT R10, R10, 0x9910, RZ ;  /* 0x000099100a0a9816 */ /* 0x000fc800000000ff */
[----:B------:R-:W-:Y:S02]  /*07a0*/  @!P2 IADD3 R4, PT, PT, R4, R9, RZ ;  /* 0x000000090404a210 */ /* 0x000fe40007ffe0ff */
[----:B------:R-:W-:Y:S01]  /*07b0*/  ISETP.NE.AND P2, PT, R7, RZ, PT ;  /* 0x000000ff0700720c */ /* 0x000fe20003f45270 */
[----:B------:R-:W-:-:S04]  /*07c0*/  @!P1 IMAD.MOV.U32 R9, RZ, RZ, R10 ;  /* 0x000000ffff099224 */ /* 0x000fc800078e000a */
[----:B------:R-:W-:Y:S01]  /*07d0*/  @!P1 IMAD.IADD R4, R4, 0x1, R9 ;  /* 0x0000000104049824 */ /* 0x000fe200078e0209 */
[----:B------:R-:W-:-:S05]  /*07e0*/  @!P6 PRMT R18, R18, 0x9910, RZ ;  /* 0x000099101212e816 */ /* 0x000fca00000000ff */
[----:B------:R-:W-:-:S04]  /*07f0*/  @!P6 IMAD.MOV.U32 R9, RZ, RZ, R18 ;  /* 0x000000ffff09e224 */ /* 0x000fc800078e0012 */
[----:B------:R-:W-:Y:S01]  /*0800*/  @!P6 IMAD.IADD R4, R4, 0x1, R9 ;  /* 0x000000010404e824 */ /* 0x000fe200078e0209 */
[----:B------:R-:W-:Y:S06]  /*0810*/  @P2 BRA `(.L_x_57) ;  /* 0xfffffff800d82947 */ /* 0x000fec000383ffff */
.L_x_56:
[----:B------:R-:W-:Y:S05]  /*0820*/  @!P0 BRA `(.L_x_55) ;  /* 0x00000004005c8947 */ /* 0x000fea0003800000 */
[----:B------:R-:W-:Y:S02]  /*0830*/  ISETP.GE.U32.AND P0, PT, R5, 0x4, PT ;  /* 0x000000040500780c */ /* 0x000fe40003f06070 */
[----:B------:R-:W-:-:S04]  /*0840*/  LOP3.LUT R7, R2, 0x3, RZ, 0xc0, !PT ;  /* 0x0000000302077812 */ /* 0x000fc800078ec0ff */
[----:B------:R-:W-:-:S07]  /*0850*/  ISETP.NE.AND P4, PT, R7, RZ, PT ;  /* 0x000000ff0700720c */ /* 0x000fce0003f85270 */
[----:B------:R-:W-:Y:S06]  /*0860*/  @!P0 BRA `(.L_x_58) ;  /* 0x0000000000a48947 */ /* 0x000fec0003800000 */
[----:B------:R-:W0:Y:S01]  /*0870*/  S2R R8, SR_CgaCtaId ;  /* 0x0000000000087919 */ /* 0x000e220000008800 */
[----:B------:R-:W-:-:S04]  /*0880*/  MOV R5, 0x400 ;  /* 0x0000040000057802 */ /* 0x000fc80000000f00 */
[----:B0-----:R-:W-:-:S04]  /*0890*/  LEA R5, R8, R5, 0x18 ;  /* 0x0000000508057211 */ /* 0x001fc800078ec0ff */
[----:B------:R-:W-:-:S05]  /*08a0*/  LEA R5, R6, R5, 0x2 ;  /* 0x0000000506057211 */ /* 0x000fca00078e10ff */
[----:B------:R-:W0:Y:S04]  /*08b0*/  LDS.64 R14, [R5] ;  /* 0x00000000050e7984 */ /* 0x000e280000000a00 */
[----:B------:R-:W1:Y:S01]  /*08c0*/  LDS.64 R12, [R5+0x8] ;  /* 0x00000800050c7984 */ /* 0x000e620000000a00 */
[----:B0-----:R-:W-:Y:S02]  /*08d0*/  ISETP.GT.U32.AND P0, PT, R14, 0xafff, PT ;  /* 0x0000afff0e00780c */ /* 0x001fe40003f04070 */
[----:B------:R-:W-:Y:S02]  /*08e0*/  ISETP.GT.U32.AND P1, PT, R15, 0xafff, PT ;  /* 0x0000afff0f00780c */ /* 0x000fe40003f24070 */
[----:B-1----:R-:W-:Y:S02]  /*08f0*/  ISETP.GT.U32.AND P2, PT, R12, 0xafff, PT ;  /* 0x0000afff0c00780c */ /* 0x002fe40003f44070 */
[----:B------:R-:W-:-:S07]  /*0900*/  ISETP.GT.U32.AND P3, PT, R13, 0xafff, PT ;  /* 0x0000afff0d00780c */ /* 0x000fce0003f64070 */
[----:B------:R-:W0:Y:S08]  /*0910*/  @!P0 LDC R21, c[0x0][0x3a8] ;  /* 0x0000ea00ff158b82 */ /* 0x000e300000000800 */
[----:B------:R-:W1:Y:S08]  /*0920*/  @!P1 LDC R22, c[0x0][0x3a8] ;  /* 0x0000ea00ff169b82 */ /* 0x000e700000000800 */
[----:B------:R-:W2:Y:S08]  /*0930*/  @!P0 LDC.64 R18, c[0x0][0x380] ;  /* 0x0000e000ff128b82 */ /* 0x000eb00000000a00 */
[----:B------:R-:W3:Y:S01]  /*0940*/  @!P1 LDC.64 R16, c[0x0][0x380] ;  /* 0x0000e000ff109b82 */ /* 0x000ee20000000a00 */
[----:B0-----:R-:W-:-:S07]  /*0950*/  @!P0 IMAD R5, R14, R21, R3 ;  /* 0x000000150e058224 */ /* 0x001fce00078e0203 */
[----:B------:R-:W0:Y:S01]  /*0960*/  @!P2 LDC R23, c[0x0][0x3a8] ;  /* 0x0000ea00ff17ab82 */ /* 0x000e220000000800 */
[----:B-1----:R-:W-:-:S07]  /*0970*/  @!P1 IMAD R15, R15, R22, R3 ;  /* 0x000000160f0f9224 */ /* 0x002fce00078e0203 */
[----:B------:R-:W1:Y:S01]  /*0980*/  @!P3 LDC R20, c[0x0][0x3a8] ;  /* 0x0000ea00ff14bb82 */ /* 0x000e620000000800 */
[----:B--2---:R-:W-:-:S06]  /*0990*/  @!P0 IMAD.WIDE R18, R5, 0x2, R18 ;  /* 0x0000000205128825 */ /* 0x004fcc00078e0212 */
[----:B------:R-:W2:Y:S01]  /*09a0*/  @!P0 LDG.E.U16.CONSTANT R18, desc[UR6][R18.64] ;  /* 0x0000000612128981 */ /* 0x000ea2000c1e9500 */
[----:B------:R-:W4:Y:S08]  /*09b0*/  @!P2 LDC.64 R10, c[0x0][0x380] ;  /* 0x0000e000ff0aab82 */ /* 0x000f300000000a00 */
[----:B------:R-:W5:Y:S01]  /*09c0*/  @!P3 LDC.64 R8, c[0x0][0x380] ;  /* 0x0000e000ff08bb82 */ /* 0x000f620000000a00 */
[----:B---3--:R-:W-:-:S04]  /*09d0*/  @!P1 IMAD.WIDE R16, R15, 0x2, R16 ;  /* 0x000000020f109825 */ /* 0x008fc800078e0210 */
[--C-:B0-----:R-:W-:Y:S02]  /*09e0*/  @!P2 IMAD R5, R12, R23, R3.reuse ;  /* 0x000000170c05a224 */ /* 0x101fe400078e0203 */
[----:B------:R-:W3:Y:S01]  /*09f0*/  @!P1 LDG.E.U16.CONSTANT R16, desc[UR6][R16.64] ;  /* 0x0000000610109981 */ /* 0x000ee2000c1e9500 */
[----:B-1----:R-:W-:Y:S02]  /*0a00*/  @!P3 IMAD R13, R13, R20, R3 ;  /* 0x000000140d0db224 */ /* 0x002fe400078e0203 */
[----:B----4-:R-:W-:-:S06]  /*0a10*/  @!P2 IMAD.WIDE R10, R5, 0x2, R10 ;  /* 0x00000002050aa825 */ /* 0x010fcc00078e020a */
[----:B------:R-:W4:Y:S01]  /*0a20*/  @!P2 LDG.E.U16.CONSTANT R10, desc[UR6][R10.64] ;  /* 0x000000060a0aa981 */ /* 0x000f22000c1e9500 */
[----:B-----5:R-:W-:-:S06]  /*0a30*/  @!P3 IMAD.WIDE R8, R13, 0x2, R8 ;  /* 0x000000020d08b825 */ /* 0x020fcc00078e0208 */
[----:B------:R-:W5:Y:S01]  /*0a40*/  @!P3 LDG.E.U16.CONSTANT R8, desc[UR6][R8.64] ;  /* 0x000000060808b981 */ /* 0x000f62000c1e9500 */
[----:B------:R-:W-:Y:S01]  /*0a50*/  VIADD R6, R6, 0x4 ;  /* 0x0000000406067836 */ /* 0x000fe20000000000 */
[----:B--2---:R-:W-:-:S05]  /*0a60*/  @!P0 PRMT R5, R18, 0x9910, RZ ;  /* 0x0000991012058816 */ /* 0x004fca00000000ff */
[----:B------:R-:W-:Y:S01]  /*0a70*/  @!P0 IMAD.IADD R4, R4, 0x1, R5 ;  /* 0x0000000104048824 */ /* 0x000fe200078e0205 */
[----:B---3--:R-:W-:-:S05]  /*0a80*/  @!P1 PRMT R12, R16, 0x9910, RZ ;  /* 0x00009910100c9816 */ /* 0x008fca00000000ff */
[----:B------:R-:W-:-:S04]  /*0a90*/  @!P1 IMAD.MOV.U32 R5, RZ, RZ, R12 ;  /* 0x000000ffff059224 */ /* 0x000fc800078e000c */
[----:B------:R-:W-:Y:S01]  /*0aa0*/  @!P1 IMAD.IADD R4, R4, 0x1, R5 ;  /* 0x0000000104049824 */ /* 0x000fe200078e0205 */
[----:B----4-:R-:W-:-:S04]  /*0ab0*/  @!P2 PRMT R13, R10, 0x9910, RZ ;  /* 0x000099100a0da816 */ /* 0x010fc800000000ff */
[----:B------:R-:W-:Y:S02]  /*0ac0*/  @!P2 IADD3 R4, PT, PT, R4, R13, RZ ;  /* 0x0000000d0404a210 */ /* 0x000fe40007ffe0ff */
[----:B-----5:R-:W-:-:S05]  /*0ad0*/  @!P3 PRMT R12, R8, 0x9910, RZ ;  /* 0x00009910080cb816 */ /* 0x020fca00000000ff */
[----:B------:R-:W-:-:S04]  /*0ae0*/  @!P3 IMAD.MOV.U32 R5, RZ, RZ, R12 ;  /* 0x000000ffff05b224 */ /* 0x000fc800078e000c */
[----:B------:R-:W-:-:S07]  /*0af0*/  @!P3 IMAD.IADD R4, R4, 0x1, R5 ;  /* 0x000000010404b824 */ /* 0x000fce00078e0205 */
.L_x_58:
[----:B------:R-:W-:Y:S05]  /*0b00*/  @!P4 BRA `(.L_x_55) ;  /* 0x0000000000a4c947 */ /* 0x000fea0003800000 */
[----:B------:R-:W-:Y:S02]  /*0b10*/  ISETP.NE.AND P0, PT, R7, 0x1, PT ;  /* 0x000000010700780c */ /* 0x000fe40003f05270 */
[----:B------:R-:W-:-:S04]  /*0b20*/  LOP3.LUT R2, R2, 0x1, RZ, 0xc0, !PT ;  /* 0x0000000102027812 */ /* 0x000fc800078ec0ff */
[----:B------:R-:W-:-:S07]  /*0b30*/  ISETP.NE.U32.AND P2, PT, R2, 0x1, PT ;  /* 0x000000010200780c */ /* 0x000fce0003f45070 */
[----:B------:R-:W-:Y:S06]  /*0b40*/  @!P0 BRA `(.L_x_59) ;  /* 0x0000000000588947 */ /* 0x000fec0003800000 */
[----:B------:R-:W0:Y:S01]  /*0b50*/  S2R R5, SR_CgaCtaId ;  /* 0x0000000000057919 */ /* 0x000e220000008800 */
[----:B------:R-:W-:-:S04]  /*0b60*/  MOV R2, 0x400 ;  /* 0x0000040000027802 */ /* 0x000fc80000000f00 */
[----:B0-----:R-:W-:-:S05]  /*0b70*/  LEA R5, R5, R2, 0x18 ;  /* 0x0000000205057211 */ /* 0x001fca00078ec0ff */
[----:B------:R-:W-:-:S06]  /*0b80*/  IMAD R12, R6, 0x4, R5 ;  /* 0x00000004060c7824 */ /* 0x000fcc00078e0205 */
[----:B------:R-:W0:Y:S02]  /*0b90*/  LDS.64 R12, [R12] ;  /* 0x000000000c0c7984 */ /* 0x000e240000000a00 */
[----:B0-----:R-:W-:Y:S02]  /*0ba0*/  ISETP.GT.U32.AND P0, PT, R12, 0xafff, PT ;  /* 0x0000afff0c00780c */ /* 0x001fe40003f04070 */
[----:B------:R-:W-:-:S11]  /*0bb0*/  ISETP.GT.U32.AND P1, PT, R13, 0xafff, PT ;  /* 0x0000afff0d00780c */ /* 0x000fd60003f24070 */
[----:B------:R-:W0:Y:S08]  /*0bc0*/  @!P0 LDC R5, c[0x0][0x3a8] ;  /* 0x0000ea00ff058b82 */ /* 0x000e300000000800 */
[----:B------:R-:W1:Y:S08]  /*0bd0*/  @!P1 LDC R2, c[0x0][0x3a8] ;  /* 0x0000ea00ff029b82 */ /* 0x000e700000000800 */
[----:B------:R-:W2:Y:S08]  /*0be0*/  @!P0 LDC.64 R8, c[0x0][0x380] ;  /* 0x0000e000ff088b82 */ /* 0x000eb00000000a00 */
[----:B------:R-:W3:Y:S01]  /*0bf0*/  @!P1 LDC.64 R10, c[0x0][0x380] ;  /* 0x0000e000ff0a9b82 */ /* 0x000ee20000000a00 */
[----:B0-----:R-:W-:-:S02]  /*0c00*/  @!P0 IMAD R5, R12, R5, R3 ;  /* 0x000000050c058224 */ /* 0x001fc400078e0203 */
[----:B-1----:R-:W-:Y:S02]  /*0c10*/  @!P1 IMAD R7, R13, R2, R3 ;  /* 0x000000020d079224 */ /* 0x002fe400078e0203 */
[----:B--2---:R-:W-:-:S06]  /*0c20*/  @!P0 IMAD.WIDE R8, R5, 0x2, R8 ;  /* 0x0000000205088825 */ /* 0x004fcc00078e0208 */
[----:B------:R-:W2:Y:S01]  /*0c30*/  @!P0 LDG.E.U16.CONSTANT R8, desc[UR6][R8.64] ;  /* 0x0000000608088981 */ /* 0x000ea2000c1e9500 */
[----:B---3--:R-:W-:-:S06]  /*0c40*/  @!P1 IMAD.WIDE R10, R7, 0x2, R10 ;  /* 0x00000002070a9825 */ /* 0x008fcc00078e020a */
[----:B------:R-:W3:Y:S01]  /*0c50*/  @!P1 LDG.E.U16.CONSTANT R10, desc[UR6][R10.64] ;  /* 0x000000060a0a9981 */ /* 0x000ee2000c1e9500 */
[----:B------:R-:W-:Y:S02]  /*0c60*/  IADD3 R6, PT, PT, R6, 0x2, RZ ;  /* 0x0000000206067810 */ /* 0x000fe40007ffe0ff */
[----:B--2---:R-:W-:-:S05]  /*0c70*/  @!P0 PRMT R5, R8, 0x9910, RZ ;  /* 0x0000991008058816 */ /* 0x004fca00000000ff */
[----:B------:R-:W-:Y:S01]  /*0c80*/  @!P0 IMAD.IADD R4, R4, 0x1, R5 ;  /* 0x0000000104048824 */ /* 0x000fe200078e0205 */
[----:B---3--:R-:W-:-:S05]  /*0c90*/  @!P1 PRMT R7, R10, 0x9910, RZ ;  /* 0x000099100a079816 */ /* 0x008fca00000000ff */
[----:B------:R-:W-:-:S07]  /*0ca0*/  @!P1 IMAD.IADD R4, R4, 0x1, R7 ;  /* 0x0000000104049824 */ /* 0x000fce00078e0207 */
.L_x_59:
[----:B------:R-:W-:Y:S05]  /*0cb0*/  @P2 BRA `(.L_x_55) ;  /* 0x0000000000382947 */ /* 0x000fea0003800000 */
[----:B------:R-:W0:Y:S01]  /*0cc0*/  S2R R5, SR_CgaCtaId ;  /* 0x0000000000057919 */ /* 0x000e220000008800 */
[----:B------:R-:W-:-:S04]  /*0cd0*/  MOV R2, 0x400 ;  /* 0x0000040000027802 */ /* 0x000fc80000000f00 */
[----:B0-----:R-:W-:-:S05]  /*0ce0*/  LEA R5, R5, R2, 0x18 ;  /* 0x0000000205057211 */ /* 0x001fca00078ec0ff */
[----:B------:R-:W-:-:S05]  /*0cf0*/  IMAD R6, R6, 0x4, R5 ;  /* 0x0000000406067824 */ /* 0x000fca00078e0205 */
[----:B------:R-:W0:Y:S02]  /*0d00*/  LDS R2, [R6] ;  /* 0x0000000006027984 */ /* 0x000e240000000800 */
[----:B0-----:R-:W-:-:S13]  /*0d10*/  ISETP.GT.U32.AND P0, PT, R2, 0xafff, PT ;  /* 0x0000afff0200780c */ /* 0x001fda0003f04070 */
[----:B------:R-:W-:Y:S05]  /*0d20*/  @P0 BRA `(.L_x_55) ;  /* 0x00000000001c0947 */ /* 0x000fea0003800000 */
[----:B------:R-:W0:Y:S01]  /*0d30*/  LDC.64 R6, c[0x0][0x380] ;  /* 0x0000e000ff067b82 */ /* 0x000e220000000a00 */
[----:B------:R-:W1:Y:S02]  /*0d40*/  LDCU UR4, c[0x0][0x3a8] ;  /* 0x00007500ff0477ac */ /* 0x000e640008000800 */
[----:B-1----:R-:W-:-:S04]  /*0d50*/  IMAD R5, R2, UR4, R3 ;  /* 0x0000000402057c24 */ /* 0x002fc8000f8e0203 */
[----:B0-----:R-:W-:-:S06]  /*0d60*/  IMAD.WIDE R6, R5, 0x2, R6 ;  /* 0x0000000205067825 */ /* 0x001fcc00078e0206 */
[----:B------:R-:W2:Y:S02]  /*0d70*/  LDG.E.U16.CONSTANT R6, desc[UR6][R6.64] ;  /* 0x0000000606067981 */ /* 0x000ea4000c1e9500 */
[----:B--2---:R-:W-:-:S05]  /*0d80*/  PRMT R5, R6, 0x9910, RZ ;  /* 0x0000991006057816 */ /* 0x004fca00000000ff */
[----:B------:R-:W-:-:S07]  /*0d90*/  IMAD.IADD R4, R4, 0x1, R5 ;  /* 0x0000000104047824 */ /* 0x000fce00078e0205 */
.L_x_55:
[----:B------:R-:W0:Y:S01]  /*0da0*/  LDC.64 R6, c[0x0][0x3a0] ;  /* 0x0000e800ff067b82 */ /* 0x000e220000000a00 */
[----:B------:R-:W1:Y:S02]  /*0db0*/  LDCU UR4, c[0x0][0x3a8] ;  /* 0x00007500ff0477ac */ /* 0x000e640008000800 */
[----:B-1----:R-:W-:-:S04]  /*0dc0*/  IMAD R3, R0, UR4, R3 ;  /* 0x0000000400037c24 */ /* 0x002fc8000f8e0203 */
[----:B0-----:R-:W-:-:S05]  /*0dd0*/  IMAD.WIDE R2, R3, 0x4, R6 ;  /* 0x0000000403027825 */ /* 0x001fca00078e0206 */
[----:B------:R-:W-:Y:S01]  /*0de0*/  STG.E desc[UR6][R2.64], R4 ;  /* 0x0000000402007986 */ /* 0x000fe2000c101906 */
[----:B------:R-:W-:Y:S05]  /*0df0*/  EXIT ;  /* 0x000000000000794d */ /* 0x000fea0003800000 */
.L_x_60:
        /* <DEDUP_REMOVED lines=16> */
.L_x_96:


//--------------------- .text._Z22feature_transform_fullPKsS0_PKiPKjS4_Piii --------------------------
	.section	.text._Z22feature_transform_fullPKsS0_PKiPKjS4_Piii,"ax",@progbits
	.align	128
        .global         _Z22feature_transform_fullPKsS0_PKiPKjS4_Piii
        .type           _Z22feature_transform_fullPKsS0_PKiPKjS4_Piii,@function
        .size           _Z22feature_transform_fullPKsS0_PKiPKjS4_Piii,(.L_x_97 - _Z22feature_transform_fullPKsS0_PKiPKjS4_Piii)
        .other          _Z22feature_transform_fullPKsS0_PKiPKjS4_Piii,@"STO_CUDA_ENTRY STV_DEFAULT"
_Z22feature_transform_fullPKsS0_PKiPKjS4_Piii:
.text._Z22feature_transform_fullPKsS0_PKiPKjS4_Piii:
        /* <DEDUP_REMOVED lines=11> */
[----:B------:R-:W1:Y:S01]  /*00b0*/  LDCU.64 UR6, c[0x0][0x358] ;  /* 0x00006b00ff0677ac */ /* 0x000e620008000a00 */
[----:B------:R-:W-:-:S06]  /*00c0*/  ISETP.NE.AND P0, PT, R0, RZ, PT ;  /* 0x000000ff0000720c */ /* 0x000fcc0003f05270 */
[----:B------:R-:W2:Y:S08]  /*00d0*/  LDC.64 R6, c[0x0][0x388] ;  /* 0x0000e200ff067b82 */ /* 0x000eb00000000a00 */
[----:B------:R-:W3:Y:S01]  /*00e0*/  @P0 LDC.64 R8, c[0x0][0x3a0] ;  /* 0x0000e800ff080b82 */ /* 0x000ee20000000a00 */
[----:B0-----:R-:W-:-:S05]  /*00f0*/  IMAD.WIDE.U32 R10, R0, 0x4, R10 ;  /* 0x00000004000a7825 */ /* 0x001fca00078e000a */
[----:B-1----:R-:W4:Y:S01]  /*0100*/  LDG.E.CONSTANT R2, desc[UR6][R10.64] ;  /* 0x000000060a027981 */ /* 0x002f22000c1e9900 */
[----:B--2---:R-:W-:-:S06]  /*0110*/  IMAD.WIDE R6, R3, 0x2, R6 ;  /* 0x0000000203067825 */ /* 0x004fcc00078e0206 */
[----:B------:R-:W2:Y:S01]  /*0120*/  LDG.E.U16.CONSTANT R6, desc[UR6][R6.64] ;  /* 0x0000000606067981 */ /* 0x000ea2000c1e9500 */
[----:B------:R-:W-:Y:S02]  /*0130*/  @P0 VIADD R5, R0, 0xffffffff ;  /* 0xffffffff00050836 */ /* 0x000fe40000000000 */
[----:B------:R-:W-:Y:S02]  /*0140*/  IMAD.MOV.U32 R4, RZ, RZ, RZ ;  /* 0x000000ffff047224 */ /* 0x000fe400078e00ff */
[----:B---3--:R-:W-:-:S05]  /*0150*/  @P0 IMAD.WIDE.U32 R8, R5, 0x4, R8 ;  /* 0x0000000405080825 */ /* 0x008fca00078e0008 */
[----:B------:R0:W5:Y:S01]  /*0160*/  @P0 LDG.E.CONSTANT R4, desc[UR6][R8.64] ;  /* 0x0000000608040981 */ /* 0x000162000c1e9900 */
[----:B----4-:R-:W-:Y:S02]  /*0170*/  ISETP.GE.AND P0, PT, R2, 0x1, PT ;  /* 0x000000010200780c */ /* 0x010fe40003f06270 */
[----:B--2---:R-:W-:-:S11]  /*0180*/  PRMT R5, R6, 0x9910, RZ ;  /* 0x0000991006057816 */ /* 0x004fd600000000ff */
[----:B0-----:R-:W-:Y:S05]  /*0190*/  @!P0 BRA `(.L_x_61) ;  /* 0x0000000800dc8947 */ /* 0x001fea0003800000 */
[C---:B------:R-:W-:Y:S01]  /*01a0*/  ISETP.GE.U32.AND P1, PT, R2.reuse, 0x8, PT ;  /* 0x000000080200780c */ /* 0x040fe20003f26070 */
[----:B------:R-:W-:Y:S01]  /*01b0*/  HFMA2 R7, -RZ, RZ, 0, 0 ;  /* 0x00000000ff077431 */ /* 0x000fe200000001ff */
[----:B------:R-:W-:-:S04]  /*01c0*/  LOP3.LUT R6, R2, 0x7, RZ, 0xc0, !PT ;  /* 0x0000000702067812 */ /* 0x000fc800078ec0ff */
[----:B------:R-:W-:-:S07]  /*01d0*/  ISETP.NE.AND P0, PT, R6, RZ, PT ;  /* 0x000000ff0600720c */ /* 0x000fce0003f05270 */
[----:B------:R-:W-:Y:S06]  /*01e0*/  @!P1 BRA `(.L_x_62) ;  /* 0x0000000400689947 */ /* 0x000fec0003800000 */
[----:B------:R-:W0:Y:S01]  /*01f0*/  LDCU.64 UR4, c[0x0][0x390] ;  /* 0x00007200ff0477ac */ /* 0x000e220008000a00 */
[----:B------:R-:W-:Y:S01]  /*0200*/  LOP3.LUT R7, R2, 0x7ffffff8, RZ, 0xc0, !PT ;  /* 0x7ffffff802077812 */ /* 0x000fe200078ec0ff */
[----:B-----5:R-:W-:-:S04]  /*0210*/  IMAD.MOV.U32 R9, RZ, RZ, R4 ;  /* 0x000000ffff097224 */ /* 0x020fc800078e0004 */
[----:B------:R-:W-:Y:S01]  /*0220*/  IMAD.MOV R20, RZ, RZ, -R7 ;  /* 0x000000ffff147224 */ /* 0x000fe200078e0a07 */
[----:B0-----:R-:W-:-:S04]  /*0230*/  UIADD3 UR4, UP0, UPT, UR4, 0x10, URZ ;  /* 0x0000001004047890 */ /* 0x001fc8000ff1e0ff */
[----:B------:R-:W-:-:S12]  /*0240*/  UIADD3.X UR5, UPT, UPT, URZ, UR5, URZ, UP0, !UPT ;  /* 0x00000005ff057290 */ /* 0x000fd800087fe4ff */
.L_x_63:
        /* <DEDUP_REMOVED lines=9> */
[----:B------:R-:W5:Y:S01]  /*02e0*/  LDG.E.CONSTANT R26, desc[UR6][R10.64+0xc] ;  /* 0x00000c060a1a7981 */ /* 0x000f62000c1e9900 */
[----:B--2---:R-:W-:-:S02]  /*02f0*/  ISETP.GT.U32.AND P4, PT, R14, 0xafff, PT ;  /* 0x0000afff0e00780c */ /* 0x004fc40003f84070 */
[----:B---3--:R-:W-:-:S11]  /*0300*/  ISETP.GT.U32.AND P5, PT, R22, 0xafff, PT ;  /* 0x0000afff1600780c */ /* 0x008fd60003fa4070 */
[----:B------:R-:W0:Y:S08]  /*0310*/  @!P4 LDC R15, c[0x0][0x3b0] ;  /* 0x0000ec00ff0fcb82 */ /* 0x000e300000000800 */
[----:B------:R-:W1:Y:S08]  /*0320*/  @!P4 LDC.64 R12, c[0x0][0x380] ;  /* 0x0000e000ff0ccb82 */ /* 0x000e700000000a00 */
[----:B------:R-:W2:Y:S08]  /*0330*/  @!P5 LDC R19, c[0x0][0x3b0] ;  /* 0x0000ec00ff13db82 */ /* 0x000eb00000000800 */
[----:B------:R-:W3:Y:S01]  /*0340*/  @!P5 LDC.64 R16, c[0x0][0x380] ;  /* 0x0000e000ff10db82 */ /* 0x000ee20000000a00 */
[----:B0-----:R-:W-:-:S02]  /*0350*/  @!P4 IMAD R15, R14, R15, R3 ;  /* 0x0000000f0e0fc224 */ /* 0x001fc400078e0203 */
[----:B------:R0:W5:Y:S02]  /*0360*/  LDG.E.CONSTANT R14, desc[UR6][R10.64] ;  /* 0x000000060a0e7981 */ /* 0x000164000c1e9900 */
[----:B-1----:R-:W-:-:S06]  /*0370*/  @!P4 IMAD.WIDE R12, R15, 0x2, R12 ;  /* 0x000000020f0cc825 */ /* 0x002fcc00078e020c */
[----:B------:R-:W5:Y:S01]  /*0380*/  @!P4 LDG.E.U16.CONSTANT R12, desc[UR6][R12.64] ;  /* 0x000000060c0cc981 */ /* 0x000f62000c1e9500 */
[----:B--2---:R-:W-:-:S04]  /*0390*/  @!P5 IMAD R15, R22, R19, R3 ;  /* 0x00000013160fd224 */ /* 0x004fc800078e0203 */
[----:B---3--:R-:W-:-:S06]  /*03a0*/  @!P5 IMAD.WIDE R16, R15, 0x2, R16 ;  /* 0x000000020f10d825 */ /* 0x008fcc00078e0210 */
[----:B------:R1:W2:Y:S01]  /*03b0*/  @!P5 LDG.E.U16.CONSTANT R17, desc[UR6][R16.64] ;  /* 0x000000061011d981 */ /* 0x0002a2000c1e9500 */
[----:B----4-:R-:W-:Y:S02]  /*03c0*/  ISETP.GT.U32.AND P1, PT, R18, 0xafff, PT ;  /* 0x0000afff1200780c */ /* 0x010fe40003f24070 */
[----:B-----5:R-:W-:-:S11]  /*03d0*/  ISETP.GT.U32.AND P2, PT, R8, 0xafff, PT ;  /* 0x0000afff0800780c */ /* 0x020fd60003f44070 */
[----:B------:R-:W0:Y:S08]  /*03e0*/  @!P1 LDC R22, c[0x0][0x3b0] ;  /* 0x0000ec00ff169b82 */ /* 0x000e300000000800 */
[----:B------:R-:W3:Y:S08]  /*03f0*/  @!P1 LDC.64 R28, c[0x0][0x380] ;  /* 0x0000e000ff1c9b82 */ /* 0x000ef00000000a00 */
[----:B------:R-:W4:Y:S01]  /*0400*/  @!P2 LDC R19, c[0x0][0x3b0] ;  /* 0x0000ec00ff13ab82 */ /* 0x000f220000000800 */
[----:B------:R-:W-:Y:S01]  /*0410*/  ISETP.GT.U32.AND P6, PT, R21, 0xafff, PT ;  /* 0x0000afff1500780c */ /* 0x000fe20003fc4070 */
[----:B0-----:R-:W-:-:S12]  /*0420*/  @!P1 IMAD R11, R18, R22, R3 ;  /* 0x00000016120b9224 */ /* 0x001fd800078e0203 */
[----:B------:R-:W0:Y:S01]  /*0430*/  @!P6 LDC R24, c[0x0][0x3b0] ;  /* 0x0000ec00ff18eb82 */ /* 0x000e220000000800 */
[----:B---3--:R-:W-:-:S04]  /*0440*/  @!P1 IMAD.WIDE R28, R11, 0x2, R28 ;  /* 0x000000020b1c9825 */ /* 0x008fc800078e021c */
[--C-:B----4-:R-:W-:Y:S02]  /*0450*/  @!P2 IMAD R19, R8, R19, R3.reuse ;  /* 0x000000130813a224 */ /* 0x110fe400078e0203 */
[----:B------:R-:W3:Y:S01]  /*0460*/  @!P1 LDG.E.U16.CONSTANT R8, desc[UR6][R28.64] ;  /* 0x000000061c089981 */ /* 0x000ee2000c1e9500 */
[----:B0-----:R-:W-:Y:S01]  /*0470*/  @!P6 IMAD R21, R21, R24, R3 ;  /* 0x000000181515e224 */ /* 0x001fe200078e0203 */
[----:B------:R-:W-:Y:S02]  /*0480*/  ISETP.GT.U32.AND P3, PT, R14, 0xafff, PT ;  /* 0x0000afff0e00780c */ /* 0x000fe40003f64070 */
[----:B------:R-:W-:-:S11]  /*0490*/  @!P4 PRMT R12, R12, 0x9910, RZ ;  /* 0x000099100c0cc816 */ /* 0x000fd600000000ff */
[----:B------:R-:W0:Y:S01]  /*04a0*/  @!P3 LDC R15, c[0x0][0x3b0] ;  /* 0x0000ec00ff0fbb82 */ /* 0x000e220000000800 */
[----:B-1----:R-:W-:-:S07]  /*04b0*/  @!P4 IMAD.MOV.U32 R16, RZ, RZ, R12 ;  /* 0x000000ffff10c224 */ /* 0x002fce00078e000c */
[----:B------:R-:W1:Y:S01]  /*04c0*/  @!P2 LDC.64 R12, c[0x0][0x380] ;  /* 0x0000e000ff0cab82 */ /* 0x000e620000000a00 */
[----:B------:R-:W-:Y:S02]  /*04d0*/  @!P4 IADD3 R5, PT, PT, R5, R16, RZ ;  /* 0x000000100505c210 */ /* 0x000fe40007ffe0ff */
[----:B------:R-:W-:Y:S02]  /*04e0*/  ISETP.GT.U32.AND P4, PT, R23, 0xafff, PT ;  /* 0x0000afff1700780c */ /* 0x000fe40003f84070 */
[----:B--2---:R-:W-:-:S03]  /*04f0*/  @!P5 PRMT R10, R17, 0x9910, RZ ;  /* 0x00009910110ad816 */ /* 0x004fc600000000ff */
[----:B------:R-:W2:Y:S02]  /*0500*/  @!P3 LDC.64 R16, c[0x0][0x380] ;  /* 0x0000e000ff10bb82 */ /* 0x000ea40000000a00 */
[----:B------:R-:W-:Y:S01]  /*0510*/  @!P5 IMAD.IADD R5, R5, 0x1, R10 ;  /* 0x000000010505d824 */ /* 0x000fe200078e020a */
[----:B------:R-:W-:-:S05]  /*0520*/  ISETP.GT.U32.AND P5, PT, R26, 0xafff, PT ;  /* 0x0000afff1a00780c */ /* 0x000fca0003fa4070 */
[----:B------:R-:W4:Y:S08]  /*0530*/  @!P4 LDC R22, c[0x0][0x3b0] ;  /* 0x0000ec00ff16cb82 */ /* 0x000f300000000800 */
[----:B------:R-:W5:Y:S01]  /*0540*/  @!P4 LDC.64 R10, c[0x0][0x380] ;  /* 0x0000e000ff0acb82 */ /* 0x000f620000000a00 */
[----:B-1----:R-:W-:-:S04]  /*0550*/  @!P2 IMAD.WIDE R12, R19, 0x2, R12 ;  /* 0x00000002130ca825 */ /* 0x002fc800078e020c */
[----:B0-----:R-:W-:Y:S02]  /*0560*/  @!P3 IMAD R19, R14, R15, R3 ;  /* 0x0000000f0e13b224 */ /* 0x001fe400078e0203 */
[----:B------:R-:W3:Y:S01]  /*0570*/  @!P2 LDG.E.U16.CONSTANT R12, desc[UR6][R12.64] ;  /* 0x000000060c0ca981 */ /* 0x000ee2000c1e9500 */
[----:B------:R-:W0:Y:S01]  /*0580*/  @!P6 LDC.64 R14, c[0x0][0x380] ;  /* 0x0000e000ff0eeb82 */ /* 0x000e220000000a00 */
[----:B--2---:R-:W-:-:S06]  /*0590*/  @!P3 IMAD.WIDE R16, R19, 0x2, R16 ;  /* 0x000000021310b825 */ /* 0x004fcc00078e0210 */
[----:B------:R-:W2:Y:S01]  /*05a0*/  @!P3 LDG.E.U16.CONSTANT R16, desc[UR6][R16.64] ;  /* 0x000000061010b981 */ /* 0x000ea2000c1e9500 */
[----:B------:R-:W1:Y:S01]  /*05b0*/  @!P5 LDC R25, c[0x0][0x3b0] ;  /* 0x0000ec00ff19db82 */ /* 0x000e620000000800 */
[----:B----4-:R-:W-:-:S07]  /*05c0*/  @!P4 IMAD R23, R23, R22, R3 ;  /* 0x000000161717c224 */ /* 0x010fce00078e0203 */
[----:B------:R-:W4:Y:S01]  /*05d0*/  @!P5 LDC.64 R18, c[0x0][0x380] ;  /* 0x0000e000ff12db82 */ /* 0x000f220000000a00 */
[----:B-----5:R-:W-:-:S06]  /*05e0*/  @!P4 IMAD.WIDE R10, R23, 0x2, R10 ;  /* 0x00000002170ac825 */ /* 0x020fcc00078e020a */
[----:B------:R-:W5:Y:S01]  /*05f0*/  @!P4 LDG.E.U16.CONSTANT R10, desc[UR6][R10.64] ;  /* 0x000000060a0ac981 */ /* 0x000f62000c1e9500 */
[----:B0-----:R-:W-:-:S06]  /*0600*/  @!P6 IMAD.WIDE R14, R21, 0x2, R14 ;  /* 0x00000002150ee825 */ /* 0x001fcc00078e020e */
[----:B------:R-:W5:Y:S01]  /*0610*/  @!P6 LDG.E.U16.CONSTANT R14, desc[UR6][R14.64] ;  /* 0x000000060e0ee981 */ /* 0x000f62000c1e9500 */
[----:B-1----:R-:W-:-:S04]  /*0620*/  @!P5 IMAD R25, R26, R25, R3 ;  /* 0x000000191a19d224 */ /* 0x002fc800078e0203 */
[----:B----4-:R-:W-:-:S06]  /*0630*/  @!P5 IMAD.WIDE R18, R25, 0x2, R18 ;  /* 0x000000021912d825 */ /* 0x010fcc00078e0212 */
[----:B------:R-:W4:Y:S01]  /*0640*/  @!P5 LDG.E.U16.CONSTANT R18, desc[UR6][R18.64] ;  /* 0x000000061212d981 */ /* 0x000f22000c1e9500 */
[----:B---3--:R-:W-:-:S05]  /*0650*/  @!P1 PRMT R8, R8, 0x9910, RZ ;  /* 0x0000991008089816 */ /* 0x008fca00000000ff */
[----:B------:R-:W-:Y:S01]  /*0660*/  @!P1 IMAD.IADD R5, R5, 0x1, R8 ;  /* 0x0000000105059824 */ /* 0x000fe200078e0208 */
[----:B------:R-:W-:-:S04]  /*0670*/  IADD3 R20, PT, PT, R20, 0x8, RZ ;  /* 0x0000000814147810 */ /* 0x000fc80007ffe0ff */
[----:B------:R-:W-:Y:S01]  /*0680*/  ISETP.NE.AND P1, PT, R20, RZ, PT ;  /* 0x000000ff1400720c */ /* 0x000fe20003f25270 */
[----:B------:R-:W-:Y:S01]  /*0690*/  VIADD R9, R9, 0x8 ;  /* 0x0000000809097836 */ /* 0x000fe20000000000 */
[----:B------:R-:W-:-:S04]  /*06a0*/  @!P2 PRMT R12, R12, 0x9910, RZ ;  /* 0x000099100c0ca816 */ /* 0x000fc800000000ff */
[----:B------:R-:W-:Y:S02]  /*06b0*/  @!P2 MOV R8, R12 ;  /* 0x0000000c0008a202 */ /* 0x000fe40000000f00 */
[----:B--2---:R-:W-:-:S03]  /*06c0*/  @!P3 PRMT R16, R16, 0x9910, RZ ;  /* 0x000099101010b816 */ /* 0x004fc600000000ff */
[----:B------:R-:W-:Y:S01]  /*06d0*/  @!P2 IMAD.IADD R5, R5, 0x1, R8 ;  /* 0x000000010505a824 */ /* 0x000fe200078e0208 */
[----:B------:R-:W-:-:S05]  /*06e0*/  @!P3 MOV R8, R16 ;  /* 0x000000100008b202 */ /* 0x000fca0000000f00 */
[----:B------:R-:W-:Y:S01]  /*06f0*/  @!P3 IMAD.IADD R5, R5, 0x1, R8 ;  /* 0x000000010505b824 */ /* 0x000fe200078e0208 */
[----:B-----5:R-:W-:-:S04]  /*0700*/  @!P4 PRMT R10, R10, 0x9910, RZ ;  /* 0x000099100a0ac816 */ /* 0x020fc800000000ff */
[----:B------:R-:W-:Y:S02]  /*0710*/  @!P4 MOV R8, R10 ;  /* 0x0000000a0008c202 */ /* 0x000fe40000000f00 */
[----:B------:R-:W-:-:S03]  /*0720*/  @!P6 PRMT R14, R14, 0x9910, RZ ;  /* 0x000099100e0ee816 */ /* 0x000fc600000000ff */
[----:B------:R-:W-:Y:S02]  /*0730*/  @!P4 IMAD.IADD R5, R5, 0x1, R8 ;  /* 0x000000010505c824 */ /* 0x000fe400078e0208 */
[----:B------:R-:W-:-:S05]  /*0740*/  @!P6 IMAD.MOV.U32 R8, RZ, RZ, R14 ;  /* 0x000000ffff08e224 */ /* 0x000fca00078e000e */
[----:B------:R-:W-:Y:S02]  /*0750*/  @!P6 IADD3 R5, PT, PT, R5, R8, RZ ;  /* 0x000000080505e210 */ /* 0x000fe40007ffe0ff */
[----:B----4-:R-:W-:-:S04]  /*0760*/  @!P5 PRMT R10, R18, 0x9910, RZ ;  /* 0x00009910120ad816 */ /* 0x010fc800000000ff */
[----:B------:R-:W-:Y:S01]  /*0770*/  @!P5 IADD3 R5, PT, PT, R5, R10, RZ ;  /* 0x0000000a0505d210 */ /* 0x000fe20007ffe0ff */
[----:B------:R-:W-:Y:S06]  /*0780*/  @P1 BRA `(.L_x_63) ;  /* 0xfffffff800b01947 */ /* 0x000fec000383ffff */
.L_x_62:
        /* <DEDUP_REMOVED lines=14> */
[----:B----4-:R-:W-:-:S09]  /*0870*/  ISETP.GT.U32.AND P3, PT, R6, 0xafff, PT ;  /* 0x0000afff0600780c */ /* 0x010fd20003f64070 */
[----:B------:R-:W0:Y:S01]  /*0880*/  @!P0 LDC R19, c[0x0][0x3b0] ;  /* 0x0000ec00ff138b82 */ /* 0x000e220000000800 */
[----:B------:R-:W-:-:S07]  /*0890*/  ISETP.GT.U32.AND P2, PT, R18, 0xafff, PT ;  /* 0x0000afff1200780c */ /* 0x000fce0003f44070 */
[----:B------:R-:W1:Y:S08]  /*08a0*/  @!P0 LDC.64 R14, c[0x0][0x380] ;  /* 0x0000e000ff0e8b82 */ /* 0x000e700000000a00 */
[----:B------:R-:W2:Y:S08]  /*08b0*/  @!P1 LDC R21, c[0x0][0x3b0] ;  /* 0x0000ec00ff159b82 */ /* 0x000eb00000000800 */
[----:B------:R-:W3:Y:S08]  /*08c0*/  @!P1 LDC.64 R12, c[0x0][0x380] ;  /* 0x0000e000ff0c9b82 */ /* 0x000ef00000000a00 */
[----:B------:R-:W4:Y:S08]  /*08d0*/  @!P3 LDC R16, c[0x0][0x3b0] ;  /* 0x0000ec00ff10bb82 */ /* 0x000f300000000800 */
[----:B------:R-:W4:Y:S01]  /*08e0*/  @!P2 LDC R23, c[0x0][0x3b0] ;  /* 0x0000ec00ff17ab82 */ /* 0x000f220000000800 */
[----:B0-----:R-:W-:-:S07]  /*08f0*/  @!P0 IMAD R19, R20, R19, R3 ;  /* 0x0000001314138224 */ /* 0x001fce00078e0203 */
[----:B------:R-:W0:Y:S08]  /*0900*/  @!P3 LDC.64 R10, c[0x0][0x380] ;  /* 0x0000e000ff0abb82 */ /* 0x000e300000000a00 */
        /* <DEDUP_REMOVED lines=8> */
[----:B0-----:R-:W-:-:S06]  /*0990*/  @!P3 IMAD.WIDE R10, R19, 0x2, R10 ;  /* 0x00000002130ab825 */ /* 0x001fcc00078e020a */
[----:B------:R-:W4:Y:S01]  /*09a0*/  @!P3 LDG.E.U16.CONSTANT R10, desc[UR6][R10.64] ;  /* 0x000000060a0ab981 */ /* 0x000f22000c1e9500 */
[----:B------:R-:W-:-:S06]  /*09b0*/  @!P2 IMAD.WIDE R8, R21, 0x2, R8 ;  /* 0x000000021508a825 */ /* 0x000fcc00078e0208 */
[----:B------:R-:W4:Y:S01]  /*09c0*/  @!P2 LDG.E.U16.CONSTANT R8, desc[UR6][R8.64] ;  /* 0x000000060808a981 */ /* 0x000f22000c1e9500 */
[----:B------:R-:W-:Y:S01]  /*09d0*/  VIADD R7, R7, 0x4 ;  /* 0x0000000407077836 */ /* 0x000fe20000000000 */
[----:B--2---:R-:W-:-:S04]  /*09e0*/  @!P0 PRMT R6, R14, 0x9910, RZ ;  /* 0x000099100e068816 */ /* 0x004fc800000000ff */
[----:B------:R-:W-:Y:S02]  /*09f0*/  @!P0 IADD3 R5, PT, PT, R5, R6, RZ ;  /* 0x0000000605058210 */ /* 0x000fe40007ffe0ff */
[----:B---3--:R-:W-:-:S05]  /*0a00*/  @!P1 PRMT R14, R12, 0x9910, RZ ;  /* 0x000099100c0e9816 */ /* 0x008fca00000000ff */
[----:B------:R-:W-:Y:S01]  /*0a10*/  @!P1 IMAD.MOV.U32 R6, RZ, RZ, R14 ;  /* 0x000000ffff069224 */ /* 0x000fe200078e000e */
[----:B----4-:R-:W-:-:S04]  /*0a20*/  @!P3 PRMT R14, R10, 0x9910, RZ ;  /* 0x000099100a0eb816 */ /* 0x010fc800000000ff */
[----:B------:R-:W-:Y:S02]  /*0a30*/  @!P1 IADD3 R5, PT, PT, R5, R6, RZ ;  /* 0x0000000605059210 */ /* 0x000fe40007ffe0ff */
[----:B------:R-:W-:Y:S01]  /*0a40*/  @!P2 PRMT R12, R8, 0x9910, RZ ;  /* 0x00009910080ca816 */ /* 0x000fe200000000ff */
[----:B------:R-:W-:-:S03]  /*0a50*/  @!P3 IMAD.MOV.U32 R6, RZ, RZ, R14 ;  /* 0x000000ffff06b224 */ /* 0x000fc600078e000e */
[----:B------:R-:W-:-:S04]  /*0a60*/  @!P2 IADD3 R5, PT, PT, R5, R12, RZ ;  /* 0x0000000c0505a210 */ /* 0x000fc80007ffe0ff */
[----:B------:R-:W-:-:S07]  /*0a70*/  @!P3 IADD3 R5, PT, PT, R5, R6, RZ ;  /* 0x000000060505b210 */ /* 0x000fce0007ffe0ff */
.L_x_64:
        /* <DEDUP_REMOVED lines=22> */
[----:B------:R-:W-:Y:S01]  /*0be0*/  VIADD R7, R7, 0x2 ;  /* 0x0000000207077836 */ /* 0x000fe20000000000 */
[----:B--2---:R-:W-:-:S04]  /*0bf0*/  @!P0 PRMT R2, R8, 0x9910, RZ ;  /* 0x0000991008028816 */ /* 0x004fc800000000ff */
[----:B------:R-:W-:Y:S02]  /*0c00*/  @!P0 IADD3 R5, PT, PT, R5, R2, RZ ;  /* 0x0000000205058210 */ /* 0x000fe40007ffe0ff */
[----:B---3--:R-:W-:-:S04]  /*0c10*/  @!P1 PRMT R6, R10, 0x9910, RZ ;  /* 0x000099100a069816 */ /* 0x008fc800000000ff */
[----:B------:R-:W-:-:S07]  /*0c20*/  @!P1 IADD3 R5, PT, PT, R5, R6, RZ ;  /* 0x0000000605059210 */ /* 0x000fce0007ffe0ff */
.L_x_65:
        /* <DEDUP_REMOVED lines=12> */
[----:B--2---:R-:W-:-:S04]  /*0cf0*/  PRMT R2, R6, 0x9910, RZ ;  /* 0x0000991006027816 */ /* 0x004fc800000000ff */
[----:B------:R-:W-:-:S07]  /*0d00*/  IADD3 R5, PT, PT, R5, R2, RZ ;  /* 0x0000000205057210 */ /* 0x000fce0007ffe0ff */
.L_x_61:
[----:B------:R-:W0:Y:S01]  /*0d10*/  LDC.64 R6, c[0x0][0x3a8] ;  /* 0x0000ea00ff067b82 */ /* 0x000e220000000a00 */
[----:B------:R-:W1:Y:S02]  /*0d20*/  LDCU UR4, c[0x0][0x3b0] ;  /* 0x00007600ff0477ac */ /* 0x000e640008000800 */
[----:B-1----:R-:W-:-:S04]  /*0d30*/  IMAD R3, R0, UR4, R3 ;  /* 0x0000000400037c24 */ /* 0x002fc8000f8e0203 */
[----:B0-----:R-:W-:-:S05]  /*0d40*/  IMAD.WIDE R2, R3, 0x4, R6 ;  /* 0x0000000403027825 */ /* 0x001fca00078e0206 */
[----:B------:R-:W-:Y:S01]  /*0d50*/  STG.E desc[UR6][R2.64], R5 ;  /* 0x0000000502007986 */ /* 0x000fe2000c101906 */
[----:B------:R-:W-:Y:S05]  /*0d60*/  EXIT ;  /* 0x000000000000794d */ /* 0x000fea0003800000 */
.L_x_66:
        /* <DEDUP_REMOVED lines=9> */
.L_x_97:


//--------------------- .text._Z23extract_halfka_featuresPKmPKhPiS3_Pjii --------------------------
	.section	.text._Z23extract_halfka_featuresPKmPKhPiS3_Pjii,"ax",@progbits
	.align	128
        .global         _Z23extract_halfka_featuresPKmPKhPiS3_Pjii
        .type           _Z23extract_halfka_featuresPKmPKhPiS3_Pjii,@function
        .size           _Z23extract_halfka_featuresPKmPKhPiS3_Pjii,(.L_x_98 - _Z23extract_halfka_featuresPKmPKhPiS3_Pjii)
        .other          _Z23extract_halfka_featuresPKmPKhPiS3_Pjii,@"STO_CUDA_ENTRY STV_DEFAULT"
_Z23extract_halfka_featuresPKmPKhPiS3_Pjii:
.text._Z23extract_halfka_featuresPKmPKhPiS3_Pjii:
        /* <DEDUP_REMOVED lines=9> */
[----:B------:R-:W-:Y:S01]  /*0090*/  IMAD.SHL.U32 R13, R14, 0x2, RZ ;  /* 0x000000020e0d7824 */ /* 0x000fe200078e00ff */
[----:B------:R-:W1:Y:S04]  /*00a0*/  LDCU.64 UR4, c[0x0][0x358] ;  /* 0x00006b00ff0477ac */ /* 0x000e680008000a00 */
[----:B0-----:R-:W-:-:S04]  /*00b0*/  IADD3 R2, P0, PT, R13, UR6, RZ ;  /* 0x000000060d027c10 */ /* 0x001fc8000ff1e0ff */
[----:B------:R-:W-:-:S05]  /*00c0*/  LEA.HI.X.SX32 R3, R13, UR7, 0x1, P0 ;  /* 0x000000070d037c11 */ /* 0x000fca00080f0eff */
[----:B-1----:R-:W2:Y:S04]  /*00d0*/  LDG.E.U8.CONSTANT R5, desc[UR4][R2.64] ;  /* 0x0000000402057981 */ /* 0x002ea8000c1e9100 */
[----:B------:R-:W3:Y:S01]  /*00e0*/  LDG.E.U8.CONSTANT R0, desc[UR4][R2.64+0x1] ;  /* 0x0000010402007981 */ /* 0x000ee2000c1e9100 */
[----:B------:R-:W-:Y:S01]  /*00f0*/  PLOP3.LUT P0, PT, PT, PT, PT, 0x80, 0x8 ;  /* 0x000000000008781c */ /* 0x000fe20003f0f070 */
[----:B------:R-:W-:Y:S02]  /*0100*/  IMAD.MOV.U32 R15, RZ, RZ, RZ ;  /* 0x000000ffff0f7224 */ /* 0x000fe400078e00ff */
[----:B------:R-:W-:Y:S02]  /*0110*/  IMAD.MOV.U32 R11, RZ, RZ, 0x6 ;  /* 0x00000006ff0b7424 */ /* 0x000fe400078e00ff */
[----:B--2---:R-:W-:-:S02]  /*0120*/  IMAD.SHL.U32 R4, R5, 0x20000000, RZ ;  /* 0x2000000005047824 */ /* 0x004fc400078e00ff */
[----:B---3--:R-:W-:-:S03]  /*0130*/  IMAD.SHL.U32 R6, R0, 0x20000000, RZ ;  /* 0x2000000000067824 */ /* 0x008fc600078e00ff */
[----:B------:R-:W-:Y:S02]  /*0140*/  SHF.R.S32.HI R4, RZ, 0x1f, R4 ;  /* 0x0000001fff047819 */ /* 0x000fe40000011404 */
[----:B------:R-:W-:Y:S02]  /*0150*/  LOP3.LUT R9, R0, 0x38, RZ, 0x3c, !PT ;  /* 0x0000003800097812 */ /* 0x000fe400078e3cff */
[----:B------:R-:W-:Y:S02]  /*0160*/  SHF.R.S32.HI R6, RZ, 0x1f, R6 ;  /* 0x0000001fff067819 */ /* 0x000fe40000011406 */
[----:B------:R-:W-:Y:S02]  /*0170*/  LOP3.LUT R12, R4, 0x7, RZ, 0xc0, !PT ;  /* 0x00000007040c7812 */ /* 0x000fe400078ec0ff */
[----:B------:R-:W-:Y:S02]  /*0180*/  LOP3.LUT R10, R6, 0x7, RZ, 0xc0, !PT ;  /* 0x00000007060a7812 */ /* 0x000fe400078ec0ff */
[----:B------:R-:W-:-:S02]  /*0190*/  LOP3.LUT R7, R12, R5, RZ, 0x3c, !PT ;  /* 0x000000050c077212 */ /* 0x000fc400078e3cff */
[----:B------:R-:W-:Y:S02]  /*01a0*/  LOP3.LUT R6, R10, 0xff, R9, 0x78, !PT ;  /* 0x000000ff0a067812 */ /* 0x000fe400078e7809 */
[----:B------:R-:W-:Y:S01]  /*01b0*/  CS2R R8, SRZ ;  /* 0x0000000000087805 */ /* 0x000fe2000001ff00 */
[----:B------:R-:W-:Y:S02]  /*01c0*/  IMAD R7, R7, 0x280, RZ ;  /* 0x0000028007077824 */ /* 0x000fe400078e02ff */
[----:B------:R-:W-:-:S07]  /*01d0*/  IMAD R6, R6, 0x280, RZ ;  /* 0x0000028006067824 */ /* 0x000fce00078e02ff */
.L_x_85:
[----:B------:R-:W0:Y:S01]  /*01e0*/  LDC.64 R2, c[0x0][0x380] ;  /* 0x0000e000ff027b82 */ /* 0x000e220000000a00 */
[----:B------:R-:W-:Y:S01]  /*01f0*/  IMAD R15, R14, 0xe, R15 ;  /* 0x0000000e0e0f7824 */ /* 0x000fe200078e020f */
[----:B------:R-:W1:Y:S03]  /*0200*/  LDCU UR6, c[0x0][0x3ac] ;  /* 0x00007580ff0677ac */ /* 0x000e660008000800 */
[----:B0-----:R-:W-:-:S05]  /*0210*/  IMAD.WIDE R2, R15, 0x8, R2 ;  /* 0x000000080f027825 */ /* 0x001fca00078e0202 */
[----:B------:R-:W2:Y:S01]  /*0220*/  LDG.E.64.CONSTANT R4, desc[UR4][R2.64+0x8] ;  /* 0x0000080402047981 */ /* 0x000ea2000c1e9b00 */
[----:B-1----:R-:W-:Y:S01]  /*0230*/  IMAD.U32 R15, RZ, RZ, UR6 ;  /* 0x00000006ff0f7e24 */ /* 0x002fe2000f8e00ff */
[----:B------:R-:W-:Y:S01]  /*0240*/  VIMNMX R18, PT, PT, R9, R8, !PT ;  /* 0x0000000809127248 */ /* 0x000fe20007fe0100 */
[----:B------:R-:W0:Y:S01]  /*0250*/  LDCU UR6, c[0x0][0x3ac] ;  /* 0x00007580ff0677ac */ /* 0x000e220008000800 */
[----:B------:R-:W-:Y:S01]  /*0260*/  BSSY.RECONVERGENT B0, `(.L_x_67) ;  /* 0x0000031000007945 */ /* 0x000fe20003800200 */
[----:B------:R-:W-:Y:S02]  /*0270*/  SEL R0, RZ, 0x6, P0 ;  /* 0x00000006ff007807 */ /* 0x000fe40000000000 */
[----:B--2---:R-:W-:-:S04]  /*0280*/  ISETP.NE.U32.AND P1, PT, R4, RZ, PT ;  /* 0x000000ff0400720c */ /* 0x004fc80003f25070 */
[----:B------:R-:W-:-:S04]  /*0290*/  ISETP.NE.AND.EX P1, PT, R5, RZ, PT, P1 ;  /* 0x000000ff0500720c */ /* 0x000fc80003f25310 */
[----:B------:R-:W-:-:S13]  /*02a0*/  ISETP.GE.OR P1, PT, R18, R15, !P1 ;  /* 0x0000000f1200720c */ /* 0x000fda0004f26670 */
[----:B0-----:R-:W-:Y:S05]  /*02b0*/  @P1 BRA `(.L_x_68) ;  /* 0x0000000000ac1947 */ /* 0x001fea0003800000 */
[----:B------:R-:W-:Y:S02]  /*02c0*/  IMAD.MOV.U32 R19, RZ, RZ, R4 ;  /* 0x000000ffff137224 */ /* 0x000fe400078e0004 */
[----:B------:R-:W-:Y:S02]  /*02d0*/  IMAD.MOV.U32 R22, RZ, RZ, R5 ;  /* 0x000000ffff167224 */ /* 0x000fe400078e0005 */
[----:B------:R-:W-:Y:S02]  /*02e0*/  IMAD R21, R0, 0x40, R7 ;  /* 0x0000004000157824 */ /* 0x000fe400078e0207 */
[----:B------:R-:W-:-:S07]  /*02f0*/  IMAD R20, R11, 0x40, R6 ;  /* 0x000000400b147824 */ /* 0x000fce00078e0206 */
.L_x_69:
[----:B------:R-:W-:Y:S02]  /*0300*/  IADD3 R4, P1, PT, RZ, -R19, RZ ;  /* 0x80000013ff047210 */ /* 0x000fe40007f3e0ff */
[----:B------:R-:W-:-:S03]  /*0310*/  IADD3 R24, P3, PT, R19, -0x1, RZ ;  /* 0xffffffff13187810 */ /* 0x000fc60007f7e0ff */
[----:B------:R-:W-:-:S05]  /*0320*/  IMAD.X R15, RZ, RZ, ~R22, P1 ;  /* 0x000000ffff0f7224 */ /* 0x000fca00008e0e16 */
[----:B------:R-:W-:-:S04]  /*0330*/  LOP3.LUT R15, R22, R15, RZ, 0xc0, !PT ;  /* 0x0000000f160f7212 */ /* 0x000fc800078ec0ff */
[----:B------:R-:W-:-:S13]  /*0340*/  ISETP.NE.U32.AND P1, PT, R15, RZ, PT ;  /* 0x000000ff0f00720c */ /* 0x000fda0003f25070 */
[----:B------:R-:W-:Y:S02]  /*0350*/  @!P1 LOP3.LUT R15, R19, R4, RZ, 0xc0, !PT ;  /* 0x00000004130f9212 */ /* 0x000fe400078ec0ff */
[----:B------:R-:W-:Y:S02]  /*0360*/  LOP3.LUT R19, R24, R19, RZ, 0xc0, !PT ;  /* 0x0000001318137212 */ /* 0x000fe400078ec0ff */
[----:B------:R-:W0:Y:S02]  /*0370*/  FLO.U32 R4, R15 ;  /* 0x0000000f00047300 */ /* 0x000e2400000e0000 */
[C---:B0-----:R-:W-:Y:S02]  /*0380*/  IADD3 R5, PT, PT, -R4.reuse, 0x1f, RZ ;  /* 0x0000001f04057810 */ /* 0x041fe40007ffe1ff */
[----:B------:R-:W-:-:S03]  /*0390*/  IADD3 R4, PT, PT, -R4, 0x3f, RZ ;  /* 0x0000003f04047810 */ /* 0x000fc60007ffe1ff */
[----:B------:R-:W-:-:S05]  /*03a0*/  @P1 IMAD.MOV R4, RZ, RZ, R5 ;  /* 0x000000ffff041224 */ /* 0x000fca00078e0205 */
[----:B------:R-:W-:-:S04]  /*03b0*/  IADD3 R5, PT, PT, -R4, 0x3f, RZ ;  /* 0x0000003f04057810 */ /* 0x000fc80007ffe1ff */
[----:B------:R-:W-:Y:S02]  /*03c0*/  LOP3.LUT R4, R5, R12, RZ, 0x3c, !PT ;  /* 0x0000000c05047212 */ /* 0x000fe400078e3cff */
[----:B------:R-:W-:-:S03]  /*03d0*/  LOP3.LUT R23, R10, 0x38, R5, 0x96, !PT ;  /* 0x000000380a177812 */ /* 0x000fc600078e9605 */
[----:B------:R-:W-:Y:S02]  /*03e0*/  IMAD.IADD R25, R21, 0x1, R4 ;  /* 0x0000000115197824 */ /* 0x000fe400078e0204 */
[----:B------:R-:W-:-:S03]  /*03f0*/  IMAD.IADD R23, R20, 0x1, R23 ;  /* 0x0000000114177824 */ /* 0x000fc600078e0217 */
[----:B------:R-:W-:Y:S02]  /*0400*/  ISETP.GT.U32.AND P1, PT, R25, 0xafff, PT ;  /* 0x0000afff1900780c */ /* 0x000fe40003f24070 */
[----:B------:R-:W-:-:S11]  /*0410*/  ISETP.GT.U32.AND P2, PT, R23, 0xafff, PT ;  /* 0x0000afff1700780c */ /* 0x000fd60003f44070 */
[----:B------:R-:W0:Y:S01]  /*0420*/  @!P1 LDC.64 R16, c[0x0][0x390] ;  /* 0x0000e400ff109b82 */ /* 0x000e220000000a00 */
[----:B------:R-:W-:Y:S02]  /*0430*/  @!P1 IMAD R15, R14, UR6, R8 ;  /* 0x000000060e0f9c24 */ /* 0x000fe4000f8e0208 */
[----:B------:R-:W-:-:S05]  /*0440*/  @!P2 VIADD R18, R9, 0x1 ;  /* 0x000000010912a836 */ /* 0x000fca0000000000 */
[----:B------:R-:W1:Y:S08]  /*0450*/  @!P2 LDC R27, c[0x0][0x3ac] ;  /* 0x0000eb00ff1bab82 */ /* 0x000e700000000800 */
[----:B------:R-:W2:Y:S01]  /*0460*/  @!P2 LDC.64 R4, c[0x0][0x398] ;  /* 0x0000e600ff04ab82 */ /* 0x000ea20000000a00 */
[----:B0-----:R-:W-:-:S04]  /*0470*/  @!P1 IMAD.WIDE R16, R15, 0x4, R16 ;  /* 0x000000040f109825 */ /* 0x001fc800078e0210 */
[----:B------:R-:W-:Y:S01]  /*0480*/  @!P1 VIADD R15, R8, 0x1 ;  /* 0x00000001080f9836 */ /* 0x000fe20000000000 */
[----:B------:R0:W-:Y:S01]  /*0490*/  @!P1 STG.E desc[UR4][R16.64], R25 ;  /* 0x0000001910009986 */ /* 0x0001e2000c101904 */
[----:B-1----:R-:W-:Y:S02]  /*04a0*/  @!P2 IMAD R27, R14, R27, R9 ;  /* 0x0000001b0e1ba224 */ /* 0x002fe400078e0209 */
[----:B------:R-:W-:Y:S01]  /*04b0*/  @!P1 IMAD.MOV.U32 R8, RZ, RZ, R15 ;  /* 0x000000ffff089224 */ /* 0x000fe200078e000f */
[----:B------:R-:W-:Y:S01]  /*04c0*/  ISETP.NE.U32.AND P1, PT, R19, RZ, PT ;  /* 0x000000ff1300720c */ /* 0x000fe20003f25070 */
[----:B------:R-:W-:Y:S02]  /*04d0*/  @!P2 IMAD.MOV.U32 R9, RZ, RZ, R18 ;  /* 0x000000ffff09a224 */ /* 0x000fe400078e0012 */
[----:B------:R-:W-:Y:S02]  /*04e0*/  IMAD.U32 R15, RZ, RZ, UR6 ;  /* 0x00000006ff0f7e24 */ /* 0x000fe4000f8e00ff */
[----:B--2---:R-:W-:Y:S01]  /*04f0*/  @!P2 IMAD.WIDE R4, R27, 0x4, R4 ;  /* 0x000000041b04a825 */ /* 0x004fe200078e0204 */
[----:B------:R-:W-:-:S02]  /*0500*/  IADD3.X R27, PT, PT, R22, -0x1, RZ, P3, !PT ;  /* 0xffffffff161b7810 */ /* 0x000fc40001ffe4ff */
[----:B------:R-:W-:Y:S02]  /*0510*/  VIMNMX R18, PT, PT, R9, R8, !PT ;  /* 0x0000000809127248 */ /* 0x000fe40007fe0100 */
[----:B------:R-:W-:Y:S01]  /*0520*/  LOP3.LUT R22, R27, R22, RZ, 0xc0, !PT ;  /* 0x000000161b167212 */ /* 0x000fe200078ec0ff */
[----:B------:R0:W-:Y:S01]  /*0530*/  @!P2 STG.E desc[UR4][R4.64], R23 ;  /* 0x000000170400a986 */ /* 0x0001e2000c101904 */
[----:B------:R-:W-:Y:S02]  /*0540*/  ISETP.LT.AND P2, PT, R18, R15, PT ;  /* 0x0000000f1200720c */ /* 0x000fe40003f41270 */
[----:B------:R-:W-:-:S13]  /*0550*/  ISETP.NE.AND.EX P1, PT, R22, RZ, PT, P1 ;  /* 0x000000ff1600720c */ /* 0x000fda0003f25310 */
[----:B0-----:R-:W-:Y:S05]  /*0560*/  @P1 BRA P2, `(.L_x_69) ;  /* 0xfffffffc00641947 */ /* 0x001fea000103ffff */
.L_x_68:
[----:B------:R-:W-:Y:S05]  /*0570*/  BSYNC.RECONVERGENT B0 ;  /* 0x0000000000007941 */ /* 0x000fea0003800200 */
.L_x_67:
[----:B------:R-:W2:Y:S01]  /*0580*/  LDG.E.64.CONSTANT R4, desc[UR4][R2.64+0x10] ;  /* 0x0000100402047981 */ /* 0x000ea2000c1e9b00 */
[----:B------:R-:W0:Y:S01]  /*0590*/  LDCU UR6, c[0x0][0x3ac] ;  /* 0x00007580ff0677ac */ /* 0x000e220008000800 */
[----:B------:R-:W-:Y:S01]  /*05a0*/  BSSY.RECONVERGENT B0, `(.L_x_70) ;  /* 0x0000032000007945 */ /* 0x000fe20003800200 */
[----:B--2---:R-:W-:-:S04]  /*05b0*/  ISETP.NE.U32.AND P1, PT, R4, RZ, PT ;  /* 0x000000ff0400720c */ /* 0x004fc80003f25070 */
[----:B------:R-:W-:-:S04]  /*05c0*/  ISETP.NE.AND.EX P1, PT, R5, RZ, PT, P1 ;  /* 0x000000ff0500720c */ /* 0x000fc80003f25310 */
[----:B------:R-:W-:-:S13]  /*05d0*/  ISETP.GE.OR P1, PT, R18, R15, !P1 ;  /* 0x0000000f1200720c */ /* 0x000fda0004f26670 */
[----:B0-----:R-:W-:Y:S05]  /*05e0*/  @P1 BRA `(.L_x_71) ;  /* 0x0000000000b41947 */ /* 0x001fea0003800000 */
[----:B------:R-:W-:Y:S02]  /*05f0*/  IMAD R21, R0, 0x40, R7 ;  /* 0x0000004000157824 */ /* 0x000fe400078e0207 */
[----:B------:R-:W-:Y:S02]  /*0600*/  IMAD R20, R11, 0x40, R6 ;  /* 0x000000400b147824 */ /* 0x000fe400078e0206 */
[----:B------:R-:W-:Y:S02]  /*0610*/  IMAD.MOV.U32 R19, RZ, RZ, R4 ;  /* 0x000000ffff137224 */ /* 0x000fe400078e0004 */
[----:B------:R-:W-:Y:S02]  /*0620*/  IMAD.MOV.U32 R22, RZ, RZ, R5 ;  /* 0x000000ffff167224 */ /* 0x000fe400078e0005 */
[----:B------:R-:W-:Y:S02]  /*0630*/  VIADD R21, R21, 0x40 ;  /* 0x0000004015157836 */ /* 0x000fe40000000000 */
[----:B------:R-:W-:-:S07]  /*0640*/  VIADD R20, R20, 0x40 ;  /* 0x0000004014147836 */ /* 0x000fce0000000000 */
.L_x_72:
[----:B------:R-:W-:-:S05]  /*0650*/  IADD3 R4, P1, PT, RZ, -R19, RZ ;  /* 0x80000013ff047210 */ /* 0x000fca0007f3e0ff */
[----:B------:R-:W-:-:S05]  /*0660*/  IMAD.X R15, RZ, RZ, ~R22, P1 ;  /* 0x000000ffff0f7224 */ /* 0x000fca00008e0e16 */
[----:B------:R-:W-:-:S04]  /*0670*/  LOP3.LUT R15, R22, R15, RZ, 0xc0, !PT ;  /* 0x0000000f160f7212 */ /* 0x000fc800078ec0ff */
[----:B------:R-:W-:-:S13]  /*0680*/  ISETP.NE.U32.AND P1, PT, R15, RZ, PT ;  /* 0x000000ff0f00720c */ /* 0x000fda0003f25070 */
[----:B------:R-:W-:-:S04]  /*0690*/  @!P1 LOP3.LUT R15, R19, R4, RZ, 0xc0, !PT ;  /* 0x00000004130f9212 */ /* 0x000fc800078ec0ff */
[----:B------:R-:W0:Y:S02]  /*06a0*/  FLO.U32 R4, R15 ;  /* 0x0000000f00047300 */ /* 0x000e2400000e0000 */
[C---:B0-----:R-:W-:Y:S02]  /*06b0*/  IADD3 R5, PT, PT, -R4.reuse, 0x1f, RZ ;  /* 0x0000001f04057810 */ /* 0x041fe40007ffe1ff */
[----:B------:R-:W-:-:S03]  /*06c0*/  IADD3 R4, PT, PT, -R4, 0x3f, RZ ;  /* 0x0000003f04047810 */ /* 0x000fc60007ffe1ff */
[----:B------:R-:W-:-:S05]  /*06d0*/  @P1 IMAD.MOV R4, RZ, RZ, R5 ;  /* 0x000000ffff041224 */ /* 0x000fca00078e0205 */
[----:B------:R-:W-:-:S04]  /*06e0*/  IADD3 R5, PT, PT, -R4, 0x3f, RZ ;  /* 0x0000003f04057810 */ /* 0x000fc80007ffe1ff */
[----:B------:R-:W-:Y:S02]  /*06f0*/  LOP3.LUT R23, R10, 0x38, R5, 0x96, !PT ;  /* 0x000000380a177812 */ /* 0x000fe400078e9605 */
[----:B------:R-:W-:-:S03]  /*0700*/  LOP3.LUT R4, R5, R12, RZ, 0x3c, !PT ;  /* 0x0000000c05047212 */ /* 0x000fc600078e3cff */
[----:B------:R-:W-:Y:S02]  /*0710*/  IMAD.IADD R23, R20, 0x1, R23 ;  /* 0x0000000114177824 */ /* 0x000fe400078e0217 */
[----:B------:R-:W-:-:S03]  /*0720*/  IMAD.IADD R25, R21, 0x1, R4 ;  /* 0x0000000115197824 */ /* 0x000fc600078e0204 */
[----:B------:R-:W-:Y:S02]  /*0730*/  ISETP.GT.U32.AND P2, PT, R23, 0xafff, PT ;  /* 0x0000afff1700780c */ /* 0x000fe40003f44070 */
[----:B------:R-:W-:-:S11]  /*0740*/  ISETP.GT.U32.AND P1, PT, R25, 0xafff, PT ;  /* 0x0000afff1900780c */ /* 0x000fd60003f24070 */
[----:B------:R-:W0:Y:S01]  /*0750*/  @!P2 LDC R18, c[0x0][0x3ac] ;  /* 0x0000eb00ff12ab82 */ /* 0x000e220000000800 */
[----:B------:R-:W-:Y:S02]  /*0760*/  @!P2 VIADD R26, R9, 0x1 ;  /* 0x00000001091aa836 */ /* 0x000fe40000000000 */
[----:B------:R-:W-:Y:S02]  /*0770*/  @!P1 IMAD R15, R14, UR6, R8 ;  /* 0x000000060e0f9c24 */ /* 0x000fe4000f8e0208 */
[----:B------:R-:W-:-:S03]  /*0780*/  @!P1 VIADD R24, R8, 0x1 ;  /* 0x0000000108189836 */ /* 0x000fc60000000000 */
[----:B------:R-:W1:Y:S01]  /*0790*/  @!P1 LDC.64 R16, c[0x0][0x390] ;  /* 0x0000e400ff109b82 */ /* 0x000e620000000a00 */
[----:B------:R-:W-:-:S07]  /*07a0*/  @!P1 IMAD.MOV.U32 R8, RZ, RZ, R24 ;  /* 0x000000ffff089224 */ /* 0x000fce00078e0018 */
[----:B------:R-:W2:Y:S01]  /*07b0*/  @!P2 LDC.64 R4, c[0x0][0x398] ;  /* 0x0000e600ff04ab82 */ /* 0x000ea20000000a00 */
[----:B0-----:R-:W-:Y:S01]  /*07c0*/  @!P2 IMAD R27, R14, R18, R9 ;  /* 0x000000120e1ba224 */ /* 0x001fe200078e0209 */
[----:B------:R-:W-:Y:S01]  /*07d0*/  IADD3 R18, P3, PT, R19, -0x1, RZ ;  /* 0xffffffff13127810 */ /* 0x000fe20007f7e0ff */
[----:B------:R-:W-:-:S03]  /*07e0*/  @!P2 IMAD.MOV.U32 R9, RZ, RZ, R26 ;  /* 0x000000ffff09a224 */ /* 0x000fc600078e001a */
[----:B------:R-:W-:Y:S02]  /*07f0*/  LOP3.LUT R19, R18, R19, RZ, 0xc0, !PT ;  /* 0x0000001312137212 */ /* 0x000fe400078ec0ff */
[----:B------:R-:W-:Y:S01]  /*0800*/  VIMNMX R18, PT, PT, R9, R8, !PT ;  /* 0x0000000809127248 */ /* 0x000fe20007fe0100 */
[----:B-1----:R-:W-:Y:S01]  /*0810*/  @!P1 IMAD.WIDE R16, R15, 0x4, R16 ;  /* 0x000000040f109825 */ /* 0x002fe200078e0210 */
[----:B------:R-:W-:-:S04]  /*0820*/  IADD3.X R15, PT, PT, R22, -0x1, RZ, P3, !PT ;  /* 0xffffffff160f7810 */ /* 0x000fc80001ffe4ff */
[----:B------:R-:W-:Y:S01]  /*0830*/  LOP3.LUT R22, R15, R22, RZ, 0xc0, !PT ;  /* 0x000000160f167212 */ /* 0x000fe200078ec0ff */
[----:B------:R0:W-:Y:S01]  /*0840*/  @!P1 STG.E desc[UR4][R16.64], R25 ;  /* 0x0000001910009986 */ /* 0x0001e2000c101904 */
[----:B------:R-:W-:Y:S01]  /*0850*/  IMAD.U32 R15, RZ, RZ, UR6 ;  /* 0x00000006ff0f7e24 */ /* 0x000fe2000f8e00ff */
[----:B------:R-:W-:Y:S01]  /*0860*/  ISETP.NE.U32.AND P1, PT, R19, RZ, PT ;  /* 0x000000ff1300720c */ /* 0x000fe20003f25070 */
[----:B--2---:R-:W-:-:S03]  /*0870*/  @!P2 IMAD.WIDE R4, R27, 0x4, R4 ;  /* 0x000000041b04a825 */ /* 0x004fc600078e0204 */
[----:B------:R-:W-:Y:S02]  /*0880*/  ISETP.NE.AND.EX P1, PT, R22, RZ, PT, P1 ;  /* 0x000000ff1600720c */ /* 0x000fe40003f25310 */
[----:B------:R0:W-:Y:S01]  /*0890*/  @!P2 STG.E desc[UR4][R4.64], R23 ;  /* 0x000000170400a986 */ /* 0x0001e2000c101904 */
[----:B------:R-:W-:-:S13]  /*08a0*/  ISETP.LT.AND P2, PT, R18, R15, PT ;  /* 0x0000000f1200720c */ /* 0x000fda0003f41270 */
[----:B0-----:R-:W-:Y:S05]  /*08b0*/  @P1 BRA P2, `(.L_x_72) ;  /* 0xfffffffc00641947 */ /* 0x001fea000103ffff */
.L_x_71:
[----:B------:R-:W-:Y:S05]  /*08c0*/  BSYNC.RECONVERGENT B0 ;  /* 0x0000000000007941 */ /* 0x000fea0003800200 */
.L_x_70:
        /* <DEDUP_REMOVED lines=13> */
.L_x_75:
        /* <DEDUP_REMOVED lines=39> */
.L_x_74:
[----:B------:R-:W-:Y:S05]  /*0c10*/  BSYNC.RECONVERGENT B0 ;  /* 0x0000000000007941 */ /* 0x000fea0003800200 */
.L_x_73:
        /* <DEDUP_REMOVED lines=13> */
.L_x_78:
        /* <DEDUP_REMOVED lines=39> */
.L_x_77:
[----:B------:R-:W-:Y:S05]  /*0f60*/  BSYNC.RECONVERGENT B0 ;  /* 0x0000000000007941 */ /* 0x000fea0003800200 */
.L_x_76:
[----:B------:R-:W2:Y:S01]  /*0f70*/  LDG.E.64.CONSTANT R4, desc[UR4][R2.64+0x28] ;  /* 0x0000280402047981 */ /* 0x000ea2000c1e9b00 */
[----:B------:R-:W0:Y:S03]  /*0f80*/  LDCU UR7, c[0x0][0x3ac] ;  /* 0x00007580ff0777ac */ /* 0x000e260008000800 */
[----:B------:R-:W3:Y:S01]  /*0f90*/  LDG.E.64.CONSTANT R16, desc[UR4][R2.64+0x30] ;  /* 0x0000300402107981 */ /* 0x000ee2000c1e9b00 */
[----:B------:R-:W1:Y:S01]  /*0fa0*/  LDCU UR6, c[0x0][0x3ac] ;  /* 0x00007580ff0677ac */ /* 0x000e620008000800 */
[----:B------:R-:W-:Y:S01]  /*0fb0*/  BSSY.RECONVERGENT B0, `(.L_x_79) ;  /* 0x0000034000007945 */ /* 0x000fe20003800200 */
[----:B--2---:R-:W-:-:S04]  /*0fc0*/  ISETP.NE.U32.AND P2, PT, R4, RZ, PT ;  /* 0x000000ff0400720c */ /* 0x004fc80003f45070 */
[----:B------:R-:W-:Y:S02]  /*0fd0*/  ISETP.NE.AND.EX P2, PT, R5, RZ, PT, P2 ;  /* 0x000000ff0500720c */ /* 0x000fe40003f45320 */
[----:B---3--:R-:W-:Y:S02]  /*0fe0*/  ISETP.NE.U32.AND P1, PT, R16, RZ, PT ;  /* 0x000000ff1000720c */ /* 0x008fe40003f25070 */
[----:B------:R-:W-:Y:S02]  /*0ff0*/  ISETP.GE.OR P2, PT, R18, R15, !P2 ;  /* 0x0000000f1200720c */ /* 0x000fe40005746670 */
[----:B------:R-:W-:-:S11]  /*1000*/  ISETP.NE.AND.EX P1, PT, R17, RZ, PT, P1 ;  /* 0x000000ff1100720c */ /* 0x000fd60003f25310 */
[----:B01----:R-:W-:Y:S05]  /*1010*/  @P2 BRA `(.L_x_80) ;  /* 0x0000000000b42947 */ /* 0x003fea0003800000 */
[----:B------:R-:W-:Y:S02]  /*1020*/  IMAD R21, R0, 0x40, R7 ;  /* 0x0000004000157824 */ /* 0x000fe400078e0207 */
[----:B------:R-:W-:Y:S02]  /*1030*/  IMAD R20, R11, 0x40, R6 ;  /* 0x000000400b147824 */ /* 0x000fe400078e0206 */
[----:B------:R-:W-:Y:S02]  /*1040*/  IMAD.MOV.U32 R19, RZ, RZ, R4 ;  /* 0x000000ffff137224 */ /* 0x000fe400078e0004 */
[----:B------:R-:W-:Y:S02]  /*1050*/  IMAD.MOV.U32 R22, RZ, RZ, R5 ;  /* 0x000000ffff167224 */ /* 0x000fe400078e0005 */
[----:B------:R-:W-:Y:S02]  /*1060*/  VIADD R21, R21, 0x100 ;  /* 0x0000010015157836 */ /* 0x000fe40000000000 */
[----:B------:R-:W-:-:S07]  /*1070*/  VIADD R20, R20, 0x100 ;  /* 0x0000010014147836 */ /* 0x000fce0000000000 */
.L_x_81:
        /* <DEDUP_REMOVED lines=39> */
.L_x_80:
[----:B------:R-:W-:Y:S05]  /*12f0*/  BSYNC.RECONVERGENT B0 ;  /* 0x0000000000007941 */ /* 0x000fea0003800200 */
.L_x_79:
[----:B------:R-:W-:Y:S01]  /*1300*/  ISETP.GE.OR P1, PT, R18, R15, !P1 ;  /* 0x0000000f1200720c */ /* 0x000fe20004f26670 */
[----:B------:R-:W-:Y:S01]  /*1310*/  BSSY.RECONVERGENT B0, `(.L_x_82) ;  /* 0x000002d000007945 */ /* 0x000fe20003800200 */
[----:B------:R-:W-:-:S11]  /*1320*/  PLOP3.LUT P2, PT, P0, PT, PT, 0x80, 0x8 ;  /* 0x000000000008781c */ /* 0x000fd6000074f070 */
[----:B------:R-:W-:Y:S05]  /*1330*/  @P1 BRA `(.L_x_83) ;  /* 0x0000000000a81947 */ /* 0x000fea0003800000 */
[----:B------:R-:W-:Y:S02]  /*1340*/  IMAD R0, R0, 0x40, R7 ;  /* 0x0000004000007824 */ /* 0x000fe400078e0207 */
[----:B------:R-:W-:Y:S02]  /*1350*/  IMAD R2, R11, 0x40, R6 ;  /* 0x000000400b027824 */ /* 0x000fe400078e0206 */
[----:B------:R-:W-:Y:S02]  /*1360*/  VIADD R11, R0, 0x140 ;  /* 0x00000140000b7836 */ /* 0x000fe40000000000 */
[----:B------:R-:W-:-:S07]  /*1370*/  VIADD R0, R2, 0x140 ;  /* 0x0000014002007836 */ /* 0x000fce0000000000 */
.L_x_84:
        /* <DEDUP_REMOVED lines=21> */
[----:B0-----:R-:W-:Y:S01]  /*14d0*/  @!P0 IMAD.WIDE R2, R15, 0x4, R2 ;  /* 0x000000040f028825 */ /* 0x001fe200078e0202 */
[----:B------:R-:W-:-:S04]  /*14e0*/  IADD3 R15, P3, PT, R16, -0x1, RZ ;  /* 0xffffffff100f7810 */ /* 0x000fc80007f7e0ff */
[----:B------:R-:W-:Y:S01]  /*14f0*/  LOP3.LUT R16, R15, R16, RZ, 0xc0, !PT ;  /* 0x000000100f107212 */ /* 0x000fe200078ec0ff */
[----:B------:R-:W-:Y:S01]  /*1500*/  @!P0 VIADD R15, R8, 0x1 ;  /* 0x00000001080f8836 */ /* 0x000fe20000000000 */
[----:B------:R0:W-:Y:S01]  /*1510*/  @!P0 STG.E desc[UR4][R2.64], R19 ;  /* 0x0000001302008986 */ /* 0x0001e2000c101904 */
[----:B-1----:R-:W-:Y:S01]  /*1520*/  @!P1 IMAD R23, R14, R18, R9 ;  /* 0x000000120e179224 */ /* 0x002fe200078e0209 */
[----:B------:R-:W-:Y:S01]  /*1530*/  IADD3.X R18, PT, PT, R17, -0x1, RZ, P3, !PT ;  /* 0xffffffff11127810 */ /* 0x000fe20001ffe4ff */
[----:B------:R-:W-:Y:S01]  /*1540*/  @!P0 IMAD.MOV.U32 R8, RZ, RZ, R15 ;  /* 0x000000ffff088224 */ /* 0x000fe200078e000f */
[----:B------:R-:W-:Y:S01]  /*1550*/  ISETP.NE.U32.AND P0, PT, R16, RZ, PT ;  /* 0x000000ff1000720c */ /* 0x000fe20003f05070 */
[----:B------:R-:W-:Y:S01]  /*1560*/  @!P1 IMAD.MOV.U32 R9, RZ, RZ, R20 ;  /* 0x000000ffff099224 */ /* 0x000fe200078e0014 */
[----:B------:R-:W-:Y:S01]  /*1570*/  LOP3.LUT R17, R18, R17, RZ, 0xc0, !PT ;  /* 0x0000001112117212 */ /* 0x000fe200078ec0ff */
[----:B--2---:R-:W-:-:S03]  /*1580*/  @!P1 IMAD.WIDE R4, R23, 0x4, R4 ;  /* 0x0000000417049825 */ /* 0x004fc600078e0204 */
[----:B------:R-:W-:Y:S02]  /*1590*/  VIMNMX R15, PT, PT, R9, R8, !PT ;  /* 0x00000008090f7248 */ /* 0x000fe40007fe0100 */
[----:B------:R-:W-:Y:S01]  /*15a0*/  ISETP.NE.AND.EX P0, PT, R17, RZ, PT, P0 ;  /* 0x000000ff1100720c */ /* 0x000fe20003f05300 */
[----:B------:R0:W-:Y:S01]  /*15b0*/  @!P1 STG.E desc[UR4][R4.64], R21 ;  /* 0x0000001504009986 */ /* 0x0001e2000c101904 */
[----:B------:R-:W-:-:S13]  /*15c0*/  ISETP.LT.AND P1, PT, R15, UR7, PT ;  /* 0x000000070f007c0c */ /* 0x000fda000bf21270 */
[----:B0-----:R-:W-:Y:S05]  /*15d0*/  @P0 BRA P1, `(.L_x_84) ;  /* 0xfffffffc00680947 */ /* 0x001fea000083ffff */
.L_x_83:
[----:B------:R-:W-:Y:S05]  /*15e0*/  BSYNC.RECONVERGENT B0 ;  /* 0x0000000000007941 */ /* 0x000fea0003800200 */
.L_x_82:
[----:B------:R-:W-:Y:S01]  /*15f0*/  PLOP3.LUT P0, PT, PT, PT, PT, 0x8, 0x80 ;  /* 0x000000000080781c */ /* 0x000fe20003f0e170 */
[----:B------:R-:W-:Y:S02]  /*1600*/  IMAD.MOV.U32 R15, RZ, RZ, 0x7 ;  /* 0x00000007ff0f7424 */ /* 0x000fe400078e00ff */
[----:B------:R-:W-:Y:S01]  /*1610*/  IMAD.MOV.U32 R11, RZ, RZ, RZ ;  /* 0x000000ffff0b7224 */ /* 0x000fe200078e00ff */
[----:B------:R-:W-:Y:S09]  /*1620*/  @P2 BRA `(.L_x_85) ;  /* 0xffffffe800ec2947 */ /* 0x000ff2000383ffff */
[----:B------:R-:W0:Y:S02]  /*1630*/  LDC.64 R2, c[0x0][0x3a0] ;  /* 0x0000e800ff027b82 */ /* 0x000e240000000a00 */
[----:B0-----:R-:W-:-:S05]  /*1640*/  IMAD.WIDE R2, R13, 0x4, R2 ;  /* 0x000000040d027825 */ /* 0x001fca00078e0202 */
[----:B------:R-:W-:Y:S04]  /*1650*/  STG.E desc[UR4][R2.64], R8 ;  /* 0x0000000802007986 */ /* 0x000fe8000c101904 */
[----:B------:R-:W-:Y:S01]  /*1660*/  STG.E desc[UR4][R2.64+0x4], R9 ;  /* 0x0000040902007986 */ /* 0x000fe2000c101904 */
[----:B------:R-:W-:Y:S05]  /*1670*/  EXIT ;  /* 0x000000000000794d */ /* 0x000fea0003800000 */
.L_x_86:
        /* <DEDUP_REMOVED lines=16> */
.L_x_98:


//--------------------- .nv.shared._Z29swap_accumulator_perspectivesPKiPiii --------------------------
	.section	.nv.shared._Z29swap_accumulator_perspectivesPKiPiii,"aw",@nobits
	.sectionflags	@""
	.align	16
	.zero		1024


//--------------------- .nv.shared.reserved.0     --------------------------
	.section	.nv.shared.reserved.0,"aw",@nobits
	.weak		__nv_reservedSMEM_offset_0_alias
	.size		__nv_reservedSMEM_offset_0_alias, 0, 64
	.other		__nv_reservedSMEM_offset_0_alias,@"STO_CUDA_RESERVED_SHARED STV_DEFAULT"
__nv_reservedSMEM_offset_0_alias:
	.zero		0
	.zero		64


//--------------------- .nv.shared._Z11zero_bufferPii --------------------------
	.section	.nv.shared._Z11zero_bufferPii,"aw",@nobits
	.sectionflags	@""
	.align	16
	.zero		1024


//--------------------- .nv.shared._Z17init_accumulatorsPKsPiii --------------------------
	.section	.nv.shared._Z17init_accumulatorsPKsPiii,"aw",@nobits
	.sectionflags	@""
	.align	16
	.zero		1024


//--------------------- .nv.shared._Z15psqt_accumulatePKiS0_PKjS2_Pii --------------------------
	.section	.nv.shared._Z15psqt_accumulatePKiS0_PKjS2_Pii,"aw",@nobits
	.sectionflags	@""
	.align	16
	.zero		1024


//--------------------- .nv.shared._Z18nnue_forward_fusedPKiPKaS0_S2_S0_S2_S0_Piii --------------------------
	.section	.nv.shared._Z18nnue_forward_fusedPKiPKaS0_S2_S0_S2_S0_Piii,"aw",@nobits
	.sectionflags	@""
	.align	16
.nv.shared._Z18nnue_forward_fusedPKiPKaS0_S2_S0_S2_S0_Piii:
	.zero		1104


//--------------------- .nv.shared._Z9fc2_layerPKaS0_PKiS0_Pii --------------------------
	.section	.nv.shared._Z9fc2_layerPKaS0_PKiS0_Pii,"aw",@nobits
	.sectionflags	@""
	.align	16
	.zero		1024


//--------------------- .nv.shared._Z9fc1_layerPKaS0_PKiPai --------------------------
	.section	.nv.shared._Z9fc1_layerPKaS0_PKiPai,"aw",@nobits
	.sectionflags	@""
	.align	16
	.zero		1024


//--------------------- .nv.shared._Z9fc0_layerPKiPKaS0_PaS3_ii --------------------------
	.section	.nv.shared._Z9fc0_layerPKiPKaS0_PaS3_ii,"aw",@nobits
	.sectionflags	@""
	.align	16
.nv.shared._Z9fc0_layerPKiPKaS0_PaS3_ii:
	.zero		1088


//--------------------- .nv.shared._Z29feature_transform_incrementalPKsPKiS2_PKjS4_S2_Piii --------------------------
	.section	.nv.shared._Z29feature_transform_incrementalPKsPKiS2_PKjS4_S2_Piii,"aw",@nobits
	.sectionflags	@""
	.align	16
	.zero		1024


//--------------------- .nv.shared._Z27feature_transform_optimizedPKsS0_PKiPKjPiiii --------------------------
	.section	.nv.shared._Z27feature_transform_optimizedPKsS0_PKiPKjPiiii,"aw",@nobits
	.sectionflags	@""
	.align	16
	.zero		1024


//--------------------- .nv.shared._Z22feature_transform_fullPKsS0_PKiPKjS4_Piii --------------------------
	.section	.nv.shared._Z22feature_transform_fullPKsS0_PKiPKjS4_Piii,"aw",@nobits
	.sectionflags	@""
	.align	16
	.zero		1024


//--------------------- .nv.shared._Z23extract_halfka_featuresPKmPKhPiS3_Pjii --------------------------
	.section	.nv.shared._Z23extract_halfka_featuresPKmPKhPiS3_Pjii,"aw",@nobits
	.sectionflags	@""
	.align	16
	.zero		1024


//--------------------- .nv.constant0._Z29swap_accumulator_perspectivesPKiPiii --------------------------
	.section	.nv.constant0._Z29swap_accumulator_perspectivesPKiPiii,"a",@progbits
	.sectionflags	@""
	.align	4
.nv.constant0._Z29swap_accumulator_perspectivesPKiPiii:
	.zero		920


//--------------------- .nv.constant0._Z11zero_bufferPii --------------------------
	.section	.nv.constant0._Z11zero_bufferPii,"a",@progbits
	.sectionflags	@""
	.align	4
.nv.constant0._Z11zero_bufferPii:
	.zero		908


//--------------------- .nv.constant0._Z17init_accumulatorsPKsPiii --------------------------
	.section	.nv.constant0._Z17init_accumulatorsPKsPiii,"a",@progbits
	.sectionflags	@""
	.align	4
.nv.constant0._Z17init_accumulatorsPKsPiii:
	.zero		920


//--------------------- .nv.constant0._Z15psqt_accumulatePKiS0_PKjS2_Pii --------------------------
	.section	.nv.constant0._Z15psqt_accumulatePKiS0_PKjS2_Pii,"a",@progbits
	.sectionflags	@""
	.align	4
.nv.constant0._Z15psqt_accumulatePKiS0_PKjS2_Pii:
	.zero		940


//--------------------- .nv.constant0._Z18nnue_forward_fusedPKiPKaS0_S2_S0_S2_S0_Piii --------------------------
	.section	.nv.constant0._Z18nnue_forward_fusedPKiPKaS0_S2_S0_S2_S0_Piii,"a",@progbits
	.sectionflags	@""
	.align	4
.nv.constant0._Z18nnue_forward_fusedPKiPKaS0_S2_S0_S2_S0_Piii:
	.zero		968


//--------------------- .nv.constant0._Z9fc2_layerPKaS0_PKiS0_Pii --------------------------
	.section	.nv.constant0._Z9fc2_layerPKaS0_PKiS0_Pii,"a",@progbits
	.sectionflags	@""
	.align	4
.nv.constant0._Z9fc2_layerPKaS0_PKiS0_Pii:
	.zero		940


//--------------------- .nv.constant0._Z9fc1_layerPKaS0_PKiPai --------------------------
	.section	.nv.constant0._Z9fc1_layerPKaS0_PKiPai,"a",@progbits
	.sectionflags	@""
	.align	4
.nv.constant0._Z9fc1_layerPKaS0_PKiPai:
	.zero		932


//--------------------- .nv.constant0._Z9fc0_layerPKiPKaS0_PaS3_ii --------------------------
	.section	.nv.constant0._Z9fc0_layerPKiPKaS0_PaS3_ii,"a",@progbits
	.sectionflags	@""
	.align	4
.nv.constant0._Z9fc0_layerPKiPKaS0_PaS3_ii:
	.zero		944


//--------------------- .nv.constant0._Z29feature_transform_incrementalPKsPKiS2_PKjS4_S2_Piii --------------------------
	.section	.nv.constant0._Z29feature_transform_incrementalPKsPKiS2_PKjS4_S2_Piii,"a",@progbits
	.sectionflags	@""
	.align	4
.nv.constant0._Z29feature_transform_incrementalPKsPKiS2_PKjS4_S2_Piii:
	.zero		960


//--------------------- .nv.constant0._Z27feature_transform_optimizedPKsS0_PKiPKjPiiii --------------------------
	.section	.nv.constant0._Z27feature_transform_optimizedPKsS0_PKiPKjPiiii,"a",@progbits
	.sectionflags	@""
	.align	4
.nv.constant0._Z27feature_transform_optimizedPKsS0_PKiPKjPiiii:
	.zero		948


//--------------------- .nv.constant0._Z22feature_transform_fullPKsS0_PKiPKjS4_Piii --------------------------
	.section	.nv.constant0._Z22feature_transform_fullPKsS0_PKiPKjS4_Piii,"a",@progbits
	.sectionflags	@""
	.align	4
.nv.constant0._Z22feature_transform_fullPKsS0_PKiPKjS4_Piii:
	.zero		952


//--------------------- .nv.constant0._Z23extract_halfka_featuresPKmPKhPiS3_Pjii --------------------------
	.section	.nv.constant0._Z23extract_halfka_featuresPKmPKhPiS3_Pjii,"a",@progbits
	.sectionflags	@""
	.align	4
.nv.constant0._Z23extract_halfka_featuresPKmPKhPiS3_Pjii:
	.zero		944


//--------------------- SYMBOLS --------------------------

	.type		.nv.reservedSmem.offset0,@object
	.size		.nv.reservedSmem.offset0,0x4
	.type		.nv.reservedSmem.cap,@object
	.size		.nv.reservedSmem.cap,0x4
